	.target	sm_100a

	.elftype	@"ET_EXEC"


//--------------------- .note.nv.tkinfo           --------------------------
	.section	.note.nv.tkinfo,"",@"SHT_NOTE"
	.sectionflags	@"SHF_NOTE_NV_TKINFO"
	.tkinfo
        /*0018*/ 	.word	0x00000002
        /*0030*/ 	.string	""
        /*0030*/ 	.string	"ptxas"
        /*0030*/ 	.string	"Cuda compilation tools, release 13.0, V13.0.88"
        /*0030*/ 	.string	"Build cuda_13.0.r13.0/compiler.36424714_0"
        /*0030*/ 	.string	"-arch sm_100a -m 64 "



//--------------------- .note.nv.cuinfo           --------------------------
	.section	.note.nv.cuinfo,"",@"SHT_NOTE"
	.sectionflags	@"SHF_NOTE_NV_CUINFO"
        /*0018*/ 	.short	0x0002
        /*001a*/ 	.short	0x0064
        /*001c*/ 	.short	0x0082
	.zero		2


//--------------------- .nv.info                  --------------------------
	.section	.nv.info,"",@"SHT_CUDA_INFO"
	.align	4


	//----- nvinfo : EIATTR_REGCOUNT
	.align		4
        /*0000*/ 	.byte	0x04, 0x2f
        /*0002*/ 	.short	(.L_19 - .L_18)
	.align		4
.L_18:
        /*0004*/ 	.word	index@(_ZN7cutlass13device_kernelINS_4gemm6kernel13GemmUniversalIN4cute5tupleIJiiiiEEENS1_10collective13CollectiveMmaINS1_35MainloopSm100TmaUmmaWarpSpecializedILi4ELi2ELi2ENS5_IJNS4_1CILi1EEESB_SB_EEEEENS5_IJNSA_ILi128EEENSA_ILi240EEENSA_ILi32EEEEEENS_6half_tENS5_IJlSB_lEEESI_SJ_NS4_8TiledMMAINS4_8MMA_AtomIJNS4_20SM100_MMA_F16BF16_SSISI_SI_fLi128ELi240ELNS4_4UMMA5MajorE0ELSO_0ELNSN_7ScaleInE0ELSP_0EEEEEENS4_6LayoutISC_NS5_IJNSA_ILi0EEEST_ST_EEEEENS5_IJNS4_10UnderscoreESW_SW_EEEEENS4_13SM90_TMA_LOADENS4_14ComposedLayoutINS4_7SwizzleILi2ELi4ELi3EEENS4_18smem_ptr_flag_bitsILi16EEENSS_INS5_IJNSA_ILi8EEESG_EEENS5_IJSG_SB_EEEEEEEvNS4_8identityESZ_S19_vS1A_EENS_8epilogue10collective18CollectiveEpilogueINS1C_23Sm100TmaWarpSpecializedILi2ELi1ELi240ELb1ELb0EEEJSH_NS5_IJNSS_ISE_SB_EENSS_ISF_SB_EEEEESI_SJ_SI_SJ_NS1C_6fusion15FusionCallbacksIS1G_NS1K_17LinearCombinationISI_fSI_fLNS_15FloatRoundStyleE2EEESH_S1J_JEEENS4_5SM1004TMEM4LOAD26SM100_TMEM_LOAD_32dp32b16xESZ_NS10_INS11_ILi1ELi4ELi3EEES14_NSS_INS5_IJS15_NSA_ILi16EEEEEENS5_IJS1V_SB_EEEEEEENS4_39AutoVectorizingCopyWithAssumedAlignmentILi128EEENS4_14SM90_TMA_STOREES1Z_S21_S21_EEEvvEEEEvNT_6ParamsE)
        /*0008*/ 	.word	0x000000ff


	//----- nvinfo : EIATTR_FRAME_SIZE
	.align		4
.L_19:
        /*000c*/ 	.byte	0x04, 0x11
        /*000e*/ 	.short	(.L_21 - .L_20)
	.align		4
.L_20:
        /*0010*/ 	.word	index@($__internal_2_$__cuda_sm10x_tcgen05_guardrail_trap_unallocated_columns_being_dealloced)
        /*0014*/ 	.word	0x00000290


	//----- nvinfo : EIATTR_FRAME_SIZE
	.align		4
.L_21:
        /*0018*/ 	.byte	0x04, 0x11
        /*001a*/ 	.short	(.L_23 - .L_22)
	.align		4
.L_22:
        /*001c*/ 	.word	index@($__internal_1_$__cuda_sm10x_tcgen05_guardrail_trap_phase_invalid_during_alloc)
        /*0020*/ 	.word	0x00000290


	//----- nvinfo : EIATTR_FRAME_SIZE
	.align		4
.L_23:
        /*0024*/ 	.byte	0x04, 0x11
        /*0026*/ 	.short	(.L_25 - .L_24)
	.align		4
.L_24:
        /*0028*/ 	.word	index@($__internal_0_$__cuda_sm10x_tcgen05_guardrail_trap_col_being_dealloced_not_returned_by_alloc)
        /*002c*/ 	.word	0x00000290


	//----- nvinfo : EIATTR_FRAME_SIZE
	.align		4
.L_25:
        /*0030*/ 	.byte	0x04, 0x11
        /*0032*/ 	.short	(.L_27 - .L_26)
	.align		4
.L_26:
        /*0034*/ 	.word	index@(_ZN7cutlass13device_kernelINS_4gemm6kernel13GemmUniversalIN4cute5tupleIJiiiiEEENS1_10collective13CollectiveMmaINS1_35MainloopSm100TmaUmmaWarpSpecializedILi4ELi2ELi2ENS5_IJNS4_1CILi1EEESB_SB_EEEEENS5_IJNSA_ILi128EEENSA_ILi240EEENSA_ILi32EEEEEENS_6half_tENS5_IJlSB_lEEESI_SJ_NS4_8TiledMMAINS4_8MMA_AtomIJNS4_20SM100_MMA_F16BF16_SSISI_SI_fLi128ELi240ELNS4_4UMMA5MajorE0ELSO_0ELNSN_7ScaleInE0ELSP_0EEEEEENS4_6LayoutISC_NS5_IJNSA_ILi0EEEST_ST_EEEEENS5_IJNS4_10UnderscoreESW_SW_EEEEENS4_13SM90_TMA_LOADENS4_14ComposedLayoutINS4_7SwizzleILi2ELi4ELi3EEENS4_18smem_ptr_flag_bitsILi16EEENSS_INS5_IJNSA_ILi8EEESG_EEENS5_IJSG_SB_EEEEEEEvNS4_8identityESZ_S19_vS1A_EENS_8epilogue10collective18CollectiveEpilogueINS1C_23Sm100TmaWarpSpecializedILi2ELi1ELi240ELb1ELb0EEEJSH_NS5_IJNSS_ISE_SB_EENSS_ISF_SB_EEEEESI_SJ_SI_SJ_NS1C_6fusion15FusionCallbacksIS1G_NS1K_17LinearCombinationISI_fSI_fLNS_15FloatRoundStyleE2EEESH_S1J_JEEENS4_5SM1004TMEM4LOAD26SM100_TMEM_LOAD_32dp32b16xESZ_NS10_INS11_ILi1ELi4ELi3EEES14_NSS_INS5_IJS15_NSA_ILi16EEEEEENS5_IJS1V_SB_EEEEEEENS4_39AutoVectorizingCopyWithAssumedAlignmentILi128EEENS4_14SM90_TMA_STOREES1Z_S21_S21_EEEvvEEEEvNT_6ParamsE)
        /*0038*/ 	.word	0x00000290


	//----- nvinfo : EIATTR_MIN_STACK_SIZE
	.align		4
.L_27:
        /*003c*/ 	.byte	0x04, 0x12
        /*003e*/ 	.short	(.L_29 - .L_28)
	.align		4
.L_28:
        /*0040*/ 	.word	index@(_ZN7cutlass13device_kernelINS_4gemm6kernel13GemmUniversalIN4cute5tupleIJiiiiEEENS1_10collective13CollectiveMmaINS1_35MainloopSm100TmaUmmaWarpSpecializedILi4ELi2ELi2ENS5_IJNS4_1CILi1EEESB_SB_EEEEENS5_IJNSA_ILi128EEENSA_ILi240EEENSA_ILi32EEEEEENS_6half_tENS5_IJlSB_lEEESI_SJ_NS4_8TiledMMAINS4_8MMA_AtomIJNS4_20SM100_MMA_F16BF16_SSISI_SI_fLi128ELi240ELNS4_4UMMA5MajorE0ELSO_0ELNSN_7ScaleInE0ELSP_0EEEEEENS4_6LayoutISC_NS5_IJNSA_ILi0EEEST_ST_EEEEENS5_IJNS4_10UnderscoreESW_SW_EEEEENS4_13SM90_TMA_LOADENS4_14ComposedLayoutINS4_7SwizzleILi2ELi4ELi3EEENS4_18smem_ptr_flag_bitsILi16EEENSS_INS5_IJNSA_ILi8EEESG_EEENS5_IJSG_SB_EEEEEEEvNS4_8identityESZ_S19_vS1A_EENS_8epilogue10collective18CollectiveEpilogueINS1C_23Sm100TmaWarpSpecializedILi2ELi1ELi240ELb1ELb0EEEJSH_NS5_IJNSS_ISE_SB_EENSS_ISF_SB_EEEEESI_SJ_SI_SJ_NS1C_6fusion15FusionCallbacksIS1G_NS1K_17LinearCombinationISI_fSI_fLNS_15FloatRoundStyleE2EEESH_S1J_JEEENS4_5SM1004TMEM4LOAD26SM100_TMEM_LOAD_32dp32b16xESZ_NS10_INS11_ILi1ELi4ELi3EEES14_NSS_INS5_IJS15_NSA_ILi16EEEEEENS5_IJS1V_SB_EEEEEEENS4_39AutoVectorizingCopyWithAssumedAlignmentILi128EEENS4_14SM90_TMA_STOREES1Z_S21_S21_EEEvvEEEEvNT_6ParamsE)
        /*0044*/ 	.word	0x00000290
.L_29:


//--------------------- .nv.compat                --------------------------
	.section	.nv.compat,"",@"SHT_CUDA_COMPAT_INFO"
	.align	4
        /*0000*/ 	.byte	0x02, 0x09, 0x01, 0x00, 0x02, 0x02, 0x02, 0x00, 0x02, 0x05, 0x05, 0x00, 0x03, 0x07, 0x01, 0x01
        /*0010*/ 	.byte	0x02, 0x03, 0x01, 0x00, 0x02, 0x06, 0x01, 0x00, 0x04, 0x0b, 0x08, 0x00, 0x09, 0x00, 0x00, 0x00
        /*0020*/ 	.byte	0x00, 0x00, 0x00, 0x00


//--------------------- .nv.info._ZN7cutlass13device_kernelINS_4gemm6kernel13GemmUniversalIN4cute5tupleIJiiiiEEENS1_10collective13CollectiveMmaINS1_35MainloopSm100TmaUmmaWarpSpecializedILi4ELi2ELi2ENS5_IJNS4_1CILi1EEESB_SB_EEEEENS5_IJNSA_ILi128EEENSA_ILi240EEENSA_ILi32EEEEEENS_6half_tENS5_IJlSB_lEEESI_SJ_NS4_8TiledMMAINS4_8MMA_AtomIJNS4_20SM100_MMA_F16BF16_SSISI_SI_fLi128ELi240ELNS4_4UMMA5MajorE0ELSO_0ELNSN_7ScaleInE0ELSP_0EEEEEENS4_6LayoutISC_NS5_IJNSA_ILi0EEEST_ST_EEEEENS5_IJNS4_10UnderscoreESW_SW_EEEEENS4_13SM90_TMA_LOADENS4_14ComposedLayoutINS4_7SwizzleILi2ELi4ELi3EEENS4_18smem_ptr_flag_bitsILi16EEENSS_INS5_IJNSA_ILi8EEESG_EEENS5_IJSG_SB_EEEEEEEvNS4_8identityESZ_S19_vS1A_EENS_8epilogue10collective18CollectiveEpilogueINS1C_23Sm100TmaWarpSpecializedILi2ELi1ELi240ELb1ELb0EEEJSH_NS5_IJNSS_ISE_SB_EENSS_ISF_SB_EEEEESI_SJ_SI_SJ_NS1C_6fusion15FusionCallbacksIS1G_NS1K_17LinearCombinationISI_fSI_fLNS_15FloatRoundStyleE2EEESH_S1J_JEEENS4_5SM1004TMEM4LOAD26SM100_TMEM_LOAD_32dp32b16xESZ_NS10_INS11_ILi1ELi4ELi3EEES14_NSS_INS5_IJS15_NSA_ILi16EEEEEENS5_IJS1V_SB_EEEEEEENS4_39AutoVectorizingCopyWithAssumedAlignmentILi128EEENS4_14SM90_TMA_STOREES1Z_S21_S21_EEEvvEEEEvNT_6ParamsE --------------------------
	.section	.nv.info._ZN7cutlass13device_kernelINS_4gemm6kernel13GemmUniversalIN4cute5tupleIJiiiiEEENS1_10collective13CollectiveMmaINS1_35MainloopSm100TmaUmmaWarpSpecializedILi4ELi2ELi2ENS5_IJNS4_1CILi1EEESB_SB_EEEEENS5_IJNSA_ILi128EEENSA_ILi240EEENSA_ILi32EEEEEENS_6half_tENS5_IJlSB_lEEESI_SJ_NS4_8TiledMMAINS4_8MMA_AtomIJNS4_20SM100_MMA_F16BF16_SSISI_SI_fLi128ELi240ELNS4_4UMMA5MajorE0ELSO_0ELNSN_7ScaleInE0ELSP_0EEEEEENS4_6LayoutISC_NS5_IJNSA_ILi0EEEST_ST_EEEEENS5_IJNS4_10UnderscoreESW_SW_EEEEENS4_13SM90_TMA_LOADENS4_14ComposedLayoutINS4_7SwizzleILi2ELi4ELi3EEENS4_18smem_ptr_flag_bitsILi16EEENSS_INS5_IJNSA_ILi8EEESG_EEENS5_IJSG_SB_EEEEEEEvNS4_8identityESZ_S19_vS1A_EENS_8epilogue10collective18CollectiveEpilogueINS1C_23Sm100TmaWarpSpecializedILi2ELi1ELi240ELb1ELb0EEEJSH_NS5_IJNSS_ISE_SB_EENSS_ISF_SB_EEEEESI_SJ_SI_SJ_NS1C_6fusion15FusionCallbacksIS1G_NS1K_17LinearCombinationISI_fSI_fLNS_15FloatRoundStyleE2EEESH_S1J_JEEENS4_5SM1004TMEM4LOAD26SM100_TMEM_LOAD_32dp32b16xESZ_NS10_INS11_ILi1ELi4ELi3EEES14_NSS_INS5_IJS15_NSA_ILi16EEEEEENS5_IJS1V_SB_EEEEEEENS4_39AutoVectorizingCopyWithAssumedAlignmentILi128EEENS4_14SM90_TMA_STOREES1Z_S21_S21_EEEvvEEEEvNT_6ParamsE,"",@"SHT_CUDA_INFO"
	.sectionflags	@""
	.align	4


	//----- nvinfo : EIATTR_CUDA_API_VERSION
	.align		4
        /*0000*/ 	.byte	0x04, 0x37
        /*0002*/ 	.short	(.L_31 - .L_30)
.L_30:
        /*0004*/ 	.word	0x00000082


	//----- nvinfo : EIATTR_KPARAM_INFO
	.align		4
.L_31:
        /*0008*/ 	.byte	0x04, 0x17
        /*000a*/ 	.short	(.L_33 - .L_32)
.L_32:
        /*000c*/ 	.word	0x00000000
        /*0010*/ 	.short	0x0000
        /*0012*/ 	.short	0x0000
        /*0014*/ 	.byte	0x00, 0xf0, 0x01, 0x20


	//----- nvinfo : EIATTR_AT_ENTRY_FRAGMENTS
	.align		4
.L_33:
        /*0018*/ 	.byte	0x04, 0x4f
        /*001a*/ 	.short	(.L_35 - .L_34)


	//   ....[0]....
.L_34:
        /*001c*/ 	.word	0x00000006


	//----- nvinfo : EIATTR_RESERVED_SMEM_USED
	.align		4
.L_35:
        /*0020*/ 	.byte	0x01, 0x41
	.zero		2


	//----- nvinfo : EIATTR_SPARSE_MMA_MASK
	.align		4
        /*0024*/ 	.byte	0x03, 0x50
        /*0026*/ 	.short	0x0000


	//----- nvinfo : EIATTR_TCGEN05_1CTA_USED
	.align		4
        /*0028*/ 	.byte	0x01, 0x51
	.zero		2


	//----- nvinfo : EIATTR_MAXREG_COUNT
	.align		4
        /*002c*/ 	.byte	0x03, 0x1b
        /*002e*/ 	.short	0x00ff


	//----- nvinfo : EIATTR_NUM_BARRIERS
	.align		4
        /*0030*/ 	.byte	0x02, 0x4c
        /*0032*/ 	.byte	0x07
	.zero		1


	//----- nvinfo : EIATTR_EXTERNS
	.align		4
        /*0034*/ 	.byte	0x04, 0x0f
        /*0036*/ 	.short	(.L_37 - .L_36)


	//   ....[0]....
	.align		4
.L_36:
        /*0038*/ 	.word	index@(__assertfail)


	//----- nvinfo : EIATTR_ANNOTATIONS
	.align		4
.L_37:
        /*003c*/ 	.byte	0x04, 0x55
        /*003e*/ 	.short	(.L_39 - .L_38)


	//   ....[0]....
.L_38:
        /*0040*/ 	.word	0x00000001
        /*0044*/ 	.byte	0xc0, 0x00, 0x00, 0x00, 0x01, 0x00, 0x00, 0x00, 0x50, 0x01, 0x00, 0x00, 0x01, 0x00, 0x00, 0x00
        /* <DEDUP_REMOVED lines=279> */
        /*11c4*/ 	.byte	0xb0, 0xe0, 0x00, 0x00, 0x01, 0x00, 0x00, 0x00, 0x60, 0xe1, 0x00, 0x00


	//----- nvinfo : EIATTR_MERCURY_ISA_VERSION
	.align		4
.L_39:
        /*11d0*/ 	.byte	0x03, 0x5f
        /*11d2*/ 	.short	0x0101


	//----- nvinfo : EIATTR_INT_WARP_WIDE_INSTR_OFFSETS
	.align		4
        /*11d4*/ 	.byte	0x04, 0x31
        /*11d6*/ 	.short	(.L_41 - .L_40)


	//   ....[0]....
.L_40:
        /*11d8*/ 	.word	0x00003880


	//   ....[1]....
        /*11dc*/ 	.word	0x000038a0


	//   ....[2]....
        /*11e0*/ 	.word	0x000038d0


	//   ....[3]....
        /*11e4*/ 	.word	0x00004520


	//   ....[4]....
        /*11e8*/ 	.word	0x000045a0


	//   ....[5]....
        /*11ec*/ 	.word	0x00004690


	//   ....[6]....
        /*11f0*/ 	.word	0x000046c0


	//   ....[7]....
        /*11f4*/ 	.word	0x000046e0


	//   ....[8]....
        /*11f8*/ 	.word	0x00004700


	//   ....[9]....
        /*11fc*/ 	.word	0x00004780


	//   ....[10]....
        /*1200*/ 	.word	0x000047c0


	//   ....[11]....
        /*1204*/ 	.word	0x000047e0


	//   ....[12]....
        /*1208*/ 	.word	0x00004840


	//   ....[13]....
        /*120c*/ 	.word	0x00004880


	//   ....[14]....
        /*1210*/ 	.word	0x000048a0


	//   ....[15]....
        /*1214*/ 	.word	0x00004900


	//   ....[16]....
        /*1218*/ 	.word	0x00004940


	//   ....[17]....
        /*121c*/ 	.word	0x000049b0


	//   ....[18]....
        /*1220*/ 	.word	0x00004a00


	//----- nvinfo : EIATTR_COOP_GROUP_MASK_REGIDS
	.align		4
.L_41:
        /*1224*/ 	.byte	0x04, 0x29
        /*1226*/ 	.short	(.L_43 - .L_42)


	//   ....[0]....
.L_42:
        /*1228*/ 	.word	0xffffffff


	//   ....[1]....
        /*122c*/ 	.word	0xffffffff


	//   ....[2]....
        /*1230*/ 	.word	0xffffffff


	//   ....[3]....
        /*1234*/ 	.word	0xffffffff


	//   ....[4]....
        /*1238*/ 	.word	0xffffffff


	//   ....[5]....
        /*123c*/ 	.word	0xffffffff


	//   ....[6]....
        /*1240*/ 	.word	0xffffffff


	//   ....[7]....
        /*1244*/ 	.word	0xffffffff


	//   ....[8]....
        /*1248*/ 	.word	0xffffffff


	//   ....[9]....
        /*124c*/ 	.word	0xffffffff


	//   ....[10]....
        /*1250*/ 	.word	0xffffffff


	//   ....[11]....
        /*1254*/ 	.word	0xffffffff


	//   ....[12]....
        /*1258*/ 	.word	0xffffffff


	//----- nvinfo : EIATTR_COOP_GROUP_INSTR_OFFSETS
	.align		4
.L_43:
        /*125c*/ 	.byte	0x04, 0x28
        /*125e*/ 	.short	(.L_45 - .L_44)


	//   ....[0]....
.L_44:
        /*1260*/ 	.word	0x00000090


	//   ....[1]....
        /*1264*/ 	.word	0x00000530


	//   ....[2]....
        /*1268*/ 	.word	0x000006a0


	//   ....[3]....
        /*126c*/ 	.word	0x00000800


	//   ....[4]....
        /*1270*/ 	.word	0x00000900


	//   ....[5]....
        /*1274*/ 	.word	0x00000a70


	//   ....[6]....
        /*1278*/ 	.word	0x00000be0


	//   ....[7]....
        /*127c*/ 	.word	0x00001e20


	//   ....[8]....
        /*1280*/ 	.word	0x00002cf0


	//   ....[9]....
        /*1284*/ 	.word	0x00002f00


	//   ....[10]....
        /*1288*/ 	.word	0x00002f30


	//   ....[11]....
        /*128c*/ 	.word	0x00003760


	//   ....[12]....
        /*1290*/ 	.word	0x00003990


	//----- nvinfo : EIATTR_VRC_CTA_INIT_COUNT
	.align		4
.L_45:
        /*1294*/ 	.byte	0x02, 0x4a
        /*1296*/ 	.byte	0x80
	.zero		1


	//----- nvinfo : EIATTR_SYSCALL_OFFSETS
	.align		4
        /*1298*/ 	.byte	0x04, 0x46
        /*129a*/ 	.short	(.L_47 - .L_46)


	//   ....[0]....
.L_46:
        /*129c*/ 	.word	0x00005650


	//   ....[1]....
        /*12a0*/ 	.word	0x00005740


	//   ....[2]....
        /*12a4*/ 	.word	0x00007190


	//   ....[3]....
        /*12a8*/ 	.word	0x00007300


	//   ....[4]....
        /*12ac*/ 	.word	0x00007470


	//   ....[5]....
        /*12b0*/ 	.word	0x000075e0


	//   ....[6]....
        /*12b4*/ 	.word	0x00007750


	//   ....[7]....
        /*12b8*/ 	.word	0x000078c0


	//   ....[8]....
        /*12bc*/ 	.word	0x00007a30


	//   ....[9]....
        /*12c0*/ 	.word	0x00007ba0


	//   ....[10]....
        /*12c4*/ 	.word	0x00007d40


	//   ....[11]....
        /*12c8*/ 	.word	0x00007ee0


	//   ....[12]....
        /*12cc*/ 	.word	0x00008080


	//   ....[13]....
        /*12d0*/ 	.word	0x00008220


	//   ....[14]....
        /*12d4*/ 	.word	0x000083c0


	//   ....[15]....
        /*12d8*/ 	.word	0x00008560


	//   ....[16]....
        /*12dc*/ 	.word	0x00008700


	//----- nvinfo : EIATTR_MBARRIER_INSTR_OFFSETS
	.align		4
.L_47:
        /*12e0*/ 	.byte	0x04, 0x39
        /*12e2*/ 	.short	(.L_49 - .L_48)


	//   ....[0]....
.L_48:
        /*12e4*/ 	.word	0x00000610
        /*12e8*/ 	.word	0x000000ff
        /*12ec*/ 	.word	0x00000000
        /*12f0*/ 	.short	0x0100
        /*12f2*/ 	.byte	0x05
	.zero		1


	//   ....[1]....
        /*12f4*/ 	.word	0x00000620
        /*12f8*/ 	.word	0x000000ff
        /*12fc*/ 	.word	0x00000020
        /*1300*/ 	.short	0x0100
        /*1302*/ 	.byte	0x05
	.zero		1


	//   ....[2]....
        /*1304*/ 	.word	0x00000630
        /*1308*/ 	.word	0x000000ff
        /*130c*/ 	.word	0x00000008
        /*1310*/ 	.short	0x0100
        /*1312*/ 	.byte	0x05
	.zero		1


	//   ....[3]....
        /*1314*/ 	.word	0x00000640
        /*1318*/ 	.word	0x000000ff
        /*131c*/ 	.word	0x00000028
        /*1320*/ 	.short	0x0100
        /*1322*/ 	.byte	0x05
	.zero		1


	//   ....[4]....
        /*1324*/ 	.word	0x00000650
        /*1328*/ 	.word	0x000000ff
        /*132c*/ 	.word	0x00000010
        /*1330*/ 	.short	0x0100
        /*1332*/ 	.byte	0x05
	.zero		1


	//   ....[5]....
        /*1334*/ 	.word	0x00000660
        /*1338*/ 	.word	0x000000ff
        /*133c*/ 	.word	0x00000030
        /*1340*/ 	.short	0x0100
        /*1342*/ 	.byte	0x05
	.zero		1


	//   ....[6]....
        /*1344*/ 	.word	0x00000670
        /*1348*/ 	.word	0x000000ff
        /*134c*/ 	.word	0x00000018
        /*1350*/ 	.short	0x0100
        /*1352*/ 	.byte	0x05
	.zero		1


	//   ....[7]....
        /*1354*/ 	.word	0x00000680
        /*1358*/ 	.word	0x000000ff
        /*135c*/ 	.word	0x00000038
        /*1360*/ 	.short	0x0100
        /*1362*/ 	.byte	0x05
	.zero		1


	//   ....[8]....
        /*1364*/ 	.word	0x000007b0
        /*1368*/ 	.word	0x000000ff
        /*136c*/ 	.word	0x00000040
        /*1370*/ 	.short	0x0100
        /*1372*/ 	.byte	0x06
	.zero		1


	//   ....[9]....
        /*1374*/ 	.word	0x000007c0
        /*1378*/ 	.word	0x000000ff
        /*137c*/ 	.word	0x00000050
        /*1380*/ 	.short	0x0100
        /*1382*/ 	.byte	0x06
	.zero		1


	//   ....[10]....
        /*1384*/ 	.word	0x000007d0
        /*1388*/ 	.word	0x000000ff
        /*138c*/ 	.word	0x00000048
        /*1390*/ 	.short	0x0100
        /*1392*/ 	.byte	0x06
	.zero		1


	//   ....[11]....
        /*1394*/ 	.word	0x000007e0
        /*1398*/ 	.word	0x000000ff
        /*139c*/ 	.word	0x00000058
        /*13a0*/ 	.short	0x0100
        /*13a2*/ 	.byte	0x06
	.zero		1


	//   ....[12]....
        /*13a4*/ 	.word	0x000008d0
        /*13a8*/ 	.word	0x000000ff
        /*13ac*/ 	.word	0x00000060
        /*13b0*/ 	.short	0x0100
        /*13b2*/ 	.byte	0x05
	.zero		1


	//   ....[13]....
        /*13b4*/ 	.word	0x000008e0
        /*13b8*/ 	.word	0x000000ff
        /*13bc*/ 	.word	0x00000068
        /*13c0*/ 	.short	0x0100
        /*13c2*/ 	.byte	0x05
	.zero		1


	//   ....[14]....
        /*13c4*/ 	.word	0x00000a20
        /*13c8*/ 	.word	0x000000ff
        /*13cc*/ 	.word	0x00000070
        /*13d0*/ 	.short	0x0100
        /*13d2*/ 	.byte	0x05
	.zero		1


	//   ....[15]....
        /*13d4*/ 	.word	0x00000a30
        /*13d8*/ 	.word	0x000000ff
        /*13dc*/ 	.word	0x00000080
        /*13e0*/ 	.short	0x0100
        /*13e2*/ 	.byte	0x05
	.zero		1


	//   ....[16]....
        /*13e4*/ 	.word	0x00000a40
        /*13e8*/ 	.word	0x000000ff
        /*13ec*/ 	.word	0x00000078
        /*13f0*/ 	.short	0x0100
        /*13f2*/ 	.byte	0x05
	.zero		1


	//   ....[17]....
        /*13f4*/ 	.word	0x00000a50
        /*13f8*/ 	.word	0x000000ff
        /*13fc*/ 	.word	0x00000088
        /*1400*/ 	.short	0x0100
        /*1402*/ 	.byte	0x05
	.zero		1


	//   ....[18]....
        /*1404*/ 	.word	0x00000b80
        /*1408*/ 	.word	0x000000ff
        /*140c*/ 	.word	0x00000090
        /*1410*/ 	.short	0x0100
        /*1412*/ 	.byte	0x06
	.zero		1


	//   ....[19]....
        /*1414*/ 	.word	0x00000b90
        /*1418*/ 	.word	0x000000ff
        /*141c*/ 	.word	0x000000a0
        /*1420*/ 	.short	0x0100
        /*1422*/ 	.byte	0x06
	.zero		1


	//   ....[20]....
        /*1424*/ 	.word	0x00000ba0
        /*1428*/ 	.word	0x000000ff
        /*142c*/ 	.word	0x00000098
        /*1430*/ 	.short	0x0100
        /*1432*/ 	.byte	0x06
	.zero		1


	//   ....[21]....
        /*1434*/ 	.word	0x00000bb0
        /*1438*/ 	.word	0x000000ff
        /*143c*/ 	.word	0x000000a8
        /*1440*/ 	.short	0x0100
        /*1442*/ 	.byte	0x06
	.zero		1


	//   ....[22]....
        /*1444*/ 	.word	0x00000ce0
        /*1448*/ 	.word	0x000000ff
        /*144c*/ 	.word	0x000000b0
        /*1450*/ 	.short	0x0100
        /*1452*/ 	.byte	0x05
	.zero		1


	//   ....[23]....
        /*1454*/ 	.word	0x00000cf0
        /*1458*/ 	.word	0x000000ff
        /*145c*/ 	.word	0x000000c0
        /*1460*/ 	.short	0x0100
        /*1462*/ 	.byte	0x05
	.zero		1


	//   ....[24]....
        /*1464*/ 	.word	0x00000d00
        /*1468*/ 	.word	0x000000ff
        /*146c*/ 	.word	0x000000b8
        /*1470*/ 	.short	0x0100
        /*1472*/ 	.byte	0x05
	.zero		1


	//   ....[25]....
        /*1474*/ 	.word	0x00000d10
        /*1478*/ 	.word	0x000000ff
        /*147c*/ 	.word	0x000000c8
        /*1480*/ 	.short	0x0100
        /*1482*/ 	.byte	0x05
	.zero		1


	//   ....[26]....
        /*1484*/ 	.word	0x00001720
        /*1488*/ 	.word	0x00000005
        /*148c*/ 	.word	0x000000c0
        /*1490*/ 	.short	0x010a
        /*1492*/ 	.byte	0xff
	.zero		1


	//   ....[27]....
        /*1494*/ 	.word	0x00001750
        /*1498*/ 	.word	0x00000005
        /*149c*/ 	.word	0x000000b0
        /*14a0*/ 	.short	0x0101
        /*14a2*/ 	.byte	0xff
	.zero		1


	//   ....[28]....
        /*14a4*/ 	.word	0x00001830
        /*14a8*/ 	.word	0x000000ff
        /*14ac*/ 	.word	0x00000020
        /*14b0*/ 	.short	0x010a
        /*14b2*/ 	.byte	0x05
	.zero		1


	//   ....[29]....
        /*14b4*/ 	.word	0x000018c0
        /*14b8*/ 	.word	0x000000ff
        /*14bc*/ 	.word	0x00000020
        /*14c0*/ 	.short	0x010a
        /*14c2*/ 	.byte	0x21
	.zero		1


	//   ....[30]....
        /*14c4*/ 	.word	0x00001a10
        /*14c8*/ 	.word	0x000000ff
        /*14cc*/ 	.word	0x00000020
        /*14d0*/ 	.short	0x010a
        /*14d2*/ 	.byte	0x08
	.zero		1


	//   ....[31]....
        /*14d4*/ 	.word	0x00001b20
        /*14d8*/ 	.word	0x000000ff
        /*14dc*/ 	.word	0x00000068
        /*14e0*/ 	.short	0x0101
        /*14e2*/ 	.byte	0x04
	.zero		1


	//   ....[32]....
        /*14e4*/ 	.word	0x00001b40
        /*14e8*/ 	.word	0x000000ff
        /*14ec*/ 	.word	0x00000020
        /*14f0*/ 	.short	0x010a
        /*14f2*/ 	.byte	0x05
	.zero		1


	//   ....[33]....
        /*14f4*/ 	.word	0x00001bc0
        /*14f8*/ 	.word	0x000000ff
        /*14fc*/ 	.word	0x00000020
        /*1500*/ 	.short	0x010a
        /*1502*/ 	.byte	0x11
	.zero		1


	//   ....[34]....
        /*1504*/ 	.word	0x00001d10
        /*1508*/ 	.word	0x000000ff
        /*150c*/ 	.word	0x00000020
        /*1510*/ 	.short	0x010a
        /*1512*/ 	.byte	0x08
	.zero		1


	//   ....[35]....
        /*1514*/ 	.word	0x00001e50
        /*1518*/ 	.word	0x0000000c
        /*151c*/ 	.word	0x00000070
        /*1520*/ 	.short	0x010a
        /*1522*/ 	.byte	0xff
	.zero		1


	//   ....[36]....
        /*1524*/ 	.word	0x00001fa0
        /*1528*/ 	.word	0x00000004
        /*152c*/ 	.word	0x00000000
        /*1530*/ 	.short	0x0101
        /*1532*/ 	.byte	0xff
	.zero		1


	//   ....[37]....
        /*1534*/ 	.word	0x00002560
        /*1538*/ 	.word	0x000000ff
        /*153c*/ 	.word	0x00000000
        /*1540*/ 	.short	0x010a
        /*1542*/ 	.byte	0x05
	.zero		1


	//   ....[38]....
        /*1544*/ 	.word	0x000025f0
        /*1548*/ 	.word	0x000000ff
        /*154c*/ 	.word	0x00000000
        /*1550*/ 	.short	0x010a
        /*1552*/ 	.byte	0x05
	.zero		1


	//   ....[39]....
        /*1554*/ 	.word	0x00002680
        /*1558*/ 	.word	0x000000ff
        /*155c*/ 	.word	0x00000000
        /*1560*/ 	.short	0x010a
        /*1562*/ 	.byte	0x05
	.zero		1


	//   ....[40]....
        /*1564*/ 	.word	0x00002720
        /*1568*/ 	.word	0x00000000
        /*156c*/ 	.word	0x00000000
        /*1570*/ 	.short	0x010a
        /*1572*/ 	.byte	0xff
	.zero		1


	//   ....[41]....
        /*1574*/ 	.word	0x00002840
        /*1578*/ 	.word	0x00000002
        /*157c*/ 	.word	0x000000b0
        /*1580*/ 	.short	0x010a
        /*1582*/ 	.byte	0xff
	.zero		1


	//   ....[42]....
        /*1584*/ 	.word	0x000028a0
        /*1588*/ 	.word	0x00000004
        /*158c*/ 	.word	0x00000000
        /*1590*/ 	.short	0x0101
        /*1592*/ 	.byte	0xff
	.zero		1


	//   ....[43]....
        /*1594*/ 	.word	0x000028c0
        /*1598*/ 	.word	0x000000ff
        /*159c*/ 	.word	0x00000080
        /*15a0*/ 	.short	0x010a
        /*15a2*/ 	.byte	0x05
	.zero		1


	//   ....[44]....
        /*15a4*/ 	.word	0x000029e0
        /*15a8*/ 	.word	0x00000002
        /*15ac*/ 	.word	0x00000070
        /*15b0*/ 	.short	0x010a
        /*15b2*/ 	.byte	0xff
	.zero		1


	//   ....[45]....
        /*15b4*/ 	.word	0x00002af0
        /*15b8*/ 	.word	0x00000002
        /*15bc*/ 	.word	0x00000000
        /*15c0*/ 	.short	0x0101
        /*15c2*/ 	.byte	0xff
	.zero		1


	//   ....[46]....
        /*15c4*/ 	.word	0x00002b80
        /*15c8*/ 	.word	0x000000ff
        /*15cc*/ 	.word	0x00000080
        /*15d0*/ 	.short	0x0106
        /*15d2*/ 	.byte	0x05
	.zero		1


	//   ....[47]....
        /*15d4*/ 	.word	0x00002ba0
        /*15d8*/ 	.word	0x000000ff
        /*15dc*/ 	.word	0x00000080
        /*15e0*/ 	.short	0x010a
        /*15e2*/ 	.byte	0x05
	.zero		1


	//   ....[48]....
        /*15e4*/ 	.word	0x00002c30
        /*15e8*/ 	.word	0x000000ff
        /*15ec*/ 	.word	0x00000080
        /*15f0*/ 	.short	0x0106
        /*15f2*/ 	.byte	0x04
	.zero		1


	//   ....[49]....
        /*15f4*/ 	.word	0x00002c70
        /*15f8*/ 	.word	0x00000000
        /*15fc*/ 	.word	0x00000080
        /*1600*/ 	.short	0x010a
        /*1602*/ 	.byte	0xff
	.zero		1


	//   ....[50]....
        /*1604*/ 	.word	0x00003170
        /*1608*/ 	.word	0x00000000
        /*160c*/ 	.word	0x00000070
        /*1610*/ 	.short	0x010a
        /*1612*/ 	.byte	0xff
	.zero		1


	//   ....[51]....
        /*1614*/ 	.word	0x00003280
        /*1618*/ 	.word	0x00000003
        /*161c*/ 	.word	0x00000000
        /*1620*/ 	.short	0x0101
        /*1622*/ 	.byte	0xff
	.zero		1


	//   ....[52]....
        /*1624*/ 	.word	0x00003290
        /*1628*/ 	.word	0x000000ff
        /*162c*/ 	.word	0x00000000
        /*1630*/ 	.short	0x010a
        /*1632*/ 	.byte	0x05
	.zero		1


	//   ....[53]....
        /*1634*/ 	.word	0x000032a0
        /*1638*/ 	.word	0x000000ff
        /*163c*/ 	.word	0x000000a0
        /*1640*/ 	.short	0x010a
        /*1642*/ 	.byte	0x0e
	.zero		1


	//   ....[54]....
        /*1644*/ 	.word	0x00003370
        /*1648*/ 	.word	0x000000ff
        /*164c*/ 	.word	0x00000000
        /*1650*/ 	.short	0x010a
        /*1652*/ 	.byte	0x07
	.zero		1


	//   ....[55]....
        /*1654*/ 	.word	0x000034b0
        /*1658*/ 	.word	0x000000ff
        /*165c*/ 	.word	0x00000000
        /*1660*/ 	.short	0x010a
        /*1662*/ 	.byte	0x06
	.zero		1


	//   ....[56]....
        /*1664*/ 	.word	0x000036b0
        /*1668*/ 	.word	0x000000ff
        /*166c*/ 	.word	0x00000000
        /*1670*/ 	.short	0x010a
        /*1672*/ 	.byte	0x05
	.zero		1


	//   ....[57]....
        /*1674*/ 	.word	0x00003740
        /*1678*/ 	.word	0x000000ff
        /*167c*/ 	.word	0x00000000
        /*1680*/ 	.short	0x010a
        /*1682*/ 	.byte	0x06
	.zero		1


	//   ....[58]....
        /*1684*/ 	.word	0x00003c10
        /*1688*/ 	.word	0x00000003
        /*168c*/ 	.word	0x00000070
        /*1690*/ 	.short	0x010a
        /*1692*/ 	.byte	0xff
	.zero		1


	//   ....[59]....
        /*1694*/ 	.word	0x00003d80
        /*1698*/ 	.word	0x00000000
        /*169c*/ 	.word	0x00000000
        /*16a0*/ 	.short	0x0101
        /*16a2*/ 	.byte	0xff
	.zero		1


	//   ....[60]....
        /*16a4*/ 	.word	0x00004230
        /*16a8*/ 	.word	0x000000ff
        /*16ac*/ 	.word	0x00000068
        /*16b0*/ 	.short	0x010a
        /*16b2*/ 	.byte	0x06
	.zero		1


	//   ....[61]....
        /*16b4*/ 	.word	0x00004430
        /*16b8*/ 	.word	0x000000ff
        /*16bc*/ 	.word	0x00000050
        /*16c0*/ 	.short	0x010a
        /*16c2*/ 	.byte	0x05
	.zero		1


	//   ....[62]....
        /*16c4*/ 	.word	0x00004a30
        /*16c8*/ 	.word	0x000000ff
        /*16cc*/ 	.word	0x00000040
        /*16d0*/ 	.short	0x010b
        /*16d2*/ 	.byte	0x05
	.zero		1


	//   ....[63]....
        /*16d4*/ 	.word	0x00004a70
        /*16d8*/ 	.word	0x000000ff
        /*16dc*/ 	.word	0x00000000
        /*16e0*/ 	.short	0x0101
        /*16e2*/ 	.byte	0x21
	.zero		1


	//   ....[64]....
        /*16e4*/ 	.word	0x00004ac0
        /*16e8*/ 	.word	0x000000ff
        /*16ec*/ 	.word	0x00000000
        /*16f0*/ 	.short	0x010a
        /*16f2*/ 	.byte	0x04
	.zero		1


	//   ....[65]....
        /*16f4*/ 	.word	0x00004b60
        /*16f8*/ 	.word	0x00000000
        /*16fc*/ 	.word	0x00000000
        /*1700*/ 	.short	0x010a
        /*1702*/ 	.byte	0xff
	.zero		1


	//   ....[66]....
        /*1704*/ 	.word	0x00004e10
        /*1708*/ 	.word	0x000000ff
        /*170c*/ 	.word	0x00000070
        /*1710*/ 	.short	0x010a
        /*1712*/ 	.byte	0x04
	.zero		1


	//   ....[67]....
        /*1714*/ 	.word	0x00004ee0
        /*1718*/ 	.word	0x000000ff
        /*171c*/ 	.word	0x00000000
        /*1720*/ 	.short	0x0101
        /*1722*/ 	.byte	0x04
	.zero		1


	//   ....[68]....
        /*1724*/ 	.word	0x00005c70
        /*1728*/ 	.word	0x00000004
        /*172c*/ 	.word	0x00000040
        /*1730*/ 	.short	0x010a
        /*1732*/ 	.byte	0xff
	.zero		1


	//   ....[69]....
        /*1734*/ 	.word	0x00005cd0
        /*1738*/ 	.word	0x00000000
        /*173c*/ 	.word	0x00000090
        /*1740*/ 	.short	0x010a
        /*1742*/ 	.byte	0xff
	.zero		1


	//   ....[70]....
        /*1744*/ 	.word	0x00006470
        /*1748*/ 	.word	0x00000004
        /*174c*/ 	.word	0x00000040
        /*1750*/ 	.short	0x010a
        /*1752*/ 	.byte	0xff
	.zero		1


	//   ....[71]....
        /*1754*/ 	.word	0x00007070
        /*1758*/ 	.word	0x00000000
        /*175c*/ 	.word	0x00000090
        /*1760*/ 	.short	0x010a
        /*1762*/ 	.byte	0xff
	.zero		1


	//   ....[72]....
        /*1764*/ 	.word	0x000099f0
        /*1768*/ 	.word	0x000000ff
        /*176c*/ 	.word	0x00000000
        /*1770*/ 	.short	0x0101
        /*1772*/ 	.byte	0x07
	.zero		1


	//   ....[73]....
        /*1774*/ 	.word	0x0000de40
        /*1778*/ 	.word	0x00000000
        /*177c*/ 	.word	0x00000000
        /*1780*/ 	.short	0x0101
        /*1782*/ 	.byte	0xff
	.zero		1


	//   ....[74]....
        /*1784*/ 	.word	0x0000e240
        /*1788*/ 	.word	0x00000005
        /*178c*/ 	.word	0x000000c0
        /*1790*/ 	.short	0x010a
        /*1792*/ 	.byte	0xff
	.zero		1


	//   ....[75]....
        /*1794*/ 	.word	0x0000e2a0
        /*1798*/ 	.word	0x00000004
        /*179c*/ 	.word	0x00000020
        /*17a0*/ 	.short	0x010a
        /*17a2*/ 	.byte	0xff
	.zero		1


	//   ....[76]....
        /*17a4*/ 	.word	0x0000e300
        /*17a8*/ 	.word	0x00000004
        /*17ac*/ 	.word	0x00000020
        /*17b0*/ 	.short	0x010a
        /*17b2*/ 	.byte	0xff
	.zero		1


	//   ....[77]....
        /*17b4*/ 	.word	0x0000e350
        /*17b8*/ 	.word	0x0000000c
        /*17bc*/ 	.word	0x00000070
        /*17c0*/ 	.short	0x010a
        /*17c2*/ 	.byte	0xff
	.zero		1


	//   ....[78]....
        /*17c4*/ 	.word	0x0000e3b0
        /*17c8*/ 	.word	0x00000000
        /*17cc*/ 	.word	0x00000000
        /*17d0*/ 	.short	0x010a
        /*17d2*/ 	.byte	0xff
	.zero		1


	//   ....[79]....
        /*17d4*/ 	.word	0x0000e410
        /*17d8*/ 	.word	0x00000000
        /*17dc*/ 	.word	0x00000000
        /*17e0*/ 	.short	0x010a
        /*17e2*/ 	.byte	0xff
	.zero		1


	//   ....[80]....
        /*17e4*/ 	.word	0x0000e470
        /*17e8*/ 	.word	0x00000000
        /*17ec*/ 	.word	0x00000000
        /*17f0*/ 	.short	0x010a
        /*17f2*/ 	.byte	0xff
	.zero		1


	//   ....[81]....
        /*17f4*/ 	.word	0x0000e4c0
        /*17f8*/ 	.word	0x00000002
        /*17fc*/ 	.word	0x000000b0
        /*1800*/ 	.short	0x010a
        /*1802*/ 	.byte	0xff
	.zero		1


	//   ....[82]....
        /*1804*/ 	.word	0x0000e520
        /*1808*/ 	.word	0x00000002
        /*180c*/ 	.word	0x00000080
        /*1810*/ 	.short	0x010a
        /*1812*/ 	.byte	0xff
	.zero		1


	//   ....[83]....
        /*1814*/ 	.word	0x0000e570
        /*1818*/ 	.word	0x00000002
        /*181c*/ 	.word	0x00000070
        /*1820*/ 	.short	0x010a
        /*1822*/ 	.byte	0xff
	.zero		1


	//   ....[84]....
        /*1824*/ 	.word	0x0000e5d0
        /*1828*/ 	.word	0x00000000
        /*182c*/ 	.word	0x00000080
        /*1830*/ 	.short	0x010a
        /*1832*/ 	.byte	0xff
	.zero		1


	//   ....[85]....
        /*1834*/ 	.word	0x0000e620
        /*1838*/ 	.word	0x00000000
        /*183c*/ 	.word	0x00000070
        /*1840*/ 	.short	0x010a
        /*1842*/ 	.byte	0xff
	.zero		1


	//   ....[86]....
        /*1844*/ 	.word	0x0000e680
        /*1848*/ 	.word	0x00000003
        /*184c*/ 	.word	0x000000a0
        /*1850*/ 	.short	0x010a
        /*1852*/ 	.byte	0xff
	.zero		1


	//   ....[87]....
        /*1854*/ 	.word	0x0000e6e0
        /*1858*/ 	.word	0x00000000
        /*185c*/ 	.word	0x00000000
        /*1860*/ 	.short	0x010a
        /*1862*/ 	.byte	0xff
	.zero		1


	//   ....[88]....
        /*1864*/ 	.word	0x0000e740
        /*1868*/ 	.word	0x00000000
        /*186c*/ 	.word	0x00000000
        /*1870*/ 	.short	0x010a
        /*1872*/ 	.byte	0xff
	.zero		1


	//   ....[89]....
        /*1874*/ 	.word	0x0000e7a0
        /*1878*/ 	.word	0x00000000
        /*187c*/ 	.word	0x00000000
        /*1880*/ 	.short	0x010a
        /*1882*/ 	.byte	0xff
	.zero		1


	//   ....[90]....
        /*1884*/ 	.word	0x0000e7f0
        /*1888*/ 	.word	0x00000003
        /*188c*/ 	.word	0x00000070
        /*1890*/ 	.short	0x010a
        /*1892*/ 	.byte	0xff
	.zero		1


	//   ....[91]....
        /*1894*/ 	.word	0x0000e850
        /*1898*/ 	.word	0x00000000
        /*189c*/ 	.word	0x00000068
        /*18a0*/ 	.short	0x010a
        /*18a2*/ 	.byte	0xff
	.zero		1


	//   ....[92]....
        /*18a4*/ 	.word	0x0000e8b0
        /*18a8*/ 	.word	0x00000003
        /*18ac*/ 	.word	0x00000050
        /*18b0*/ 	.short	0x010a
        /*18b2*/ 	.byte	0xff
	.zero		1


	//   ....[93]....
        /*18b4*/ 	.word	0x0000e910
        /*18b8*/ 	.word	0x00000000
        /*18bc*/ 	.word	0x00000000
        /*18c0*/ 	.short	0x010a
        /*18c2*/ 	.byte	0xff
	.zero		1


	//   ....[94]....
        /*18c4*/ 	.word	0x0000e970
        /*18c8*/ 	.word	0x00000000
        /*18cc*/ 	.word	0x00000070
        /*18d0*/ 	.short	0x010a
        /*18d2*/ 	.byte	0xff
	.zero		1


	//   ....[95]....
        /*18d4*/ 	.word	0x0000e9c0
        /*18d8*/ 	.word	0x00000004
        /*18dc*/ 	.word	0x00000040
        /*18e0*/ 	.short	0x010a
        /*18e2*/ 	.byte	0xff
	.zero		1


	//   ....[96]....
        /*18e4*/ 	.word	0x0000ea10
        /*18e8*/ 	.word	0x00000000
        /*18ec*/ 	.word	0x00000090
        /*18f0*/ 	.short	0x010a
        /*18f2*/ 	.byte	0xff
	.zero		1


	//----- nvinfo : EIATTR_NUM_MBARRIERS
	.align		4
.L_49:
        /*18f4*/ 	.byte	0x03, 0x38
        /*18f6*/ 	.short	0x001a


	//----- nvinfo : EIATTR_EXIT_INSTR_OFFSETS
	.align		4
        /*18f8*/ 	.byte	0x04, 0x1c
        /*18fa*/ 	.short	(.L_51 - .L_50)


	//   ....[0]....
.L_50:
        /*18fc*/ 	.word	0x00002750


	//   ....[1]....
        /*1900*/ 	.word	0x00002c40


	//   ....[2]....
        /*1904*/ 	.word	0x00002ca0


	//   ....[3]....
        /*1908*/ 	.word	0x000039a0


	//   ....[4]....
        /*190c*/ 	.word	0x00004b90


	//   ....[5]....
        /*1910*/ 	.word	0x00004bd0


	//   ....[6]....
        /*1914*/ 	.word	0x0000e140


	//   ....[7]....
        /*1918*/ 	.word	0x0000e1d0


	//   ....[8]....
        /*191c*/ 	.word	0x0000e200


	//   ....[9]....
        /*1920*/ 	.word	0x0000e230


	//----- nvinfo : EIATTR_MAX_THREADS
	.align		4
.L_51:
        /*1924*/ 	.byte	0x04, 0x05
        /*1926*/ 	.short	(.L_53 - .L_52)
.L_52:
        /*1928*/ 	.word	0x00000100
        /*192c*/ 	.word	0x00000001
        /*1930*/ 	.word	0x00000001


	//----- nvinfo : EIATTR_CRS_STACK_SIZE
	.align		4
.L_53:
        /*1934*/ 	.byte	0x04, 0x1e
        /*1936*/ 	.short	(.L_55 - .L_54)
.L_54:
        /*1938*/ 	.word	0x00000000


	//----- nvinfo : EIATTR_CBANK_PARAM_SIZE
	.align		4
.L_55:
        /*193c*/ 	.byte	0x03, 0x19
        /*193e*/ 	.short	0x0800


	//----- nvinfo : EIATTR_PARAM_CBANK
	.align		4
        /*1940*/ 	.byte	0x04, 0x0a
        /*1942*/ 	.short	(.L_57 - .L_56)
	.align		4
.L_56:
        /*1944*/ 	.word	index@(.nv.constant0._ZN7cutlass13device_kernelINS_4gemm6kernel13GemmUniversalIN4cute5tupleIJiiiiEEENS1_10collective13CollectiveMmaINS1_35MainloopSm100TmaUmmaWarpSpecializedILi4ELi2ELi2ENS5_IJNS4_1CILi1EEESB_SB_EEEEENS5_IJNSA_ILi128EEENSA_ILi240EEENSA_ILi32EEEEEENS_6half_tENS5_IJlSB_lEEESI_SJ_NS4_8TiledMMAINS4_8MMA_AtomIJNS4_20SM100_MMA_F16BF16_SSISI_SI_fLi128ELi240ELNS4_4UMMA5MajorE0ELSO_0ELNSN_7ScaleInE0ELSP_0EEEEEENS4_6LayoutISC_NS5_IJNSA_ILi0EEEST_ST_EEEEENS5_IJNS4_10UnderscoreESW_SW_EEEEENS4_13SM90_TMA_LOADENS4_14ComposedLayoutINS4_7SwizzleILi2ELi4ELi3EEENS4_18smem_ptr_flag_bitsILi16EEENSS_INS5_IJNSA_ILi8EEESG_EEENS5_IJSG_SB_EEEEEEEvNS4_8identityESZ_S19_vS1A_EENS_8epilogue10collective18CollectiveEpilogueINS1C_23Sm100TmaWarpSpecializedILi2ELi1ELi240ELb1ELb0EEEJSH_NS5_IJNSS_ISE_SB_EENSS_ISF_SB_EEEEESI_SJ_SI_SJ_NS1C_6fusion15FusionCallbacksIS1G_NS1K_17LinearCombinationISI_fSI_fLNS_15FloatRoundStyleE2EEESH_S1J_JEEENS4_5SM1004TMEM4LOAD26SM100_TMEM_LOAD_32dp32b16xESZ_NS10_INS11_ILi1ELi4ELi3EEES14_NSS_INS5_IJS15_NSA_ILi16EEEEEENS5_IJS1V_SB_EEEEEEENS4_39AutoVectorizingCopyWithAssumedAlignmentILi128EEENS4_14SM90_TMA_STOREES1Z_S21_S21_EEEvvEEEEvNT_6ParamsE)
        /*1948*/ 	.short	0x0380
        /*194a*/ 	.short	0x0800


	//----- nvinfo : EIATTR_SW_WAR
	.align		4
.L_57:
        /*194c*/ 	.byte	0x04, 0x36
        /*194e*/ 	.short	(.L_59 - .L_58)
.L_58:
        /*1950*/ 	.word	0x00000008
.L_59:


//--------------------- .nv.callgraph             --------------------------
	.section	.nv.callgraph,"",@"SHT_CUDA_CALLGRAPH"
	.align	4
	.sectionentsize	8
	.align		4
        /*0000*/ 	.word	0x00000000
	.align		4
        /*0004*/ 	.word	0xffffffff
	.align		4
        /*0008*/ 	.word	index@(_ZN7cutlass13device_kernelINS_4gemm6kernel13GemmUniversalIN4cute5tupleIJiiiiEEENS1_10collective13CollectiveMmaINS1_35MainloopSm100TmaUmmaWarpSpecializedILi4ELi2ELi2ENS5_IJNS4_1CILi1EEESB_SB_EEEEENS5_IJNSA_ILi128EEENSA_ILi240EEENSA_ILi32EEEEEENS_6half_tENS5_IJlSB_lEEESI_SJ_NS4_8TiledMMAINS4_8MMA_AtomIJNS4_20SM100_MMA_F16BF16_SSISI_SI_fLi128ELi240ELNS4_4UMMA5MajorE0ELSO_0ELNSN_7ScaleInE0ELSP_0EEEEEENS4_6LayoutISC_NS5_IJNSA_ILi0EEEST_ST_EEEEENS5_IJNS4_10UnderscoreESW_SW_EEEEENS4_13SM90_TMA_LOADENS4_14ComposedLayoutINS4_7SwizzleILi2ELi4ELi3EEENS4_18smem_ptr_flag_bitsILi16EEENSS_INS5_IJNSA_ILi8EEESG_EEENS5_IJSG_SB_EEEEEEEvNS4_8identityESZ_S19_vS1A_EENS_8epilogue10collective18CollectiveEpilogueINS1C_23Sm100TmaWarpSpecializedILi2ELi1ELi240ELb1ELb0EEEJSH_NS5_IJNSS_ISE_SB_EENSS_ISF_SB_EEEEESI_SJ_SI_SJ_NS1C_6fusion15FusionCallbacksIS1G_NS1K_17LinearCombinationISI_fSI_fLNS_15FloatRoundStyleE2EEESH_S1J_JEEENS4_5SM1004TMEM4LOAD26SM100_TMEM_LOAD_32dp32b16xESZ_NS10_INS11_ILi1ELi4ELi3EEES14_NSS_INS5_IJS15_NSA_ILi16EEEEEENS5_IJS1V_SB_EEEEEEENS4_39AutoVectorizingCopyWithAssumedAlignmentILi128EEENS4_14SM90_TMA_STOREES1Z_S21_S21_EEEvvEEEEvNT_6ParamsE)
	.align		4
        /*000c*/ 	.word	index@(__assertfail)
	.align		4
        /*0010*/ 	.word	0x00000000
	.align		4
        /*0014*/ 	.word	0xfffffffe
	.align		4
        /*0018*/ 	.word	0x00000000
	.align		4
        /*001c*/ 	.word	0xfffffffd
	.align		4
        /*0020*/ 	.word	0x00000000
	.align		4
        /*0024*/ 	.word	0xfffffffc


//--------------------- .nv.constant4             --------------------------
	.section	.nv.constant4,"a",@progbits
	.align	8
	.align		8
.nv.constant4:
        /*0000*/ 	.dword	__assertfail
	.align		8
        /*0008*/ 	.dword	__unnamed_1
	.align		8
        /*0010*/ 	.dword	__unnamed_2
	.align		8
        /*0018*/ 	.dword	_ZN39_INTERNAL_be66e2bf_4_k_cu_e0c2be73_67954cuda3std3__45__cpo5beginE
	.align		8
        /*0020*/ 	.dword	_ZN39_INTERNAL_be66e2bf_4_k_cu_e0c2be73_67954cuda3std3__45__cpo3endE
	.align		8
        /*0028*/ 	.dword	_ZN39_INTERNAL_be66e2bf_4_k_cu_e0c2be73_67954cuda3std3__45__cpo6cbeginE
	.align		8
        /*0030*/ 	.dword	_ZN39_INTERNAL_be66e2bf_4_k_cu_e0c2be73_67954cuda3std3__45__cpo4cendE
	.align		8
        /*0038*/ 	.dword	_ZN39_INTERNAL_be66e2bf_4_k_cu_e0c2be73_67954cuda3std3__441_GLOBAL__N__be66e2bf_4_k_cu_e0c2be73_67956ignoreE
	.align		8
        /*0040*/ 	.dword	_ZN39_INTERNAL_be66e2bf_4_k_cu_e0c2be73_67954cuda3std3__419piecewise_constructE
	.align		8
        /*0048*/ 	.dword	_ZN39_INTERNAL_be66e2bf_4_k_cu_e0c2be73_67954cuda3std3__48in_placeE
	.align		8
        /*0050*/ 	.dword	_ZN39_INTERNAL_be66e2bf_4_k_cu_e0c2be73_67954cuda3std6ranges3__45__cpo4swapE
	.align		8
        /*0058*/ 	.dword	_ZN39_INTERNAL_be66e2bf_4_k_cu_e0c2be73_67954cuda3std6ranges3__45__cpo9iter_moveE
	.align		8
        /*0060*/ 	.dword	_ZN39_INTERNAL_be66e2bf_4_k_cu_e0c2be73_67954cute7productE
	.align		8
        /*0068*/ 	.dword	_ZN39_INTERNAL_be66e2bf_4_k_cu_e0c2be73_67954cute1_E
	.align		8
        /*0070*/ 	.dword	$str$25
	.align		8
        /*0078*/ 	.dword	$str$26
	.align		8
        /*0080*/ 	.dword	$str$27
	.align		8
        /*0088*/ 	.dword	$str$28


//--------------------- .text._ZN7cutlass13device_kernelINS_4gemm6kernel13GemmUniversalIN4cute5tupleIJiiiiEEENS1_10collective13CollectiveMmaINS1_35MainloopSm100TmaUmmaWarpSpecializedILi4ELi2ELi2ENS5_IJNS4_1CILi1EEESB_SB_EEEEENS5_IJNSA_ILi128EEENSA_ILi240EEENSA_ILi32EEEEEENS_6half_tENS5_IJlSB_lEEESI_SJ_NS4_8TiledMMAINS4_8MMA_AtomIJNS4_20SM100_MMA_F16BF16_SSISI_SI_fLi128ELi240ELNS4_4UMMA5MajorE0ELSO_0ELNSN_7ScaleInE0ELSP_0EEEEEENS4_6LayoutISC_NS5_IJNSA_ILi0EEEST_ST_EEEEENS5_IJNS4_10UnderscoreESW_SW_EEEEENS4_13SM90_TMA_LOADENS4_14ComposedLayoutINS4_7SwizzleILi2ELi4ELi3EEENS4_18smem_ptr_flag_bitsILi16EEENSS_INS5_IJNSA_ILi8EEESG_EEENS5_IJSG_SB_EEEEEEEvNS4_8identityESZ_S19_vS1A_EENS_8epilogue10collective18CollectiveEpilogueINS1C_23Sm100TmaWarpSpecializedILi2ELi1ELi240ELb1ELb0EEEJSH_NS5_IJNSS_ISE_SB_EENSS_ISF_SB_EEEEESI_SJ_SI_SJ_NS1C_6fusion15FusionCallbacksIS1G_NS1K_17LinearCombinationISI_fSI_fLNS_15FloatRoundStyleE2EEESH_S1J_JEEENS4_5SM1004TMEM4LOAD26SM100_TMEM_LOAD_32dp32b16xESZ_NS10_INS11_ILi1ELi4ELi3EEES14_NSS_INS5_IJS15_NSA_ILi16EEEEEENS5_IJS1V_SB_EEEEEEENS4_39AutoVectorizingCopyWithAssumedAlignmentILi128EEENS4_14SM90_TMA_STOREES1Z_S21_S21_EEEvvEEEEvNT_6ParamsE --------------------------
	.section	.text._ZN7cutlass13device_kernelINS_4gemm6kernel13GemmUniversalIN4cute5tupleIJiiiiEEENS1_10collective13CollectiveMmaINS1_35MainloopSm100TmaUmmaWarpSpecializedILi4ELi2ELi2ENS5_IJNS4_1CILi1EEESB_SB_EEEEENS5_IJNSA_ILi128EEENSA_ILi240EEENSA_ILi32EEEEEENS_6half_tENS5_IJlSB_lEEESI_SJ_NS4_8TiledMMAINS4_8MMA_AtomIJNS4_20SM100_MMA_F16BF16_SSISI_SI_fLi128ELi240ELNS4_4UMMA5MajorE0ELSO_0ELNSN_7ScaleInE0ELSP_0EEEEEENS4_6LayoutISC_NS5_IJNSA_ILi0EEEST_ST_EEEEENS5_IJNS4_10UnderscoreESW_SW_EEEEENS4_13SM90_TMA_LOADENS4_14ComposedLayoutINS4_7SwizzleILi2ELi4ELi3EEENS4_18smem_ptr_flag_bitsILi16EEENSS_INS5_IJNSA_ILi8EEESG_EEENS5_IJSG_SB_EEEEEEEvNS4_8identityESZ_S19_vS1A_EENS_8epilogue10collective18CollectiveEpilogueINS1C_23Sm100TmaWarpSpecializedILi2ELi1ELi240ELb1ELb0EEEJSH_NS5_IJNSS_ISE_SB_EENSS_ISF_SB_EEEEESI_SJ_SI_SJ_NS1C_6fusion15FusionCallbacksIS1G_NS1K_17LinearCombinationISI_fSI_fLNS_15FloatRoundStyleE2EEESH_S1J_JEEENS4_5SM1004TMEM4LOAD26SM100_TMEM_LOAD_32dp32b16xESZ_NS10_INS11_ILi1ELi4ELi3EEES14_NSS_INS5_IJS15_NSA_ILi16EEEEEENS5_IJS1V_SB_EEEEEEENS4_39AutoVectorizingCopyWithAssumedAlignmentILi128EEENS4_14SM90_TMA_STOREES1Z_S21_S21_EEEvvEEEEvNT_6ParamsE,"ax",@progbits
	.align	128
.text._ZN7cutlass13device_kernelINS_4gemm6kernel13GemmUniversalIN4cute5tupleIJiiiiEEENS1_10collective13CollectiveMmaINS1_35MainloopSm100TmaUmmaWarpSpecializedILi4ELi2ELi2ENS5_IJNS4_1CILi1EEESB_SB_EEEEENS5_IJNSA_ILi128EEENSA_ILi240EEENSA_ILi32EEEEEENS_6half_tENS5_IJlSB_lEEESI_SJ_NS4_8TiledMMAINS4_8MMA_AtomIJNS4_20SM100_MMA_F16BF16_SSISI_SI_fLi128ELi240ELNS4_4UMMA5MajorE0ELSO_0ELNSN_7ScaleInE0ELSP_0EEEEEENS4_6LayoutISC_NS5_IJNSA_ILi0EEEST_ST_EEEEENS5_IJNS4_10UnderscoreESW_SW_EEEEENS4_13SM90_TMA_LOADENS4_14ComposedLayoutINS4_7SwizzleILi2ELi4ELi3EEENS4_18smem_ptr_flag_bitsILi16EEENSS_INS5_IJNSA_ILi8EEESG_EEENS5_IJSG_SB_EEEEEEEvNS4_8identityESZ_S19_vS1A_EENS_8epilogue10collective18CollectiveEpilogueINS1C_23Sm100TmaWarpSpecializedILi2ELi1ELi240ELb1ELb0EEEJSH_NS5_IJNSS_ISE_SB_EENSS_ISF_SB_EEEEESI_SJ_SI_SJ_NS1C_6fusion15FusionCallbacksIS1G_NS1K_17LinearCombinationISI_fSI_fLNS_15FloatRoundStyleE2EEESH_S1J_JEEENS4_5SM1004TMEM4LOAD26SM100_TMEM_LOAD_32dp32b16xESZ_NS10_INS11_ILi1ELi4ELi3EEES14_NSS_INS5_IJS15_NSA_ILi16EEEEEENS5_IJS1V_SB_EEEEEEENS4_39AutoVectorizingCopyWithAssumedAlignmentILi128EEENS4_14SM90_TMA_STOREES1Z_S21_S21_EEEvvEEEEvNT_6ParamsE:
        .type           _ZN7cutlass13device_kernelINS_4gemm6kernel13GemmUniversalIN4cute5tupleIJiiiiEEENS1_10collective13CollectiveMmaINS1_35MainloopSm100TmaUmmaWarpSpecializedILi4ELi2ELi2ENS5_IJNS4_1CILi1EEESB_SB_EEEEENS5_IJNSA_ILi128EEENSA_ILi240EEENSA_ILi32EEEEEENS_6half_tENS5_IJlSB_lEEESI_SJ_NS4_8TiledMMAINS4_8MMA_AtomIJNS4_20SM100_MMA_F16BF16_SSISI_SI_fLi128ELi240ELNS4_4UMMA5MajorE0ELSO_0ELNSN_7ScaleInE0ELSP_0EEEEEENS4_6LayoutISC_NS5_IJNSA_ILi0EEEST_ST_EEEEENS5_IJNS4_10UnderscoreESW_SW_EEEEENS4_13SM90_TMA_LOADENS4_14ComposedLayoutINS4_7SwizzleILi2ELi4ELi3EEENS4_18smem_ptr_flag_bitsILi16EEENSS_INS5_IJNSA_ILi8EEESG_EEENS5_IJSG_SB_EEEEEEEvNS4_8identityESZ_S19_vS1A_EENS_8epilogue10collective18CollectiveEpilogueINS1C_23Sm100TmaWarpSpecializedILi2ELi1ELi240ELb1ELb0EEEJSH_NS5_IJNSS_ISE_SB_EENSS_ISF_SB_EEEEESI_SJ_SI_SJ_NS1C_6fusion15FusionCallbacksIS1G_NS1K_17LinearCombinationISI_fSI_fLNS_15FloatRoundStyleE2EEESH_S1J_JEEENS4_5SM1004TMEM4LOAD26SM100_TMEM_LOAD_32dp32b16xESZ_NS10_INS11_ILi1ELi4ELi3EEES14_NSS_INS5_IJS15_NSA_ILi16EEEEEENS5_IJS1V_SB_EEEEEEENS4_39AutoVectorizingCopyWithAssumedAlignmentILi128EEENS4_14SM90_TMA_STOREES1Z_S21_S21_EEEvvEEEEvNT_6ParamsE,@function
        .size           _ZN7cutlass13device_kernelINS_4gemm6kernel13GemmUniversalIN4cute5tupleIJiiiiEEENS1_10collective13CollectiveMmaINS1_35MainloopSm100TmaUmmaWarpSpecializedILi4ELi2ELi2ENS5_IJNS4_1CILi1EEESB_SB_EEEEENS5_IJNSA_ILi128EEENSA_ILi240EEENSA_ILi32EEEEEENS_6half_tENS5_IJlSB_lEEESI_SJ_NS4_8TiledMMAINS4_8MMA_AtomIJNS4_20SM100_MMA_F16BF16_SSISI_SI_fLi128ELi240ELNS4_4UMMA5MajorE0ELSO_0ELNSN_7ScaleInE0ELSP_0EEEEEENS4_6LayoutISC_NS5_IJNSA_ILi0EEEST_ST_EEEEENS5_IJNS4_10UnderscoreESW_SW_EEEEENS4_13SM90_TMA_LOADENS4_14ComposedLayoutINS4_7SwizzleILi2ELi4ELi3EEENS4_18smem_ptr_flag_bitsILi16EEENSS_INS5_IJNSA_ILi8EEESG_EEENS5_IJSG_SB_EEEEEEEvNS4_8identityESZ_S19_vS1A_EENS_8epilogue10collective18CollectiveEpilogueINS1C_23Sm100TmaWarpSpecializedILi2ELi1ELi240ELb1ELb0EEEJSH_NS5_IJNSS_ISE_SB_EENSS_ISF_SB_EEEEESI_SJ_SI_SJ_NS1C_6fusion15FusionCallbacksIS1G_NS1K_17LinearCombinationISI_fSI_fLNS_15FloatRoundStyleE2EEESH_S1J_JEEENS4_5SM1004TMEM4LOAD26SM100_TMEM_LOAD_32dp32b16xESZ_NS10_INS11_ILi1ELi4ELi3EEES14_NSS_INS5_IJS15_NSA_ILi16EEEEEENS5_IJS1V_SB_EEEEEEENS4_39AutoVectorizingCopyWithAssumedAlignmentILi128EEENS4_14SM90_TMA_STOREES1Z_S21_S21_EEEvvEEEEvNT_6ParamsE,(.L_x_146 - _ZN7cutlass13device_kernelINS_4gemm6kernel13GemmUniversalIN4cute5tupleIJiiiiEEENS1_10collective13CollectiveMmaINS1_35MainloopSm100TmaUmmaWarpSpecializedILi4ELi2ELi2ENS5_IJNS4_1CILi1EEESB_SB_EEEEENS5_IJNSA_ILi128EEENSA_ILi240EEENSA_ILi32EEEEEENS_6half_tENS5_IJlSB_lEEESI_SJ_NS4_8TiledMMAINS4_8MMA_AtomIJNS4_20SM100_MMA_F16BF16_SSISI_SI_fLi128ELi240ELNS4_4UMMA5MajorE0ELSO_0ELNSN_7ScaleInE0ELSP_0EEEEEENS4_6LayoutISC_NS5_IJNSA_ILi0EEEST_ST_EEEEENS5_IJNS4_10UnderscoreESW_SW_EEEEENS4_13SM90_TMA_LOADENS4_14ComposedLayoutINS4_7SwizzleILi2ELi4ELi3EEENS4_18smem_ptr_flag_bitsILi16EEENSS_INS5_IJNSA_ILi8EEESG_EEENS5_IJSG_SB_EEEEEEEvNS4_8identityESZ_S19_vS1A_EENS_8epilogue10collective18CollectiveEpilogueINS1C_23Sm100TmaWarpSpecializedILi2ELi1ELi240ELb1ELb0EEEJSH_NS5_IJNSS_ISE_SB_EENSS_ISF_SB_EEEEESI_SJ_SI_SJ_NS1C_6fusion15FusionCallbacksIS1G_NS1K_17LinearCombinationISI_fSI_fLNS_15FloatRoundStyleE2EEESH_S1J_JEEENS4_5SM1004TMEM4LOAD26SM100_TMEM_LOAD_32dp32b16xESZ_NS10_INS11_ILi1ELi4ELi3EEES14_NSS_INS5_IJS15_NSA_ILi16EEEEEENS5_IJS1V_SB_EEEEEEENS4_39AutoVectorizingCopyWithAssumedAlignmentILi128EEENS4_14SM90_TMA_STOREES1Z_S21_S21_EEEvvEEEEvNT_6ParamsE)
        .other          _ZN7cutlass13device_kernelINS_4gemm6kernel13GemmUniversalIN4cute5tupleIJiiiiEEENS1_10collective13CollectiveMmaINS1_35MainloopSm100TmaUmmaWarpSpecializedILi4ELi2ELi2ENS5_IJNS4_1CILi1EEESB_SB_EEEEENS5_IJNSA_ILi128EEENSA_ILi240EEENSA_ILi32EEEEEENS_6half_tENS5_IJlSB_lEEESI_SJ_NS4_8TiledMMAINS4_8MMA_AtomIJNS4_20SM100_MMA_F16BF16_SSISI_SI_fLi128ELi240ELNS4_4UMMA5MajorE0ELSO_0ELNSN_7ScaleInE0ELSP_0EEEEEENS4_6LayoutISC_NS5_IJNSA_ILi0EEEST_ST_EEEEENS5_IJNS4_10UnderscoreESW_SW_EEEEENS4_13SM90_TMA_LOADENS4_14ComposedLayoutINS4_7SwizzleILi2ELi4ELi3EEENS4_18smem_ptr_flag_bitsILi16EEENSS_INS5_IJNSA_ILi8EEESG_EEENS5_IJSG_SB_EEEEEEEvNS4_8identityESZ_S19_vS1A_EENS_8epilogue10collective18CollectiveEpilogueINS1C_23Sm100TmaWarpSpecializedILi2ELi1ELi240ELb1ELb0EEEJSH_NS5_IJNSS_ISE_SB_EENSS_ISF_SB_EEEEESI_SJ_SI_SJ_NS1C_6fusion15FusionCallbacksIS1G_NS1K_17LinearCombinationISI_fSI_fLNS_15FloatRoundStyleE2EEESH_S1J_JEEENS4_5SM1004TMEM4LOAD26SM100_TMEM_LOAD_32dp32b16xESZ_NS10_INS11_ILi1ELi4ELi3EEES14_NSS_INS5_IJS15_NSA_ILi16EEEEEENS5_IJS1V_SB_EEEEEEENS4_39AutoVectorizingCopyWithAssumedAlignmentILi128EEENS4_14SM90_TMA_STOREES1Z_S21_S21_EEEvvEEEEvNT_6ParamsE,@"STO_CUDA_ENTRY STV_DEFAULT"
_ZN7cutlass13device_kernelINS_4gemm6kernel13GemmUniversalIN4cute5tupleIJiiiiEEENS1_10collective13CollectiveMmaINS1_35MainloopSm100TmaUmmaWarpSpecializedILi4ELi2ELi2ENS5_IJNS4_1CILi1EEESB_SB_EEEEENS5_IJNSA_ILi128EEENSA_ILi240EEENSA_ILi32EEEEEENS_6half_tENS5_IJlSB_lEEESI_SJ_NS4_8TiledMMAINS4_8MMA_AtomIJNS4_20SM100_MMA_F16BF16_SSISI_SI_fLi128ELi240ELNS4_4UMMA5MajorE0ELSO_0ELNSN_7ScaleInE0ELSP_0EEEEEENS4_6LayoutISC_NS5_IJNSA_ILi0EEEST_ST_EEEEENS5_IJNS4_10UnderscoreESW_SW_EEEEENS4_13SM90_TMA_LOADENS4_14ComposedLayoutINS4_7SwizzleILi2ELi4ELi3EEENS4_18smem_ptr_flag_bitsILi16EEENSS_INS5_IJNSA_ILi8EEESG_EEENS5_IJSG_SB_EEEEEEEvNS4_8identityESZ_S19_vS1A_EENS_8epilogue10collective18CollectiveEpilogueINS1C_23Sm100TmaWarpSpecializedILi2ELi1ELi240ELb1ELb0EEEJSH_NS5_IJNSS_ISE_SB_EENSS_ISF_SB_EEEEESI_SJ_SI_SJ_NS1C_6fusion15FusionCallbacksIS1G_NS1K_17LinearCombinationISI_fSI_fLNS_15FloatRoundStyleE2EEESH_S1J_JEEENS4_5SM1004TMEM4LOAD26SM100_TMEM_LOAD_32dp32b16xESZ_NS10_INS11_ILi1ELi4ELi3EEES14_NSS_INS5_IJS15_NSA_ILi16EEEEEENS5_IJS1V_SB_EEEEEEENS4_39AutoVectorizingCopyWithAssumedAlignmentILi128EEENS4_14SM90_TMA_STOREES1Z_S21_S21_EEEvvEEEEvNT_6ParamsE:
[----:B------:R-:W1:Y:S01]  /*0000*/  LDC R1, c[0x0][0x37c] ;  /* 0x0000df00ff017b82 */ /* 0x000e620000000800 */
[----:B------:R-:W2:Y:S01]  /*0010*/  S2R R2, SR_TID.X ;  /* 0x0000000000027919 */ /* 0x000ea20000002100 */
[----:B------:R-:W3:Y:S01]  /*0020*/  LDCU.64 UR4, c[0x0][0x890] ;  /* 0x00011200ff0477ac */ /* 0x000ee20008000a00 */
[----:B-1----:R-:W-:Y:S01]  /*0030*/  VIADD R1, R1, 0xfffffd70 ;  /* 0xfffffd7001017836 */ /* 0x002fe20000000000 */
[----:B------:R-:W-:Y:S01]  /*0040*/  ELECT P3, URZ, PT ;  /* 0x0000000000ff782f */ /* 0x000fe20003860000 */
[----:B------:R-:W1:Y:S01]  /*0050*/  LDCU.64 UR54, c[0x0][0x358] ;  /* 0x00006b00ff3677ac */ /* 0x000e620008000a00 */
[----:B---3--:R-:W-:-:S04]  /*0060*/  UISETP.NE.U32.AND UP0, UPT, UR4, URZ, UPT ;  /* 0x000000ff0400728c */ /* 0x008fc8000bf05070 */
[----:B------:R-:W-:Y:S01]  /*0070*/  UISETP.NE.AND.EX UP0, UPT, UR5, URZ, UPT, UP0 ;  /* 0x000000ff0500728c */ /* 0x000fe2000bf05300 */
[----:B--2---:R-:W-:-:S05]  /*0080*/  SHF.R.U32.HI R3, RZ, 0x5, R2 ;  /* 0x00000005ff037819 */ /* 0x004fca0000011602 */
[----:B------:R-:W2:Y:S02]  /*0090*/  SHFL.IDX PT, R0, R3, RZ, 0x1f ;  /* 0x00001fff03007589 */ /* 0x000ea400000e0000 */
[----:B--2---:R-:W-:Y:S02]  /*00a0*/  R2UR UR12, R0 ;  /* 0x00000000000c72ca */ /* 0x004fe400000e0000 */
[----:B------:R-:W-:-:S05]  /*00b0*/  PRMT R0, RZ, 0x7610, R0 ;  /* 0x00007610ff007816 */ /* 0x000fca0000000000 */
[----:B------:R2:W-:Y:S01]  /*00c0*/  STL.S16 [R1+0x1d0], R0 ;  /* 0x0001d00001007387 */ /* 0x0005e20000100600 */
[----:B-1----:R-:W-:Y:S07]  /*00d0*/  BRA.U UP0, `(.L_x_0) ;  /* 0x0000000100347547 */ /* 0x002fee000b800000 */
[----:B------:R-:W1:Y:S02]  /*00e0*/  LDCU.64 UR6, c[0x0][0x888] ;  /* 0x00011100ff0677ac */ /* 0x000e640008000a00 */
[----:B-1----:R-:W-:-:S04]  /*00f0*/  UISETP.NE.U32.AND UP0, UPT, UR6, URZ, UPT ;  /* 0x000000ff0600728c */ /* 0x002fc8000bf05070 */
[----:B------:R-:W-:-:S09]  /*0100*/  UISETP.NE.AND.EX UP0, UPT, UR7, URZ, UPT, UP0 ;  /* 0x000000ff0700728c */ /* 0x000fd2000bf05300 */
[----:B------:R-:W-:Y:S05]  /*0110*/  BRA.U !UP0, `(.L_x_1) ;  /* 0x0000000108147547 */ /* 0x000fea000b800000 */
[----:B------:R-:W1:Y:S02]  /*0120*/  LDC.64 R250, c[0x0][0x888] ;  /* 0x00022200fffa7b82 */ /* 0x000e640000000a00 */
[----:B-1----:R1:W5:Y:S01]  /*0130*/  LDG.E R250, desc[UR54][R250.64] ;  /* 0x00000036fafa7981 */ /* 0x002362000c1e1900 */
[----:B--2---:R-:W-:-:S05]  /*0140*/  HFMA2 R0, -RZ, RZ, 0, 5.9604644775390625e-08 ;  /* 0x00000001ff007431 */ /* 0x004fca00000001ff */
[----:B------:R1:W-:Y:S01]  /*0150*/  STL.S16 [R1+0x1d0], R0 ;  /* 0x0001d00001007387 */ /* 0x0003e20000100600 */
[----:B------:R-:W-:Y:S05]  /*0160*/  BRA `(.L_x_0) ;  /* 0x0000000000107947 */ /* 0x000fea0003800000 */
.L_x_1:
[----:B--2---:R-:W-:Y:S01]  /*0170*/  HFMA2 R0, -RZ, RZ, 0, 5.9604644775390625e-08 ;  /* 0x00000001ff007431 */ /* 0x004fe200000001ff */
[----:B------:R-:W1:Y:S04]  /*0180*/  LDCU UR6, c[0x0][0x880] ;  /* 0x00011000ff0677ac */ /* 0x000e680008000800 */
[----:B------:R3:W-:Y:S01]  /*0190*/  STL.S16 [R1+0x1d0], R0 ;  /* 0x0001d00001007387 */ /* 0x0007e20000100600 */
[----:B-1----:R-:W-:-:S07]  /*01a0*/  MOV R250, UR6 ;  /* 0x0000000600fa7c02 */ /* 0x002fce0008000f00 */
.L_x_0:
[----:B------:R-:W4:Y:S02]  /*01b0*/  LDCU.64 UR6, c[0x0][0x8b0] ;  /* 0x00011600ff0677ac */ /* 0x000f240008000a00 */
[----:B----4-:R-:W-:-:S04]  /*01c0*/  UISETP.NE.U32.AND UP0, UPT, UR6, URZ, UPT ;  /* 0x000000ff0600728c */ /* 0x010fc8000bf05070 */
[----:B------:R-:W-:-:S09]  /*01d0*/  UISETP.NE.AND.EX UP0, UPT, UR7, URZ, UPT, UP0 ;  /* 0x000000ff0700728c */ /* 0x000fd2000bf05300 */
[----:B------:R-:W-:Y:S05]  /*01e0*/  BRA.U UP0, `(.L_x_2) ;  /* 0x0000000100247547 */ /* 0x000fea000b800000 */
[----:B------:R-:W4:Y:S02]  /*01f0*/  LDCU.64 UR6, c[0x0][0x8a8] ;  /* 0x00011500ff0677ac */ /* 0x000f240008000a00 */
[----:B----4-:R-:W-:-:S04]  /*0200*/  UISETP.NE.U32.AND UP0, UPT, UR6, URZ, UPT ;  /* 0x000000ff0600728c */ /* 0x010fc8000bf05070 */
[----:B------:R-:W-:-:S09]  /*0210*/  UISETP.NE.AND.EX UP0, UPT, UR7, URZ, UPT, UP0 ;  /* 0x000000ff0700728c */ /* 0x000fd2000bf05300 */
[----:B------:R-:W-:Y:S05]  /*0220*/  BRA.U !UP0, `(.L_x_3) ;  /* 0x00000001080c7547 */ /* 0x000fea000b800000 */
[----:B------:R-:W4:Y:S02]  /*0230*/  LDC.64 R248, c[0x0][0x8a8] ;  /* 0x00022a00fff87b82 */ /* 0x000f240000000a00 */
[----:B----4-:R4:W5:Y:S01]  /*0240*/  LDG.E R248, desc[UR54][R248.64] ;  /* 0x00000036f8f87981 */ /* 0x010962000c1e1900 */
[----:B------:R-:W-:Y:S05]  /*0250*/  BRA `(.L_x_2) ;  /* 0x0000000000087947 */ /* 0x000fea0003800000 */
.L_x_3:
[----:B------:R-:W4:Y:S02]  /*0260*/  LDCU UR6, c[0x0][0x8a0] ;  /* 0x00011400ff0677ac */ /* 0x000f240008000800 */
[----:B----4-:R-:W-:Y:S02]  /*0270*/  MOV R248, UR6 ;  /* 0x0000000600f87c02 */ /* 0x010fe40008000f00 */
.L_x_2:
[----:B------:R-:W-:Y:S01]  /*0280*/  IMAD.U32 R4, RZ, RZ, UR12 ;  /* 0x0000000cff047e24 */ /* 0x000fe2000f8e00ff */
[----:B------:R-:W-:Y:S04]  /*0290*/  BSSY.RECONVERGENT B0, `(.L_x_4) ;  /* 0x000000c000007945 */ /* 0x000fe80003800200 */
[C---:B------:R-:W-:Y:S02]  /*02a0*/  ISETP.NE.OR P1, PT, R4.reuse, 0x1, !P3 ;  /* 0x000000010400780c */ /* 0x040fe40005f25670 */
[----:B------:R-:W-:-:S11]  /*02b0*/  ISETP.NE.OR P0, PT, R4, 0x3, !P3 ;  /* 0x000000030400780c */ /* 0x000fd60005f05670 */
[----:B------:R-:W-:Y:S05]  /*02c0*/  @P1 BRA `(.L_x_5) ;  /* 0x0000000000201947 */ /* 0x000fea0003800000 */
[----:B------:R-:W1:Y:S02]  /*02d0*/  LDCU.64 UR6, c[0x0][0x348] ;  /* 0x00006900ff0677ac */ /* 0x000e640008000a00 */
[----:B-1----:R-:W-:Y:S02]  /*02e0*/  UIADD3 UR8, UP1, UPT, UR6, 0x80, URZ ;  /* 0x0000008006087890 */ /* 0x002fe4000ff3e0ff */
[----:B------:R-:W-:Y:S02]  /*02f0*/  UIADD3 UR6, UP0, UPT, UR6, 0x180, URZ ;  /* 0x0000018006067890 */ /* 0x000fe4000ff1e0ff */
[----:B------:R-:W-:Y:S02]  /*0300*/  UIADD3.X UR9, UPT, UPT, URZ, UR7, URZ, UP1, !UPT ;  /* 0x00000007ff097290 */ /* 0x000fe40008ffe4ff */
[----:B------:R-:W-:-:S07]  /*0310*/  UIADD3.X UR7, UPT, UPT, URZ, UR7, URZ, UP0, !UPT ;  /* 0x00000007ff077290 */ /* 0x000fce00087fe4ff */
[----:B------:R1:W-:Y:S02]  /*0320*/  UTMACCTL.PF [UR8] ;  /* 0x00000000080079b9 */ /* 0x0003e40008040000 */
[----:B------:R1:W-:Y:S02]  /*0330*/  UTMACCTL.PF [UR6] ;  /* 0x00000000060079b9 */ /* 0x0003e40008040000 */
[----:B-1----:R-:W-:Y:S01]  /*0340*/  NOP ;  /* 0x0000000000007918 */ /* 0x002fe20000000000 */
.L_x_5:
[----:B------:R-:W-:Y:S05]  /*0350*/  BSYNC.RECONVERGENT B0 ;  /* 0x0000000000007941 */ /* 0x000fea0003800200 */
.L_x_4:
[----:B------:R-:W-:Y:S04]  /*0360*/  BSSY.RECONVERGENT B0, `(.L_x_6) ;  /* 0x000000a000007945 */ /* 0x000fe80003800200 */
        /* <DEDUP_REMOVED lines=9> */
.L_x_7:
[----:B------:R-:W-:Y:S05]  /*0400*/  BSYNC.RECONVERGENT B0 ;  /* 0x0000000000007941 */ /* 0x000fea0003800200 */
.L_x_6:
[----:B------:R-:W1:Y:S01]  /*0410*/  LDCU.64 UR6, c[0x0][0x888] ;  /* 0x00011100ff0677ac */ /* 0x000e620008000a00 */
[----:B------:R-:W-:Y:S02]  /*0420*/  UISETP.EQ.U32.AND UP1, UPT, UR4, URZ, UPT ;  /* 0x000000ff0400728c */ /* 0x000fe4000bf22070 */
[----:B------:R-:W-:Y:S02]  /*0430*/  UPLOP3.LUT UP3, UPT, UPT, UPT, UPT, 0x80, 0x8 ;  /* 0x000000000008789c */ /* 0x000fe40003f6f070 */
[----:B-1----:R-:W-:-:S04]  /*0440*/  UISETP.NE.U32.AND UP0, UPT, UR6, URZ, UPT ;  /* 0x000000ff0600728c */ /* 0x002fc8000bf05070 */
[----:B------:R-:W-:-:S04]  /*0450*/  UISETP.NE.AND.EX UP2, UPT, UR7, URZ, UPT, UP0 ;  /* 0x000000ff0700728c */ /* 0x000fc8000bf45300 */
[----:B------:R-:W-:-:S04]  /*0460*/  UISETP.EQ.OR.EX UP4, UPT, UR5, URZ, !UP2, UP1 ;  /* 0x000000ff0500728c */ /* 0x000fc8000d782710 */
[----:B------:R-:W-:-:S06]  /*0470*/  UP2UR UR6, UPR, URZ, 0x10 ;  /* 0x00000010ff067883 */ /* 0x000fcc0008000000 */
[----:B--23--:R-:W-:-:S05]  /*0480*/  MOV R0, UR6 ;  /* 0x0000000600007c02 */ /* 0x00cfca0008000f00 */
[----:B------:R1:W-:Y:S01]  /*0490*/  STL [R1+0x1d8], R0 ;  /* 0x0001d80001007387 */ /* 0x0003e20000100800 */
[----:B------:R-:W-:Y:S05]  /*04a0*/  BRA.U !UP4, `(.L_x_8) ;  /* 0x000000010c207547 */ /* 0x000fea000b800000 */
[----:B------:R-:W-:Y:S01]  /*04b0*/  UISETP.NE.U32.AND UP1, UPT, UR4, URZ, UPT ;  /* 0x000000ff0400728c */ /* 0x000fe2000bf25070 */
[----:B-----5:R-:W-:Y:S01]  /*04c0*/  FSETP.NEU.AND P0, PT, R250, RZ, PT ;  /* 0x000000fffa00720b */ /* 0x020fe20003f0d000 */
[----:B------:R-:W-:Y:S02]  /*04d0*/  USEL UR4, URZ, 0xffffffff, UP2 ;  /* 0xffffffffff047887 */ /* 0x000fe40009000000 */
[----:B------:R-:W-:-:S10]  /*04e0*/  UISETP.NE.AND.EX UP1, UPT, UR5, URZ, UPT, UP1 ;  /* 0x000000ff0500728c */ /* 0x000fd4000bf25310 */
[----:B------:R-:W-:Y:S01]  /*04f0*/  VOTEU.ANY UP0, P0 ;  /* 0x0000000000ff7886 */ /* 0x000fe20000000100 */
[----:B------:R-:W-:-:S04]  /*0500*/  @!UP1 USEL UR4, URZ, 0xffffffff, UP0 ;  /* 0xffffffffff049887 */ /* 0x000fc80008000000 */
[----:B------:R-:W-:-:S04]  /*0510*/  ULOP3.LUT UR4, UR4, 0x1, URZ, 0xc0, !UPT ;  /* 0x0000000104047892 */ /* 0x000fc8000f8ec0ff */
[----:B------:R-:W-:-:S11]  /*0520*/  UISETP.NE.U32.AND UP3, UPT, UR4, 0x1, UPT ;  /* 0x000000010400788c */ /* 0x000fd6000bf65070 */
.L_x_8:
[----:B-1----:R-:W1:Y:S01]  /*0530*/  SHFL.IDX PT, R0, R3, RZ, 0x1f ;  /* 0x00001fff03007589 */ /* 0x002e6200000e0000 */
[----:B------:R-:W-:-:S04]  /*0540*/  UISETP.NE.AND UP0, UPT, UR12, 0x2, UPT ;  /* 0x000000020c00788c */ /* 0x000fc8000bf05270 */
[----:B------:R-:W-:Y:S01]  /*0550*/  USEL UR37, URZ, 0x1, UP0 ;  /* 0x00000001ff257887 */ /* 0x000fe20008000000 */
[----:B-1----:R-:W-:-:S13]  /*0560*/  ISETP.NE.AND P0, PT, R0, RZ, PT ;  /* 0x000000ff0000720c */ /* 0x002fda0003f05270 */
[----:B------:R-:W-:Y:S05]  /*0570*/  @P0 BRA `(.L_x_9) ;  /* 0x0000000000480947 */ /* 0x000fea0003800000 */
[----:B------:R-:W1:Y:S01]  /*0580*/  S2UR UR5, SR_CgaCtaId ;  /* 0x00000000000579c3 */ /* 0x000e620000008800 */
[----:B------:R-:W-:Y:S01]  /*0590*/  UMOV UR6, 0x400 ;  /* 0x0000040000067882 */ /* 0x000fe20000000000 */
[----:B------:R-:W-:Y:S01]  /*05a0*/  UMOV UR4, 0x1 ;  /* 0x0000000100047882 */ /* 0x000fe20000000000 */
[----:B------:R-:W-:Y:S01]  /*05b0*/  ELECT P0, URZ, PT ;  /* 0x0000000000ff782f */ /* 0x000fe20003800000 */
[----:B-1----:R-:W-:Y:S02]  /*05c0*/  ULEA UR5, UR5, UR6, 0x18 ;  /* 0x0000000605057291 */ /* 0x002fe4000f8ec0ff */
[----:B------:R-:W-:-:S04]  /*05d0*/  UIADD3 UR6, UPT, UPT, -UR4, 0x100000, URZ ;  /* 0x0010000004067890 */ /* 0x000fc8000fffe1ff */
[----:B------:R-:W-:Y:S02]  /*05e0*/  USHF.L.U32 UR7, UR6, 0xb, URZ ;  /* 0x0000000b06077899 */ /* 0x000fe400080006ff */
[----:B------:R-:W-:Y:S01]  /*05f0*/  USHF.L.U32 UR6, UR6, 0x1, URZ ;  /* 0x0000000106067899 */ /* 0x000fe200080006ff */
[----:B------:R-:W1:Y:S11]  /*0600*/  FENCE.VIEW.ASYNC.S ;  /* 0x00000000000073c6 */ /* 0x000e760000000000 */
[----:B-1----:R1:W2:Y:S01]  /*0610*/  SYNCS.EXCH.64 URZ, [UR5], UR6 ;  /* 0x0000000605ff75b2 */ /* 0x0022a20008000100 */
[----:B------:R1:W3:Y:S01]  /*0620*/  SYNCS.EXCH.64 URZ, [UR5+0x20], UR6 ;  /* 0x0000200605ff75b2 */ /* 0x0002e20008000100 */
[----:B------:R1:W1:Y:S01]  /*0630*/  SYNCS.EXCH.64 URZ, [UR5+0x8], UR6 ;  /* 0x0000080605ff75b2 */ /* 0x0002620008000100 */
[----:B------:R1:W1:Y:S01]  /*0640*/  SYNCS.EXCH.64 URZ, [UR5+0x28], UR6 ;  /* 0x0000280605ff75b2 */ /* 0x0002620008000100 */
[----:B------:R1:W1:Y:S01]  /*0650*/  SYNCS.EXCH.64 URZ, [UR5+0x10], UR6 ;  /* 0x0000100605ff75b2 */ /* 0x0002620008000100 */
[----:B------:R1:W1:Y:S01]  /*0660*/  SYNCS.EXCH.64 URZ, [UR5+0x30], UR6 ;  /* 0x0000300605ff75b2 */ /* 0x0002620008000100 */
[----:B------:R1:W1:Y:S01]  /*0670*/  SYNCS.EXCH.64 URZ, [UR5+0x18], UR6 ;  /* 0x0000180605ff75b2 */ /* 0x0002620008000100 */
[----:B------:R1:W1:Y:S01]  /*0680*/  SYNCS.EXCH.64 URZ, [UR5+0x38], UR6 ;  /* 0x0000380605ff75b2 */ /* 0x0002620008000100 */
[----:B------:R-:W-:Y:S01]  /*0690*/  NOP ;  /* 0x0000000000007918 */ /* 0x000fe20000000000 */
.L_x_9:
[----:B------:R-:W4:Y:S01]  /*06a0*/  SHFL.IDX PT, R0, R3, RZ, 0x1f ;  /* 0x00001fff03007589 */ /* 0x000f2200000e0000 */
[----:B------:R-:W-:Y:S01]  /*06b0*/  NOP ;  /* 0x0000000000007918 */ /* 0x000fe20000000000 */
[----:B----4-:R-:W-:-:S13]  /*06c0*/  ISETP.NE.AND P0, PT, R0, 0x1, PT ;  /* 0x000000010000780c */ /* 0x010fda0003f05270 */
[----:B------:R-:W-:Y:S05]  /*06d0*/  @P0 BRA `(.L_x_10) ;  /* 0x0000000000480947 */ /* 0x000fea0003800000 */
[----:B-1----:R-:W1:Y:S01]  /*06e0*/  S2UR UR6, SR_CgaCtaId ;  /* 0x00000000000679c3 */ /* 0x002e620000008800 */
[----:B------:R-:W-:Y:S01]  /*06f0*/  UMOV UR7, 0x400 ;  /* 0x0000040000077882 */ /* 0x000fe20000000000 */
[----:B------:R-:W-:Y:S01]  /*0700*/  UMOV UR5, 0x20 ;  /* 0x0000002000057882 */ /* 0x000fe20000000000 */
[----:B------:R-:W-:Y:S01]  /*0710*/  UMOV UR4, 0x80 ;  /* 0x0000008000047882 */ /* 0x000fe20000000000 */
[----:B------:R-:W-:-:S04]  /*0720*/  UIADD3 UR8, UPT, UPT, -UR5, 0x100000, URZ ;  /* 0x0010000005087890 */ /* 0x000fc8000fffe1ff */
[----:B------:R-:W-:Y:S02]  /*0730*/  USHF.L.U32 UR9, UR8, 0xb, URZ ;  /* 0x0000000b08097899 */ /* 0x000fe400080006ff */
[----:B------:R-:W-:Y:S02]  /*0740*/  USHF.L.U32 UR8, UR8, 0x1, URZ ;  /* 0x0000000108087899 */ /* 0x000fe400080006ff */
[----:B------:R-:W-:-:S04]  /*0750*/  UIADD3 UR4, UPT, UPT, -UR4, 0x100000, URZ ;  /* 0x0010000004047890 */ /* 0x000fc8000fffe1ff */
[----:B------:R-:W-:Y:S02]  /*0760*/  USHF.L.U32 UR5, UR4, 0xb, URZ ;  /* 0x0000000b04057899 */ /* 0x000fe400080006ff */
[----:B------:R-:W-:Y:S01]  /*0770*/  USHF.L.U32 UR4, UR4, 0x1, URZ ;  /* 0x0000000104047899 */ /* 0x000fe200080006ff */
[----:B------:R-:W-:Y:S01]  /*0780*/  ELECT P0, URZ, PT ;  /* 0x0000000000ff782f */ /* 0x000fe20003800000 */
[----:B-1----:R-:W-:Y:S01]  /*0790*/  ULEA UR6, UR6, UR7, 0x18 ;  /* 0x0000000706067291 */ /* 0x002fe2000f8ec0ff */
[----:B------:R-:W1:Y:S11]  /*07a0*/  FENCE.VIEW.ASYNC.S ;  /* 0x00000000000073c6 */ /* 0x000e760000000000 */
[----:B-1----:R4:W1:Y:S01]  /*07b0*/  SYNCS.EXCH.64 URZ, [UR6+0x40], UR8 ;  /* 0x0000400806ff75b2 */ /* 0x0028620008000100 */
[----:B------:R4:W1:Y:S01]  /*07c0*/  SYNCS.EXCH.64 URZ, [UR6+0x50], UR4 ;  /* 0x0000500406ff75b2 */ /* 0x0008620008000100 */
[----:B------:R4:W1:Y:S01]  /*07d0*/  SYNCS.EXCH.64 URZ, [UR6+0x48], UR8 ;  /* 0x0000480806ff75b2 */ /* 0x0008620008000100 */
[----:B------:R4:W1:Y:S02]  /*07e0*/  SYNCS.EXCH.64 URZ, [UR6+0x58], UR4 ;  /* 0x0000580406ff75b2 */ /* 0x0008640008000100 */
[----:B----4-:R-:W-:Y:S01]  /*07f0*/  NOP ;  /* 0x0000000000007918 */ /* 0x010fe20000000000 */
.L_x_10:
[----:B------:R-:W4:Y:S01]  /*0800*/  SHFL.IDX PT, R0, R3, RZ, 0x1f ;  /* 0x00001fff03007589 */ /* 0x000f2200000e0000 */
[----:B------:R-:W-:Y:S01]  /*0810*/  NOP ;  /* 0x0000000000007918 */ /* 0x000fe20000000000 */
[----:B----4-:R-:W-:-:S13]  /*0820*/  ISETP.NE.AND P0, PT, R0, 0x3, PT ;  /* 0x000000030000780c */ /* 0x010fda0003f05270 */
[----:B------:R-:W-:Y:S05]  /*0830*/  @P0 BRA `(.L_x_11) ;  /* 0x0000000000300947 */ /* 0x000fea0003800000 */
[----:B-1----:R-:W1:Y:S01]  /*0840*/  S2UR UR5, SR_CgaCtaId ;  /* 0x00000000000579c3 */ /* 0x002e620000008800 */
        /* <DEDUP_REMOVED lines=8> */
[----:B-1----:R4:W1:Y:S01]  /*08d0*/  SYNCS.EXCH.64 URZ, [UR5+0x60], UR6 ;  /* 0x0000600605ff75b2 */ /* 0x0028620008000100 */
[----:B------:R4:W1:Y:S02]  /*08e0*/  SYNCS.EXCH.64 URZ, [UR5+0x68], UR6 ;  /* 0x0000680605ff75b2 */ /* 0x0008640008000100 */
[----:B----4-:R-:W-:Y:S01]  /*08f0*/  NOP ;  /* 0x0000000000007918 */ /* 0x010fe20000000000 */
.L_x_11:
[----:B------:R-:W4:Y:S01]  /*0900*/  SHFL.IDX PT, R0, R3, RZ, 0x1f ;  /* 0x00001fff03007589 */ /* 0x000f2200000e0000 */
[----:B------:R-:W-:Y:S01]  /*0910*/  NOP ;  /* 0x0000000000007918 */ /* 0x000fe20000000000 */
[----:B----4-:R-:W-:-:S13]  /*0920*/  ISETP.NE.AND P0, PT, R0, 0x4, PT ;  /* 0x000000040000780c */ /* 0x010fda0003f05270 */
[----:B------:R-:W-:Y:S05]  /*0930*/  @P0 BRA `(.L_x_12) ;  /* 0x00000000004c0947 */ /* 0x000fea0003800000 */
[----:B-1----:R-:W1:Y:S01]  /*0940*/  S2UR UR5, SR_CgaCtaId ;  /* 0x00000000000579c3 */ /* 0x002e620000008800 */
[----:B------:R-:W-:Y:S01]  /*0950*/  UMOV UR7, 0x100 ;  /* 0x0000010000077882 */ /* 0x000fe20000000000 */
[----:B------:R-:W-:Y:S01]  /*0960*/  UMOV UR6, 0x400 ;  /* 0x0000040000067882 */ /* 0x000fe20000000000 */
[----:B------:R-:W-:Y:S01]  /*0970*/  USEL UR7, UR7, 0xe0, UP3 ;  /* 0x000000e007077887 */ /* 0x000fe20009800000 */
[----:B------:R-:W-:Y:S01]  /*0980*/  UMOV UR4, 0x1 ;  /* 0x0000000100047882 */ /* 0x000fe20000000000 */
[----:B------:R-:W-:Y:S01]  /*0990*/  ELECT P0, URZ, PT ;  /* 0x0000000000ff782f */ /* 0x000fe20003800000 */
[----:B------:R-:W-:-:S04]  /*09a0*/  UIADD3 UR8, UPT, UPT, -UR4, 0x100000, URZ ;  /* 0x0010000004087890 */ /* 0x000fc8000fffe1ff */
[----:B------:R-:W-:Y:S02]  /*09b0*/  USHF.L.U32 UR9, UR8, 0xb, URZ ;  /* 0x0000000b08097899 */ /* 0x000fe400080006ff */
[----:B------:R-:W-:Y:S02]  /*09c0*/  USHF.L.U32 UR8, UR8, 0x1, URZ ;  /* 0x0000000108087899 */ /* 0x000fe400080006ff */
[----:B-1----:R-:W-:Y:S02]  /*09d0*/  ULEA UR5, UR5, UR6, 0x18 ;  /* 0x0000000605057291 */ /* 0x002fe4000f8ec0ff */
[----:B------:R-:W-:-:S04]  /*09e0*/  UIADD3 UR6, UPT, UPT, -UR7, 0x100000, URZ ;  /* 0x0010000007067890 */ /* 0x000fc8000fffe1ff */
[----:B------:R-:W-:Y:S02]  /*09f0*/  USHF.L.U32 UR7, UR6, 0xb, URZ ;  /* 0x0000000b06077899 */ /* 0x000fe400080006ff */
[----:B------:R-:W-:Y:S01]  /*0a00*/  USHF.L.U32 UR6, UR6, 0x1, URZ ;  /* 0x0000000106067899 */ /* 0x000fe200080006ff */
[----:B------:R-:W1:Y:S03]  /*0a10*/  FENCE.VIEW.ASYNC.S ;  /* 0x00000000000073c6 */ /* 0x000e660000000000 */
[----:B-1----:R4:W1:Y:S08]  /*0a20*/  SYNCS.EXCH.64 URZ, [UR5+0x70], UR8 ;  /* 0x0000700805ff75b2 */ /* 0x0028700008000100 */
[----:B------:R4:W1:Y:S01]  /*0a30*/  SYNCS.EXCH.64 URZ, [UR5+0x80], UR6 ;  /* 0x0000800605ff75b2 */ /* 0x0008620008000100 */
[----:B------:R4:W1:Y:S01]  /*0a40*/  SYNCS.EXCH.64 URZ, [UR5+0x78], UR8 ;  /* 0x0000780805ff75b2 */ /* 0x0008620008000100 */
[----:B------:R4:W1:Y:S02]  /*0a50*/  SYNCS.EXCH.64 URZ, [UR5+0x88], UR6 ;  /* 0x0000880605ff75b2 */ /* 0x0008640008000100 */
[----:B----4-:R-:W-:Y:S01]  /*0a60*/  NOP ;  /* 0x0000000000007918 */ /* 0x010fe20000000000 */
.L_x_12:
        /* <DEDUP_REMOVED lines=22> */
.L_x_13:
[----:B------:R-:W4:Y:S01]  /*0bd0*/  S2UR UR4, SR_CTAID.X ;  /* 0x00000000000479c3 */ /* 0x000f220000002500 */
[----:B------:R-:W2:Y:S01]  /*0be0*/  SHFL.IDX PT, R3, R3, RZ, 0x1f ;  /* 0x00001fff03037589 */ /* 0x000ea200000e0000 */
[----:B------:R-:W-:-:S06]  /*0bf0*/  NOP ;  /* 0x0000000000007918 */ /* 0x000fcc0000000000 */
[----:B------:R-:W1:Y:S01]  /*0c00*/  S2UR UR47, SR_CTAID.Y ;  /* 0x00000000002f79c3 */ /* 0x000e620000002600 */
[----:B----4-:R-:W-:Y:S02]  /*0c10*/  MOV R0, UR4 ;  /* 0x0000000400007c02 */ /* 0x010fe40008000f00 */
[----:B--2---:R-:W-:-:S03]  /*0c20*/  ISETP.NE.AND P0, PT, R3, 0x3, PT ;  /* 0x000000030300780c */ /* 0x004fc60003f05270 */
[----:B------:R2:W-:Y:S10]  /*0c30*/  STL [R1+0x1d4], R0 ;  /* 0x0001d40001007387 */ /* 0x0005f40000100800 */
[----:B-1----:R-:W-:Y:S05]  /*0c40*/  @P0 BRA `(.L_x_14) ;  /* 0x0000000000380947 */ /* 0x002fea0003800000 */
        /* <DEDUP_REMOVED lines=9> */
[----:B-1----:R1:W4:Y:S01]  /*0ce0*/  SYNCS.EXCH.64 URZ, [UR5+0xb0], UR6 ;  /* 0x0000b00605ff75b2 */ /* 0x0023220008000100 */
[----:B------:R1:W1:Y:S01]  /*0cf0*/  SYNCS.EXCH.64 URZ, [UR5+0xc0], UR6 ;  /* 0x0000c00605ff75b2 */ /* 0x0002620008000100 */
[----:B------:R1:W1:Y:S01]  /*0d00*/  SYNCS.EXCH.64 URZ, [UR5+0xb8], UR6 ;  /* 0x0000b80605ff75b2 */ /* 0x0002620008000100 */
[----:B------:R1:W1:Y:S01]  /*0d10*/  SYNCS.EXCH.64 URZ, [UR5+0xc8], UR6 ;  /* 0x0000c80605ff75b2 */ /* 0x0002620008000100 */
[----:B------:R-:W-:Y:S01]  /*0d20*/  NOP ;  /* 0x0000000000007918 */ /* 0x000fe20000000000 */
.L_x_14:
[----:B------:R-:W-:Y:S01]  /*0d30*/  IMAD.MOV.U32 R5, RZ, RZ, R0 ;  /* 0x000000ffff057224 */ /* 0x000fe200078e0000 */
[----:B------:R-:W-:-:S05]  /*0d40*/  CS2R.32 R3, SR_CgaSize ;  /* 0x0000000000037805 */ /* 0x000fca0000008a00 */
[----:B------:R-:W-:-:S05]  /*0d50*/  IMAD R3, R3, -0xa0, RZ ;  /* 0xffffff6003037824 */ /* 0x000fca00078e02ff */
[----:B-1----:R-:W-:-:S14]  /*0d60*/  R2UR UR5, R3 ;  /* 0x00000000030572ca */ /* 0x002fdc00000e0000 */
[----:B------:R-:W1:Y:S01]  /*0d70*/  LDCU UR5, c[0x0][UR5+0x2b0] ;  /* 0x00005600050577ac */ /* 0x000e620008000800 */
[----:B--2---:R-:W-:Y:S01]  /*0d80*/  I2FP.F32.U32 R0, UR47 ;  /* 0x0000002f00007c45 */ /* 0x004fe20008201000 */
[----:B------:R-:W-:Y:S01]  /*0d90*/  NOP ;  /* 0x0000000000007918 */ /* 0x000fe20000000000 */
[----:B------:R-:W2:Y:S01]  /*0da0*/  S2UR UR36, SR_CTAID.Z ;  /* 0x00000000002479c3 */ /* 0x000ea20000002700 */
[----:B------:R-:W-:Y:S02]  /*0db0*/  R2UR UR6, R5 ;  /* 0x00000000050672ca */ /* 0x000fe400000e0000 */
[----:B------:R-:W-:-:S05]  /*0dc0*/  CS2R.32 R3, SR_CgaSize ;  /* 0x0000000000037805 */ /* 0x000fca0000008a00 */
[----:B------:R-:W-:-:S05]  /*0dd0*/  IMAD R3, R3, -0xa0, RZ ;  /* 0xffffff6003037824 */ /* 0x000fca00078e02ff */
[----:B------:R-:W-:-:S14]  /*0de0*/  R2UR UR4, R3 ;  /* 0x00000000030472ca */ /* 0x000fdc00000e0000 */
[----:B------:R-:W3:Y:S01]  /*0df0*/  LDCU UR4, c[0x0][UR4+0x2b4] ;  /* 0x00005680040477ac */ /* 0x000ee20008000800 */
[----:B------:R-:W4:Y:S01]  /*0e00*/  LDCU UR13, c[0x0][0xb24] ;  /* 0x00016480ff0d77ac */ /* 0x000f220008000800 */
[----:B------:R-:W-:-:S05]  /*0e10*/  I2FP.F32.U32 R3, UR6 ;  /* 0x0000000600037c45 */ /* 0x000fca0008201000 */
[----:B-1----:R-:W-:Y:S01]  /*0e20*/  FMUL R3, R3, UR5 ;  /* 0x0000000503037c20 */ /* 0x002fe20008400000 */
[----:B---3--:R-:W-:Y:S01]  /*0e30*/  FMUL R0, R0, UR4 ;  /* 0x0000000400007c20 */ /* 0x008fe20008400000 */
[----:B------:R-:W-:-:S06]  /*0e40*/  RPCMOV.32 Rpc.LO, R5 ;  /* 0x0000000500007352 */ /* 0x000fcc0000000000 */
[----:B------:R-:W-:-:S05]  /*0e50*/  CS2R.32 R5, SR_CgaSize ;  /* 0x0000000000057805 */ /* 0x000fca0000008a00 */
[----:B------:R-:W-:-:S05]  /*0e60*/  IMAD R5, R5, -0xa0, RZ ;  /* 0xffffff6005057824 */ /* 0x000fca00078e02ff */
[----:B------:R-:W-:Y:S02]  /*0e70*/  R2UR UR5, R5 ;  /* 0x00000000050572ca */ /* 0x000fe400000e0000 */
[----:B------:R-:W-:-:S12]  /*0e80*/  RPCMOV.32 R5, Rpc.LO ;  /* 0x0000000000057353 */ /* 0x000fd80000000000 */
[----:B------:R-:W1:Y:S01]  /*0e90*/  LDCU UR5, c[0x0][UR5+0x2a0] ;  /* 0x00005400050577ac */ /* 0x000e620008000800 */
[----:B------:R-:W3:Y:S01]  /*0ea0*/  F2I.U32.TRUNC.NTZ R3, R3 ;  /* 0x0000000300037305 */ /* 0x000ee2000020f000 */
[----:B------:R-:W-:-:S06]  /*0eb0*/  RPCMOV.32 Rpc.LO, R2 ;  /* 0x0000000200007352 */ /* 0x000fcc0000000000 */
[----:B------:R-:W-:-:S05]  /*0ec0*/  CS2R.32 R2, SR_CgaSize ;  /* 0x0000000000027805 */ /* 0x000fca0000008a00 */
[----:B------:R-:W-:-:S05]  /*0ed0*/  IMAD R2, R2, -0xa0, RZ ;  /* 0xffffff6002027824 */ /* 0x000fca00078e02ff */
[----:B------:R-:W-:Y:S02]  /*0ee0*/  R2UR UR4, R2 ;  /* 0x00000000020472ca */ /* 0x000fe400000e0000 */
[----:B------:R-:W-:-:S12]  /*0ef0*/  RPCMOV.32 R2, Rpc.LO ;  /* 0x0000000000027353 */ /* 0x000fd80000000000 */
[----:B------:R-:W2:Y:S01]  /*0f00*/  LDCU UR4, c[0x0][UR4+0x2a4] ;  /* 0x00005480040477ac */ /* 0x000ea20008000800 */
[----:B----4-:R-:W-:Y:S01]  /*0f10*/  UISETP.GE.AND UP0, UPT, UR13, 0x1, UPT ;  /* 0x000000010d00788c */ /* 0x010fe2000bf06270 */
[----:B------:R-:W4:Y:S01]  /*0f20*/  F2I.U32.TRUNC.NTZ R0, R0 ;  /* 0x0000000000007305 */ /* 0x000f22000020f000 */
[----:B---3--:R-:W-:Y:S02]  /*0f30*/  R2UR UR46, R3 ;  /* 0x00000000032e72ca */ /* 0x008fe400000e0000 */
[----:B----4-:R-:W-:-:S11]  /*0f40*/  R2UR UR45, R0 ;  /* 0x00000000002d72ca */ /* 0x010fd600000e0000 */
[----:B------:R-:W-:-:S04]  /*0f50*/  UIADD3 UR46, UPT, UPT, -UR46, URZ, URZ ;  /* 0x000000ff2e2e7290 */ /* 0x000fc8000fffe1ff */
[----:B-1----:R-:W-:Y:S02]  /*0f60*/  UIMAD UR46, UR5, UR46, UR6 ;  /* 0x0000002e052e72a4 */ /* 0x002fe4000f8e0206 */
[----:B------:R-:W-:-:S04]  /*0f70*/  UIADD3 UR45, UPT, UPT, -UR45, URZ, URZ ;  /* 0x000000ff2d2d7290 */ /* 0x000fc8000fffe1ff */
[----:B--2---:R-:W-:Y:S01]  /*0f80*/  UIMAD UR45, UR4, UR45, UR47 ;  /* 0x0000002d042d72a4 */ /* 0x004fe2000f8e022f */
[----:B------:R-:W-:Y:S06]  /*0f90*/  BAR.SYNC.DEFER_BLOCKING 0x0 ;  /* 0x0000000000007b1d */ /* 0x000fec0000010000 */
[----:B------:R-:W-:Y:S05]  /*0fa0*/  BRA.U !UP0, `(.L_x_15) ;  /* 0x0000000108e07547 */ /* 0x000fea000b800000 */
[----:B------:R-:W1:Y:S01]  /*0fb0*/  LDCU.128 UR4, c[0x0][0xb10] ;  /* 0x00016200ff0477ac */ /* 0x000e620008000c00 */
[----:B------:R-:W-:Y:S01]  /*0fc0*/  R2UR UR24, R5 ;  /* 0x00000000051872ca */ /* 0x000fe200000e0000 */
[----:B------:R-:W2:Y:S01]  /*0fd0*/  LDCU UR15, c[0x0][0x370] ;  /* 0x00006e00ff0f77ac */ /* 0x000ea20008000800 */
[----:B------:R-:W3:Y:S01]  /*0fe0*/  LDCU UR14, c[0x0][0x374] ;  /* 0x00006e80ff0e77ac */ /* 0x000ee20008000800 */
[----:B------:R-:W4:Y:S01]  /*0ff0*/  LDCU UR11, c[0x0][0xb0c] ;  /* 0x00016180ff0b77ac */ /* 0x000f220008000800 */
[----:B------:R-:W4:Y:S01]  /*1000*/  LDCU UR10, c[0x0][0xb20] ;  /* 0x00016400ff0a77ac */ /* 0x000f220008000800 */
[----:B------:R-:W4:Y:S01]  /*1010*/  LDCU.64 UR8, c[0x0][0xb28] ;  /* 0x00016500ff0877ac */ /* 0x000f220008000a00 */
[----:B-1----:R-:W-:Y:S02]  /*1020*/  UISETP.NE.AND UP0, UPT, UR6, 0x1, UPT ;  /* 0x000000010600788c */ /* 0x002fe4000bf05270 */
[----:B---3--:R-:W-:Y:S02]  /*1030*/  UIMAD.WIDE.U32 UR18, UR14, UR7, URZ ;  /* 0x000000070e1272a5 */ /* 0x008fe4000f8e00ff */
[----:B--2---:R-:W-:-:S02]  /*1040*/  UIMAD.WIDE.U32 UR16, UR15, UR4, URZ ;  /* 0x000000040f1072a5 */ /* 0x004fc4000f8e00ff */
[----:B----4-:R-:W-:Y:S02]  /*1050*/  UISETP.NE.AND UP1, UPT, UR11, 0x1, UPT ;  /* 0x000000010b00788c */ /* 0x010fe4000bf25270 */
[----:B------:R-:W-:Y:S02]  /*1060*/  UIMAD.WIDE.U32 UR20, UR47, UR7, URZ ;  /* 0x000000072f1472a5 */ /* 0x000fe4000f8e00ff */
[----:B------:R-:W-:Y:S01]  /*1070*/  UISETP.NE.AND UP4, UPT, UR13, 0x1, UPT ;  /* 0x000000010d00788c */ /* 0x000fe2000bf85270 */
[----:B------:R-:W-:Y:S01]  /*1080*/  UMOV UR7, UR19 ;  /* 0x0000001300077c82 */ /* 0x000fe20008000000 */
[----:B------:R-:W-:Y:S01]  /*1090*/  UMOV UR16, UR17 ;  /* 0x0000001100107c82 */ /* 0x000fe20008000000 */
[----:B------:R-:W-:Y:S02]  /*10a0*/  @UP0 USHF.R.U32.HI UR14, URZ, UR10, UR7 ;  /* 0x0000000aff0e0299 */ /* 0x000fe40008011607 */
[----:B------:R-:W-:Y:S02]  /*10b0*/  UIMAD.WIDE.U32 UR18, UR24, UR4, URZ ;  /* 0x00000004181272a5 */ /* 0x000fe4000f8e00ff */
[----:B------:R-:W-:-:S02]  /*10c0*/  @UP1 USHF.R.U32.HI UR15, URZ, UR5, UR16 ;  /* 0x00000005ff0f1299 */ /* 0x000fc40008011610 */
[----:B------:R-:W-:Y:S02]  /*10d0*/  UIMAD.WIDE.U32 UR16, UR14, UR8, URZ ;  /* 0x000000080e1072a5 */ /* 0x000fe4000f8e00ff */
[----:B------:R-:W-:Y:S01]  /*10e0*/  UIMAD.WIDE.U32 UR22, UR15, UR8, URZ ;  /* 0x000000080f1672a5 */ /* 0x000fe2000f8e00ff */
[----:B------:R-:W-:Y:S01]  /*10f0*/  UMOV UR20, UR21 ;  /* 0x0000001500147c82 */ /* 0x000fe20008000000 */
[----:B------:R-:W-:Y:S01]  /*1100*/  UMOV UR18, UR19 ;  /* 0x0000001300127c82 */ /* 0x000fe20008000000 */
[----:B------:R-:W-:Y:S02]  /*1110*/  USHF.R.U32.HI UR20, URZ, UR10, UR20 ;  /* 0x0000000aff147299 */ /* 0x000fe40008011614 */
[----:B------:R-:W-:Y:S02]  /*1120*/  UMOV UR16, UR17 ;  /* 0x0000001100107c82 */ /* 0x000fe40008000000 */
[----:B------:R-:W-:Y:S01]  /*1130*/  UMOV UR22, UR23 ;  /* 0x0000001700167c82 */ /* 0x000fe20008000000 */
[----:B------:R-:W-:-:S02]  /*1140*/  @UP4 USHF.R.U32.HI UR14, URZ, UR9, UR16 ;  /* 0x00000009ff0e4299 */ /* 0x000fc40008011610 */
[----:B------:R-:W-:Y:S02]  /*1150*/  USHF.R.U32.HI UR18, URZ, UR5, UR18 ;  /* 0x00000005ff127299 */ /* 0x000fe40008011612 */
[----:B------:R-:W-:Y:S02]  /*1160*/  USEL UR20, UR47, UR20, !UP0 ;  /* 0x000000142f147287 */ /* 0x000fe4000c000000 */
[----:B------:R-:W-:Y:S02]  /*1170*/  @UP4 USHF.R.U32.HI UR15, URZ, UR9, UR22 ;  /* 0x00000009ff0f4299 */ /* 0x000fe40008011616 */
[----:B------:R-:W-:Y:S02]  /*1180*/  UIMAD UR14, UR14, UR13, URZ ;  /* 0x0000000d0e0e72a4 */ /* 0x000fe4000f8e02ff */
[----:B------:R-:W-:Y:S02]  /*1190*/  USEL UR18, UR24, UR18, !UP1 ;  /* 0x0000001218127287 */ /* 0x000fe4000c800000 */
[----:B------:R-:W-:-:S02]  /*11a0*/  UIMAD UR4, UR15, UR13, URZ ;  /* 0x0000000d0f0472a4 */ /* 0x000fc4000f8e02ff */
[----:B------:R-:W-:Y:S02]  /*11b0*/  UISETP.GE.AND UP0, UPT, UR20, UR14, UPT ;  /* 0x0000000e1400728c */ /* 0x000fe4000bf06270 */
[----:B------:R-:W-:Y:S02]  /*11c0*/  UIMAD.WIDE.U32 UR22, UR20, UR8, URZ ;  /* 0x00000008141672a5 */ /* 0x000fe4000f8e00ff */
[----:B------:R-:W-:Y:S02]  /*11d0*/  UISETP.GE.OR UP0, UPT, UR18, UR4, UP0 ;  /* 0x000000041200728c */ /* 0x000fe40008706670 */
[----:B------:R-:W-:Y:S02]  /*11e0*/  UIMAD.WIDE.U32 UR16, UR18, UR8, URZ ;  /* 0x00000008121072a5 */ /* 0x000fe4000f8e00ff */
[----:B------:R-:W-:Y:S01]  /*11f0*/  UIADD3 UR7, UPT, UPT, -UR18, URZ, URZ ;  /* 0x000000ff12077290 */ /* 0x000fe2000fffe1ff */
[----:B------:R-:W-:Y:S01]  /*1200*/  UMOV UR4, UR23 ;  /* 0x0000001700047c82 */ /* 0x000fe20008000000 */
[----:B------:R-:W-:-:S02]  /*1210*/  UIADD3 UR5, UPT, UPT, -UR20, URZ, URZ ;  /* 0x000000ff14057290 */ /* 0x000fc4000fffe1ff */
[----:B------:R-:W-:-:S03]  /*1220*/  USHF.R.U32.HI UR4, URZ, UR9, UR4 ;  /* 0x00000009ff047299 */ /* 0x000fc60008011604 */
[----:B------:R-:W-:Y:S01]  /*1230*/  @!UP0 UMOV UR16, UR17 ;  /* 0x0000001100108c82 */ /* 0x000fe20008000000 */
[----:B------:R-:W-:Y:S02]  /*1240*/  UIMAD UR7, UR11, UR7, UR24 ;  /* 0x000000070b0772a4 */ /* 0x000fe4000f8e0218 */
[----:B------:R-:W-:Y:S02]  /*1250*/  USEL UR4, UR20, UR4, !UP4 ;  /* 0x0000000414047287 */ /* 0x000fe4000e000000 */
[----:B------:R-:W-:Y:S02]  /*1260*/  @!UP0 USHF.R.U32.HI UR9, URZ, UR9, UR16 ;  /* 0x00000009ff098299 */ /* 0x000fe40008011610 */
[----:B------:R-:W-:Y:S02]  /*1270*/  UIADD3 UR8, UPT, UPT, -UR4, URZ, URZ ;  /* 0x000000ff04087290 */ /* 0x000fe4000fffe1ff */
[----:B------:R-:W-:Y:S02]  /*1280*/  @!UP0 USEL UR9, UR18, UR9, !UP4 ;  /* 0x0000000912098287 */ /* 0x000fe4000e000000 */
[----:B------:R-:W-:-:S02]  /*1290*/  UIMAD UR8, UR13, UR8, UR20 ;  /* 0x000000080d0872a4 */ /* 0x000fc4000f8e0214 */
[----:B------:R-:W-:Y:S02]  /*12a0*/  @!UP0 UIADD3 UR4, UPT, UPT, UR4, -UR9, URZ ;  /* 0x8000000904048290 */ /* 0x000fe4000fffe0ff */
[----:B------:R-:W-:Y:S02]  /*12b0*/  @!UP0 UIMAD UR8, UR8, UR15, UR9 ;  /* 0x0000000f080882a4 */ /* 0x000fe4000f8e0209 */
[----:B------:R-:W-:Y:S02]  /*12c0*/  @!UP0 UIMAD UR20, UR4, UR13, UR18 ;  /* 0x0000000d041482a4 */ /* 0x000fe4000f8e0212 */
[----:B------:R-:W-:-:S03]  /*12d0*/  UIMAD UR5, UR6, UR5, UR47 ;  /* 0x00000005060572a4 */ /* 0x000fc6000f8e022f */
[----:B------:R-:W-:Y:S01]  /*12e0*/  @!UP0 UMOV UR18, UR8 ;  /* 0x0000000800128c82 */ /* 0x000fe20008000000 */
[----:B------:R-:W-:Y:S02]  /*12f0*/  UIMAD UR47, UR20, UR6, UR5 ;  /* 0x00000006142f72a4 */ /* 0x000fe4000f8e0205 */
[----:B------:R-:W-:-:S06]  /*1300*/  UIMAD UR4, UR18, UR11, UR7 ;  /* 0x0000000b120472a4 */ /* 0x000fcc000f8e0207 */
[----:B------:R-:W-:-:S05]  /*1310*/  MOV R5, UR4 ;  /* 0x0000000400057c02 */ /* 0x000fca0008000f00 */
[----:B------:R1:W-:Y:S02]  /*1320*/  STL [R1+0x1d4], R5 ;  /* 0x0001d40501007387 */ /* 0x0003e40000100800 */
.L_x_15:
[----:B------:R-:W2:Y:S01]  /*1330*/  LDCU UR4, c[0x0][0xb30] ;  /* 0x00016600ff0477ac */ /* 0x000ea20008000800 */
[----:B------:R-:W3:Y:S01]  /*1340*/  S2UR UR7, SR_CgaCtaId ;  /* 0x00000000000779c3 */ /* 0x000ee20000008800 */
[----:B--2---:R-:W-:-:S09]  /*1350*/  UISETP.NE.AND UP0, UPT, UR4, 0x1, UPT ;  /* 0x000000010400788c */ /* 0x004fd2000bf05270 */
[----:B---3--:R-:W-:Y:S05]  /*1360*/  BRA.U UP0, `(.L_x_16) ;  /* 0x0000000100507547 */ /* 0x008fea000b800000 */
[----:B------:R-:W2:Y:S01]  /*1370*/  LDCU.128 UR8, c[0x0][0xb10] ;  /* 0x00016200ff0877ac */ /* 0x000ea20008000c00 */
[----:B------:R-:W-:Y:S01]  /*1380*/  R2UR UR13, R5 ;  /* 0x00000000050d72ca */ /* 0x000fe200000e0000 */
[----:B------:R-:W3:Y:S01]  /*1390*/  LDCU UR5, c[0x0][0xb0c] ;  /* 0x00016180ff0577ac */ /* 0x000ee20008000800 */
[----:B------:R-:W4:Y:S11]  /*13a0*/  LDCU UR4, c[0x0][0xb20] ;  /* 0x00016400ff0477ac */ /* 0x000f360008000800 */
[----:B--2---:R-:W-:-:S02]  /*13b0*/  UIMAD.WIDE.U32 UR16, UR13, UR8, URZ ;  /* 0x000000080d1072a5 */ /* 0x004fc4000f8e00ff */
[----:B------:R-:W-:Y:S02]  /*13c0*/  UIMAD.WIDE.U32 UR14, UR47, UR11, URZ ;  /* 0x0000000b2f0e72a5 */ /* 0x000fe4000f8e00ff */
[----:B---3--:R-:W-:Y:S02]  /*13d0*/  UISETP.NE.AND UP1, UPT, UR5, 0x1, UPT ;  /* 0x000000010500788c */ /* 0x008fe4000bf25270 */
[----:B------:R-:W-:Y:S01]  /*13e0*/  UISETP.NE.AND UP0, UPT, UR10, 0x1, UPT ;  /* 0x000000010a00788c */ /* 0x000fe2000bf05270 */
[----:B------:R-:W-:Y:S02]  /*13f0*/  UMOV UR6, UR17 ;  /* 0x0000001100067c82 */ /* 0x000fe40008000000 */
[----:B------:R-:W-:Y:S01]  /*1400*/  UMOV UR14, UR15 ;  /* 0x0000000f000e7c82 */ /* 0x000fe20008000000 */
[----:B------:R-:W-:Y:S02]  /*1410*/  USHF.R.U32.HI UR6, URZ, UR9, UR6 ;  /* 0x00000009ff067299 */ /* 0x000fe40008011606 */
[----:B----4-:R-:W-:-:S02]  /*1420*/  USHF.R.U32.HI UR4, URZ, UR4, UR14 ;  /* 0x00000004ff047299 */ /* 0x010fc4000801160e */
[----:B------:R-:W-:Y:S02]  /*1430*/  USEL UR6, UR13, UR6, !UP1 ;  /* 0x000000060d067287 */ /* 0x000fe4000c800000 */
[----:B------:R-:W-:-:S04]  /*1440*/  USEL UR4, UR47, UR4, !UP0 ;  /* 0x000000042f047287 */ /* 0x000fc8000c000000 */
[----:B------:R-:W-:Y:S02]  /*1450*/  UIADD3 UR8, UPT, UPT, UR6, -UR4, URZ ;  /* 0x8000000406087290 */ /* 0x000fe4000fffe0ff */
[----:B------:R-:W-:Y:S02]  /*1460*/  UIADD3 UR4, UPT, UPT, -UR6, UR4, URZ ;  /* 0x0000000406047290 */ /* 0x000fe4000fffe1ff */
[----:B------:R-:W-:Y:S02]  /*1470*/  UIMAD UR47, UR8, UR10, UR47 ;  /* 0x0000000a082f72a4 */ /* 0x000fe4000f8e022f */
[----:B------:R-:W-:-:S06]  /*1480*/  UIMAD UR13, UR4, UR5, UR13 ;  /* 0x00000005040d72a4 */ /* 0x000fcc000f8e020d */
[----:B------:R-:W-:-:S05]  /*1490*/  MOV R0, UR13 ;  /* 0x0000000d00007c02 */ /* 0x000fca0008000f00 */
[----:B------:R2:W-:Y:S02]  /*14a0*/  STL [R1+0x1d4], R0 ;  /* 0x0001d40001007387 */ /* 0x0005e40000100800 */
.L_x_16:
[----:B------:R-:W-:Y:S01]  /*14b0*/  BAR.SYNC.DEFER_BLOCKING 0x0 ;  /* 0x0000000000007b1d */ /* 0x000fe20000010000 */
[----:B------:R-:W-:Y:S01]  /*14c0*/  UISETP.NE.AND UP0, UPT, UR12, 0x2, UPT ;  /* 0x000000020c00788c */ /* 0x000fe2000bf05270 */
[----:B------:R-:W-:Y:S02]  /*14d0*/  ISETP.NE.OR P3, PT, R4, 0x2, !P3 ;  /* 0x000000020400780c */ /* 0x000fe40005f65670 */
[----:B--2---:R-:W-:Y:S02]  /*14e0*/  LOP3.LUT R0, R2, 0x1f, RZ, 0xc0, !PT ;  /* 0x0000001f02007812 */ /* 0x004fe400078ec0ff */
[----:B------:R-:W2:Y:S04]  /*14f0*/  LDCU UR13, c[0x0][0xb24] ;  /* 0x00016480ff0d77ac */ /* 0x000ea80008000800 */
[----:B------:R-:W-:Y:S05]  /*1500*/  BRA.U UP0, `(.L_x_17) ;  /* 0x0000001100987547 */ /* 0x000fea000b800000 */
[----:B------:R-:W3:Y:S01]  /*1510*/  LDCU UR25, c[0x0][0x38c] ;  /* 0x00007180ff1977ac */ /* 0x000ee20008000800 */
[----:B------:R-:W-:Y:S01]  /*1520*/  PLOP3.LUT P1, PT, PT, PT, UP3, 0x80, 0x8 ;  /* 0x000000000008781c */ /* 0x000fe20003f2f038 */
[----:B------:R-:W-:Y:S01]  /*1530*/  IMAD.MOV.U32 R9, RZ, RZ, 0x1 ;  /* 0x00000001ff097424 */ /* 0x000fe200078e00ff */
[----:B------:R-:W-:Y:S01]  /*1540*/  ISETP.EQ.OR P2, PT, R0, RZ, P3 ;  /* 0x000000ff0000720c */ /* 0x000fe20001f42670 */
[----:B------:R-:W-:Y:S01]  /*1550*/  IMAD.MOV.U32 R8, RZ, RZ, RZ ;  /* 0x000000ffff087224 */ /* 0x000fe200078e00ff */
[----:B------:R-:W-:Y:S02]  /*1560*/  PLOP3.LUT P1, PT, P1, PT, PT, 0x8, 0x80 ;  /* 0x000000000080781c */ /* 0x000fe40000f2e170 */
[----:B------:R-:W-:Y:S01]  /*1570*/  CS2R R2, SRZ ;  /* 0x0000000000027805 */ /* 0x000fe2000001ff00 */
[----:B------:R-:W-:Y:S01]  /*1580*/  IMAD.MOV.U32 R0, RZ, RZ, 0x1 ;  /* 0x00000001ff007424 */ /* 0x000fe200078e00ff */
[----:B------:R-:W4:Y:S01]  /*1590*/  LDCU UR15, c[0x0][0x370] ;  /* 0x00006e00ff0f77ac */ /* 0x000f220008000800 */
[----:B------:R-:W1:Y:S01]  /*15a0*/  LDCU.64 UR28, c[0x0][0x348] ;  /* 0x00006900ff1c77ac */ /* 0x000e620008000a00 */
[----:B------:R-:W1:Y:S01]  /*15b0*/  LDCU UR14, c[0x0][0x374] ;  /* 0x00006e80ff0e77ac */ /* 0x000e620008000800 */
[----:B---3--:R-:W-:Y:S01]  /*15c0*/  UIADD3 UR4, UPT, UPT, UR25, 0x1f, URZ ;  /* 0x0000001f19047890 */ /* 0x008fe2000fffe0ff */
[----:B------:R-:W-:-:S03]  /*15d0*/  UMOV UR23, URZ ;  /* 0x000000ff00177c82 */ /* 0x000fc60008000000 */
[----:B------:R-:W-:-:S04]  /*15e0*/  USHF.R.S32.HI UR27, URZ, 0x1f, UR4 ;  /* 0x0000001fff1b7899 */ /* 0x000fc80008011404 */
[----:B------:R-:W-:Y:S02]  /*15f0*/  ULEA.HI UR27, UR27, UR4, URZ, 0x5 ;  /* 0x000000041b1b7291 */ /* 0x000fe4000f8f28ff */
[----:B------:R-:W-:Y:S02]  /*1600*/  UIADD3 UR4, UPT, UPT, UR25, -0x1, URZ ;  /* 0xffffffff19047890 */ /* 0x000fe4000fffe0ff */
[----:B------:R-:W-:Y:S02]  /*1610*/  USHF.R.S32.HI UR27, URZ, 0x5, UR27 ;  /* 0x00000005ff1b7899 */ /* 0x000fe4000801141b */
[----:B------:R-:W-:Y:S02]  /*1620*/  UISETP.GE.U32.AND UP1, UPT, UR4, -0x3f, UPT ;  /* 0xffffffc10400788c */ /* 0x000fe4000bf26070 */
[----:B------:R-:W-:Y:S02]  /*1630*/  UISETP.LT.U32.AND UP0, UPT, UR27, 0x4, UPT ;  /* 0x000000041b00788c */ /* 0x000fe4000bf01070 */
[----:B------:R-:W-:-:S02]  /*1640*/  UIADD3 UR25, UPT, UPT, UR25, 0x3e, URZ ;  /* 0x0000003e19197890 */ /* 0x000fc4000fffe0ff */
[----:B------:R-:W-:-:S04]  /*1650*/  USEL UR26, UR27, 0x4, UP0 ;  /* 0x000000041b1a7887 */ /* 0x000fc80008000000 */
[----:B------:R-:W-:Y:S02]  /*1660*/  UIADD3 UR6, UPT, UPT, UR26, -0x1, URZ ;  /* 0xffffffff1a067890 */ /* 0x000fe4000fffe0ff */
[----:B------:R-:W-:Y:S02]  /*1670*/  @UP1 UIADD3 UR6, UPT, UPT, UR26, URZ, URZ ;  /* 0x000000ff1a061290 */ /* 0x000fe4000fffe0ff */
[----:B------:R-:W-:Y:S02]  /*1680*/  UIADD3 UR24, UPT, UPT, UR27, -UR26, URZ ;  /* 0x8000001a1b187290 */ /* 0x000fe4000fffe0ff */
[----:B-1--4-:R-:W-:-:S12]  /*1690*/  UIADD3 UR6, UPT, UPT, UR6, 0x1, URZ ;  /* 0x0000000106067890 */ /* 0x012fd8000fffe0ff */
.L_x_35:
[----:B------:R-:W-:Y:S01]  /*16a0*/  UISETP.NE.AND UP0, UPT, UR7, URZ, UPT ;  /* 0x000000ff0700728c */ /* 0x000fe2000bf05270 */
[----:B------:R-:W1:Y:S08]  /*16b0*/  S2UR UR7, SR_CgaCtaId ;  /* 0x00000000000779c3 */ /* 0x000e700000008800 */
[----:B---3--:R-:W-:Y:S05]  /*16c0*/  BRA.U UP0, `(.L_x_18) ;  /* 0x0000000100347547 */ /* 0x008fea000b800000 */
[----:B------:R-:W3:Y:S01]  /*16d0*/  S2R R4, SR_CgaCtaId ;  /* 0x0000000000047919 */ /* 0x000ee20000008800 */
[----:B------:R-:W-:-:S04]  /*16e0*/  MOV R5, 0x400 ;  /* 0x0000040000057802 */ /* 0x000fc80000000f00 */
[----:B---3--:R-:W-:Y:S02]  /*16f0*/  LEA R5, R4, R5, 0x18 ;  /* 0x0000000504057211 */ /* 0x008fe400078ec0ff */
[----:B------:R-:W-:-:S03]  /*1700*/  SHF.L.U32 R4, R0, 0x1f, RZ ;  /* 0x0000001f00047819 */ /* 0x000fc600000006ff */
[----:B------:R-:W-:-:S04]  /*1710*/  IMAD R5, R2, 0x8, R5 ;  /* 0x0000000802057824 */ /* 0x000fc800078e0205 */
[----:B------:R-:W3:Y:S02]  /*1720*/  SYNCS.PHASECHK.TRANS64.TRYWAIT P0, [R5+URZ+0xc0], R4 ;  /* 0x0000c004050075a7 */ /* 0x000ee400080011ff */
[----:B---3--:R-:W-:Y:S05]  /*1730*/  @!P0 BRA `(.L_x_19) ;  /* 0x000000c800c08947 */ /* 0x008fea0003800000 */
.L_x_114:
[----:B------:R-:W-:Y:S01]  /*1740*/  VIADD R2, R2, 0x1 ;  /* 0x0000000102027836 */ /* 0x000fe20000000000 */
[----:B------:R3:W-:Y:S04]  /*1750*/  SYNCS.ARRIVE.TRANS64.A1T0 RZ, [R5+URZ+0xb0], RZ ;  /* 0x0000b0ff05ff79a7 */ /* 0x0007e800081000ff */
[----:B------:R-:W-:-:S04]  /*1760*/  ISETP.NE.AND P0, PT, R2, 0x2, PT ;  /* 0x000000020200780c */ /* 0x000fc80003f05270 */
[----:B------:R-:W-:Y:S02]  /*1770*/  SEL R2, R2, RZ, P0 ;  /* 0x000000ff02027207 */ /* 0x000fe40000000000 */
[----:B---3--:R-:W-:-:S04]  /*1780*/  SEL R5, RZ, 0x1, P0 ;  /* 0x00000001ff057807 */ /* 0x008fc80000000000 */
[----:B------:R-:W-:-:S07]  /*1790*/  LOP3.LUT R0, R0, R5, RZ, 0x3c, !PT ;  /* 0x0000000500007212 */ /* 0x000fce00078e3cff */
.L_x_18:
[----:B------:R-:W3:Y:S01]  /*17a0*/  LDL.LU R4, [R1+0x1d4] ;  /* 0x0001d40001047983 */ /* 0x000ee20000300800 */
[----:B------:R-:W-:Y:S01]  /*17b0*/  UMOV UR4, 0x400 ;  /* 0x0000040000047882 */ /* 0x000fe20000000000 */
[----:B------:R-:W-:Y:S02]  /*17c0*/  UISETP.GE.U32.AND UP0, UPT, UR25, 0x3f, UPT ;  /* 0x0000003f1900788c */ /* 0x000fe4000bf06070 */
[----:B-1----:R-:W-:Y:S02]  /*17d0*/  ULEA UR4, UR7, UR4, 0x18 ;  /* 0x0000000407047291 */ /* 0x002fe4000f8ec0ff */
[----:B------:R-:W-:Y:S02]  /*17e0*/  UIMAD UR11, UR47, 0xf0, URZ ;  /* 0x000000f02f0b78a4 */ /* 0x000fe4000f8e02ff */
[----:B------:R-:W-:Y:S01]  /*17f0*/  ULEA UR5, UR23, UR4, 0x3 ;  /* 0x0000000417057291 */ /* 0x000fe2000f8e18ff */
[----:B------:R-:W-:Y:S01]  /*1800*/  UMOV UR30, URZ ;  /* 0x000000ff001e7c82 */ /* 0x000fe20008000000 */
[----:B---3--:R-:W-:-:S02]  /*1810*/  R2UR UR8, R4 ;  /* 0x00000000040872ca */ /* 0x008fc400000e0000 */
[----:B------:R-:W-:-:S05]  /*1820*/  SHF.L.U32 R4, R9, 0x1f, RZ ;  /* 0x0000001f09047819 */ /* 0x000fca00000006ff */
[----:B------:R1:W3:Y:S06]  /*1830*/  SYNCS.PHASECHK.TRANS64.TRYWAIT P0, [UR5+0x20], R4 ;  /* 0x00002004ff0075a7 */ /* 0x0002ec0008001105 */
[----:B------:R-:W-:Y:S01]  /*1840*/  USHF.L.U32 UR35, UR8, 0x7, URZ ;  /* 0x0000000708237899 */ /* 0x000fe200080006ff */
[----:B------:R-:W-:Y:S11]  /*1850*/  BRA.U !UP0, `(.L_x_20) ;  /* 0x0000000108a87547 */ /* 0x000ff6000b800000 */
[----:B------:R-:W-:Y:S01]  /*1860*/  UMOV UR16, URZ ;  /* 0x000000ff00107c82 */ /* 0x000fe20008000000 */
[----:B------:R-:W-:-:S05]  /*1870*/  UMOV UR5, UR23 ;  /* 0x0000001700057c82 */ /* 0x000fca0008000000 */
.L_x_25:
[----:B---3--:R-:W-:Y:S01]  /*1880*/  @!P3 MOV R5, 0x5c00 ;  /* 0x00005c000005b802 */ /* 0x008fe20000000f00 */
[----:B------:R-:W-:Y:S01]  /*1890*/  ULEA UR33, UR5, UR4, 0x3 ;  /* 0x0000000405217291 */ /* 0x000fe2000f8e18ff */
[----:B-1-34-:R-:W-:Y:S11]  /*18a0*/  @P0 BRA `(.L_x_21) ;  /* 0x00000000000c0947 */ /* 0x01aff60003800000 */
[----:B------:R-:W-:Y:S04]  /*18b0*/  SHF.L.U32 R7, R9, 0x1f, RZ ;  /* 0x0000001f09077819 */ /* 0x000fe800000006ff */
[----:B------:R-:W3:Y:S02]  /*18c0*/  SYNCS.PHASECHK.TRANS64.TRYWAIT P0, [UR33+0x20], R7 ;  /* 0x00002007ff0075a7 */ /* 0x000ee40008001121 */
[----:B---3--:R-:W-:Y:S05]  /*18d0*/  @!P0 BRA `(.L_x_22) ;  /* 0x000000c8006c8947 */ /* 0x008fea0003800000 */
.L_x_21:
[----:B------:R3:W-:Y:S01]  /*18e0*/  @!P3 SYNCS.ARRIVE.TRANS64 RZ, [UR33], R5 ;  /* 0x00000005ffffb9a7 */ /* 0x0007e20008000021 */
[----:B------:R-:W-:Y:S04]  /*18f0*/  BSSY.RECONVERGENT B0, `(.L_x_23) ;  /* 0x0000003000007945 */ /* 0x000fe80003800200 */
[----:B------:R-:W-:Y:S05]  /*1900*/  @P2 BRA `(.L_x_24) ;  /* 0x0000000000042947 */ /* 0x000fea0003800000 */
[----:B--2---:R-:W-:Y:S05]  /*1910*/  BPT.TRAP 0x1 ;  /* 0x000000040000795c */ /* 0x004fea0000300000 */
.L_x_24:
[----:B--2---:R-:W-:Y:S05]  /*1920*/  BSYNC.RECONVERGENT B0 ;  /* 0x0000000000007941 */ /* 0x004fea0003800200 */
.L_x_23:
[----:B------:R-:W-:Y:S02]  /*1930*/  UIADD3 UR23, UPT, UPT, UR5, 0x1, URZ ;  /* 0x0000000105177890 */ /* 0x000fe4000fffe0ff */
[----:B------:R-:W-:Y:S02]  /*1940*/  UIADD3 UR18, UP1, UPT, UR28, 0x80, URZ ;  /* 0x000000801c127890 */ /* 0x000fe4000ff3e0ff */
[----:B------:R-:W-:Y:S02]  /*1950*/  UISETP.NE.AND UP0, UPT, UR23, 0x4, UPT ;  /* 0x000000041700788c */ /* 0x000fe4000bf05270 */
[----:B------:R-:W-:Y:S02]  /*1960*/  ULEA UR32, UR5, UR4, 0xd ;  /* 0x0000000405207291 */ /* 0x000fe4000f8e68ff */
[----:B------:R-:W-:Y:S02]  /*1970*/  USEL UR9, URZ, 0x1, UP0 ;  /* 0x00000001ff097887 */ /* 0x000fe40008000000 */
[----:B------:R-:W-:Y:S02]  /*1980*/  USEL UR23, UR23, URZ, UP0 ;  /* 0x000000ff17177287 */ /* 0x000fe40008000000 */
[----:B------:R-:W-:Y:S02]  /*1990*/  USHF.L.U32 UR34, UR16, 0x5, URZ ;  /* 0x0000000510227899 */ /* 0x000fe400080006ff */
[----:B------:R-:W-:Y:S01]  /*19a0*/  ULEA UR8, UR23, UR4, 0x3 ;  /* 0x0000000417087291 */ /* 0x000fe2000f8e18ff */
[----:B------:R-:W-:Y:S01]  /*19b0*/  LOP3.LUT R9, R9, UR9, RZ, 0x3c, !PT ;  /* 0x0000000909097c12 */ /* 0x000fe2000f8e3cff */
[----:B------:R-:W-:Y:S02]  /*19c0*/  UIADD3.X UR19, UPT, UPT, URZ, UR29, URZ, UP1, !UPT ;  /* 0x0000001dff137290 */ /* 0x000fe40008ffe4ff */
[----:B------:R-:W-:Y:S01]  /*19d0*/  UIADD3 UR32, UPT, UPT, UR32, 0x1e300, URZ ;  /* 0x0001e30020207890 */ /* 0x000fe2000fffe0ff */
[----:B-1----:R-:W-:Y:S01]  /*19e0*/  SHF.L.U32 R4, R9, 0x1f, RZ ;  /* 0x0000001f09047819 */ /* 0x002fe200000006ff */
[----:B------:R-:W-:Y:S02]  /*19f0*/  UIADD3 UR30, UP0, UPT, UR28, 0x180, URZ ;  /* 0x000001801c1e7890 */ /* 0x000fe4000ff1e0ff */
[----:B------:R-:W-:Y:S01]  /*1a00*/  UIADD3 UR16, UPT, UPT, UR16, 0x1, URZ ;  /* 0x0000000110107890 */ /* 0x000fe2000fffe0ff */
[----:B------:R4:W1:Y:S01]  /*1a10*/  SYNCS.PHASECHK.TRANS64.TRYWAIT P0, [UR8+0x20], R4 ;  /* 0x00002004ff0075a7 */ /* 0x0008620008001108 */
[----:B------:R-:W-:Y:S01]  /*1a20*/  UIMAD UR8, UR5, 0x3c00, UR4 ;  /* 0x00003c00050878a4 */ /* 0x000fe2000f8e0204 */
[----:B------:R-:W-:Y:S01]  /*1a30*/  UMOV UR38, 0x0 ;  /* 0x0000000000267882 */ /* 0x000fe20000000000 */
[----:B------:R-:W-:Y:S02]  /*1a40*/  UMOV UR39, 0x10000000 ;  /* 0x1000000000277882 */ /* 0x000fe40000000000 */
[----:B------:R-:W-:Y:S01]  /*1a50*/  UIADD3 UR8, UPT, UPT, UR8, 0x26300, URZ ;  /* 0x0002630008087890 */ /* 0x000fe2000fffe0ff */
[----:B------:R-:W-:Y:S01]  /*1a60*/  UTMALDG.3D [UR32], [UR18], desc[UR38] ;  /* 0x00002620120075b4 */ /* 0x000fe20008011000 */
[----:B------:R-:W-:Y:S01]  /*1a70*/  UIADD3.X UR31, UPT, UPT, URZ, UR29, URZ, UP0, !UPT ;  /* 0x0000001dff1f7290 */ /* 0x000fe200087fe4ff */
[----:B------:R-:W-:Y:S01]  /*1a80*/  UMOV UR12, UR36 ;  /* 0x00000024000c7c82 */ /* 0x000fe20008000000 */
[----:B------:R-:W-:Y:S01]  /*1a90*/  UMOV UR9, UR33 ;  /* 0x0000002100097c82 */ /* 0x000fe20008000000 */
[----:B------:R-:W-:Y:S01]  /*1aa0*/  UMOV UR10, UR34 ;  /* 0x00000022000a7c82 */ /* 0x000fe20008000000 */
[----:B------:R-:W-:Y:S01]  /*1ab0*/  UISETP.NE.AND UP0, UPT, UR16, UR6, UPT ;  /* 0x000000061000728c */ /* 0x000fe2000bf05270 */
[----:B------:R-:W-:Y:S04]  /*1ac0*/  UMOV UR5, UR23 ;  /* 0x0000001700057c82 */ /* 0x000fe80008000000 */
[----:B------:R2:W-:Y:S02]  /*1ad0*/  UTMALDG.3D [UR8], [UR30], desc[UR38] ;  /* 0x000026081e0075b4 */ /* 0x0005e40008011000 */
[----:B--2---:R-:W-:Y:S02]  /*1ae0*/  UMOV UR30, UR6 ;  /* 0x00000006001e7c82 */ /* 0x004fe40008000000 */
[----:B------:R-:W-:Y:S05]  /*1af0*/  BRA.U UP0, `(.L_x_25) ;  /* 0xfffffffd00607547 */ /* 0x000fea000b83ffff */
.L_x_20:
[----:B------:R-:W-:Y:S01]  /*1b00*/  ULEA UR5, UR23, UR4, 0x3 ;  /* 0x0000000417057291 */ /* 0x000fe2000f8e18ff */
[----:B-1--4-:R-:W-:Y:S01]  /*1b10*/  SHF.L.U32 R4, R9, 0x1f, RZ ;  /* 0x0000001f09047819 */ /* 0x012fe200000006ff */
[----:B------:R-:W-:Y:S01]  /*1b20*/  @!P1 SYNCS.ARRIVE.TRANS64.A1T0 RZ, [UR4+0x68], RZ ;  /* 0x000068ffffff99a7 */ /* 0x000fe20008100004 */
[----:B------:R-:W-:-:S06]  /*1b30*/  UISETP.GT.AND UP0, UPT, UR27, UR26, UPT ;  /* 0x0000001a1b00728c */ /* 0x000fcc000bf04270 */
[----:B---3--:R1:W3:Y:S03]  /*1b40*/  SYNCS.PHASECHK.TRANS64.TRYWAIT P0, [UR5+0x20], R4 ;  /* 0x00002004ff0075a7 */ /* 0x0082e60008001105 */
[----:B------:R-:W-:Y:S05]  /*1b50*/  BRA.U !UP0, `(.L_x_26) ;  /* 0x0000000108ac7547 */ /* 0x000fea000b800000 */
[----:B------:R-:W-:Y:S01]  /*1b60*/  UIADD3 UR31, UPT, UPT, UR24, UR30, URZ ;  /* 0x0000001e181f7290 */ /* 0x000fe2000fffe0ff */
[----:B------:R-:W-:-:S11]  /*1b70*/  UMOV UR5, UR23 ;  /* 0x0000001700057c82 */ /* 0x000fd60008000000 */
.L_x_31:
[----:B---3--:R-:W-:Y:S01]  /*1b80*/  @!P3 MOV R5, 0x5c00 ;  /* 0x00005c000005b802 */ /* 0x008fe20000000f00 */
[----:B----4-:R-:W-:Y:S01]  /*1b90*/  ULEA UR17, UR5, UR4, 0x3 ;  /* 0x0000000405117291 */ /* 0x010fe2000f8e18ff */
[----:B-1-3--:R-:W-:Y:S11]  /*1ba0*/  @P0 BRA `(.L_x_27) ;  /* 0x00000000000c0947 */ /* 0x00aff60003800000 */
[----:B------:R-:W-:Y:S04]  /*1bb0*/  SHF.L.U32 R7, R9, 0x1f, RZ ;  /* 0x0000001f09077819 */ /* 0x000fe800000006ff */
[----:B------:R-:W3:Y:S02]  /*1bc0*/  SYNCS.PHASECHK.TRANS64.TRYWAIT P0, [UR17+0x20], R7 ;  /* 0x00002007ff0075a7 */ /* 0x000ee40008001111 */
[----:B---3--:R-:W-:Y:S05]  /*1bd0*/  @!P0 BRA `(.L_x_28) ;  /* 0x000000c400c48947 */ /* 0x008fea0003800000 */
.L_x_27:
[----:B------:R3:W-:Y:S01]  /*1be0*/  @!P3 SYNCS.ARRIVE.TRANS64 RZ, [UR17], R5 ;  /* 0x00000005ffffb9a7 */ /* 0x0007e20008000011 */
[----:B------:R-:W-:Y:S04]  /*1bf0*/  BSSY.RECONVERGENT B0, `(.L_x_29) ;  /* 0x0000003000007945 */ /* 0x000fe80003800200 */
[----:B------:R-:W-:Y:S05]  /*1c00*/  @P2 BRA `(.L_x_30) ;  /* 0x0000000000042947 */ /* 0x000fea0003800000 */
[----:B--2---:R-:W-:Y:S05]  /*1c10*/  BPT.TRAP 0x1 ;  /* 0x000000040000795c */ /* 0x004fea0000300000 */
.L_x_30:
[----:B--2---:R-:W-:Y:S05]  /*1c20*/  BSYNC.RECONVERGENT B0 ;  /* 0x0000000000007941 */ /* 0x004fea0003800200 */
.L_x_29:
[----:B------:R-:W-:Y:S02]  /*1c30*/  UIADD3 UR23, UPT, UPT, UR5, 0x1, URZ ;  /* 0x0000000105177890 */ /* 0x000fe4000fffe0ff */
[----:B------:R-:W-:Y:S02]  /*1c40*/  ULEA UR16, UR5, UR4, 0xd ;  /* 0x0000000405107291 */ /* 0x000fe4000f8e68ff */
[----:B------:R-:W-:Y:S02]  /*1c50*/  UISETP.NE.AND UP0, UPT, UR23, 0x4, UPT ;  /* 0x000000041700788c */ /* 0x000fe4000bf05270 */
[----:B------:R-:W-:Y:S02]  /*1c60*/  UIADD3 UR40, UP1, UPT, UR28, 0x80, URZ ;  /* 0x000000801c287890 */ /* 0x000fe4000ff3e0ff */
[----:B------:R-:W-:Y:S02]  /*1c70*/  USEL UR9, URZ, 0x1, UP0 ;  /* 0x00000001ff097887 */ /* 0x000fe40008000000 */
[----:B------:R-:W-:Y:S02]  /*1c80*/  USEL UR23, UR23, URZ, UP0 ;  /* 0x000000ff17177287 */ /* 0x000fe40008000000 */
[----:B------:R-:W-:Y:S02]  /*1c90*/  USHF.L.U32 UR18, UR30, 0x5, URZ ;  /* 0x000000051e127899 */ /* 0x000fe400080006ff */
[----:B------:R-:W-:Y:S01]  /*1ca0*/  ULEA UR8, UR23, UR4, 0x3 ;  /* 0x0000000417087291 */ /* 0x000fe2000f8e18ff */
[----:B------:R-:W-:Y:S01]  /*1cb0*/  LOP3.LUT R9, R9, UR9, RZ, 0x3c, !PT ;  /* 0x0000000909097c12 */ /* 0x000fe2000f8e3cff */
[----:B------:R-:W-:Y:S02]  /*1cc0*/  UIADD3 UR16, UPT, UPT, UR16, 0x1e300, URZ ;  /* 0x0001e30010107890 */ /* 0x000fe4000fffe0ff */
[----:B------:R-:W-:Y:S01]  /*1cd0*/  UIADD3.X UR41, UPT, UPT, URZ, UR29, URZ, UP1, !UPT ;  /* 0x0000001dff297290 */ /* 0x000fe20008ffe4ff */
[----:B-1----:R-:W-:Y:S01]  /*1ce0*/  SHF.L.U32 R4, R9, 0x1f, RZ ;  /* 0x0000001f09047819 */ /* 0x002fe200000006ff */
[----:B------:R-:W-:Y:S02]  /*1cf0*/  UIADD3 UR38, UP0, UPT, UR28, 0x180, URZ ;  /* 0x000001801c267890 */ /* 0x000fe4000ff1e0ff */
[----:B------:R-:W-:Y:S01]  /*1d00*/  UIADD3 UR30, UPT, UPT, UR30, 0x1, URZ ;  /* 0x000000011e1e7890 */ /* 0x000fe2000fffe0ff */
[----:B------:R4:W1:Y:S01]  /*1d10*/  SYNCS.PHASECHK.TRANS64.TRYWAIT P0, [UR8+0x20], R4 ;  /* 0x00002004ff0075a7 */ /* 0x0008620008001108 */
[----:B------:R-:W-:Y:S01]  /*1d20*/  UIMAD UR8, UR5, 0x3c00, UR4 ;  /* 0x00003c00050878a4 */ /* 0x000fe2000f8e0204 */
[----:B------:R-:W-:Y:S01]  /*1d30*/  UMOV UR32, 0x0 ;  /* 0x0000000000207882 */ /* 0x000fe20000000000 */
[----:B------:R-:W-:Y:S01]  /*1d40*/  UMOV UR33, 0x10000000 ;  /* 0x1000000000217882 */ /* 0x000fe20000000000 */
[----:B------:R-:W-:Y:S01]  /*1d50*/  UMOV UR19, UR35 ;  /* 0x0000002300137c82 */ /* 0x000fe20008000000 */
[----:B------:R-:W-:Y:S01]  /*1d60*/  UMOV UR20, UR36 ;  /* 0x0000002400147c82 */ /* 0x000fe20008000000 */
[----:B------:R-:W-:Y:S01]  /*1d70*/  UIADD3 UR8, UPT, UPT, UR8, 0x26300, URZ ;  /* 0x0002630008087890 */ /* 0x000fe2000fffe0ff */
[----:B------:R4:W-:Y:S01]  /*1d80*/  UTMALDG.3D [UR16], [UR40], desc[UR32] ;  /* 0x00002010280075b4 */ /* 0x0009e20008011000 */
[----:B------:R-:W-:Y:S01]  /*1d90*/  UIADD3.X UR39, UPT, UPT, URZ, UR29, URZ, UP0, !UPT ;  /* 0x0000001dff277290 */ /* 0x000fe200087fe4ff */
[----:B------:R-:W-:Y:S01]  /*1da0*/  UMOV UR12, UR36 ;  /* 0x00000024000c7c82 */ /* 0x000fe20008000000 */
[----:B------:R-:W-:Y:S01]  /*1db0*/  UMOV UR9, UR17 ;  /* 0x0000001100097c82 */ /* 0x000fe20008000000 */
[----:B------:R-:W-:Y:S01]  /*1dc0*/  UMOV UR10, UR18 ;  /* 0x00000012000a7c82 */ /* 0x000fe20008000000 */
[----:B------:R-:W-:Y:S01]  /*1dd0*/  UISETP.NE.AND UP0, UPT, UR30, UR31, UPT ;  /* 0x0000001f1e00728c */ /* 0x000fe2000bf05270 */
[----:B------:R-:W-:Y:S04]  /*1de0*/  UMOV UR5, UR23 ;  /* 0x0000001700057c82 */ /* 0x000fe80008000000 */
[----:B------:R4:W-:Y:S04]  /*1df0*/  UTMALDG.3D [UR8], [UR38], desc[UR32] ;  /* 0x00002008260075b4 */ /* 0x0009e80008011000 */
[----:B------:R-:W-:Y:S05]  /*1e00*/  BRA.U UP0, `(.L_x_31) ;  /* 0xfffffffd005c7547 */ /* 0x000fea000b83ffff */
.L_x_26:
[C---:B------:R-:W-:Y:S01]  /*1e10*/  LEA R12, R8.reuse, UR4, 0x3 ;  /* 0x00000004080c7c11 */ /* 0x040fe2000f8e18ff */
[----:B------:R-:W-:Y:S01]  /*1e20*/  NOP ;  /* 0x0000000000007918 */ /* 0x000fe20000000000 */
[----:B---3--:R-:W-:Y:S02]  /*1e30*/  SHF.L.U32 R5, R3, 0x1f, RZ ;  /* 0x0000001f03057819 */ /* 0x008fe400000006ff */
[----:B------:R-:W-:Y:S02]  /*1e40*/  LEA R6, R8, UR4, 0x4 ;  /* 0x0000000408067c11 */ /* 0x000fe4000f8e20ff */
[----:B-1----:R-:W1:Y:S02]  /*1e50*/  SYNCS.PHASECHK.TRANS64.TRYWAIT P0, [R12+URZ+0x70], R5 ;  /* 0x000070050c0075a7 */ /* 0x002e6400080011ff */
[----:B-1----:R-:W-:Y:S05]  /*1e60*/  @!P0 BRA `(.L_x_32) ;  /* 0x000000c400388947 */ /* 0x002fea0003800000 */
.L_x_117:
[----:B-1--4-:R-:W1:Y:S01]  /*1e70*/  LDS.128 R4, [R6+0xe0] ;  /* 0x0000e00006047984 */ /* 0x012e620000000c00 */
[----:B--2---:R-:W-:Y:S01]  /*1e80*/  UISETP.GE.AND UP0, UPT, UR13, 0x1, UPT ;  /* 0x000000010d00788c */ /* 0x004fe2000bf06270 */
[----:B------:R-:W-:Y:S01]  /*1e90*/  @!PT LDS RZ, [RZ] ;  /* 0x00000000fffff984 */ /* 0x000fe20000000800 */
[----:B------:R-:W-:Y:S01]  /*1ea0*/  @!PT LDS RZ, [RZ] ;  /* 0x00000000fffff984 */ /* 0x000fe20000000800 */
[----:B------:R-:W-:Y:S01]  /*1eb0*/  @!PT LDS RZ, [RZ] ;  /* 0x00000000fffff984 */ /* 0x000fe20000000800 */
[----:B------:R-:W-:Y:S01]  /*1ec0*/  @!PT LDS RZ, [RZ] ;  /* 0x00000000fffff984 */ /* 0x000fe20000000800 */
[----:B------:R2:W-:Y:S06]  /*1ed0*/  MEMBAR.ALL.CTA ;  /* 0x0000000000007992 */ /* 0x0005ec0000008000 */
[----:B--2---:R-:W2:Y:S01]  /*1ee0*/  FENCE.VIEW.ASYNC.S ;  /* 0x00000000000073c6 */ /* 0x004ea20000000000 */
[----:B-1----:R-:W-:-:S13]  /*1ef0*/  LOP3.LUT P0, RZ, R6, 0x1, RZ, 0xc0, !PT ;  /* 0x0000000106ff7812 */ /* 0x002fda000780c0ff */
[----:B--2---:R-:W-:Y:S01]  /*1f00*/  VOTEU.ANY UP1, P0 ;  /* 0x0000000000ff7886 */ /* 0x004fe20000020100 */
[----:B------:R-:W-:-:S13]  /*1f10*/  PLOP3.LUT P0, PT, PT, PT, UP1, 0x80, 0x8 ;  /* 0x000000000008781c */ /* 0x000fda0003f0f018 */
[----:B------:R-:W-:Y:S02]  /*1f20*/  @P0 MOV R11, R4 ;  /* 0x00000004000b0202 */ /* 0x000fe40000000f00 */
[----:B------:R-:W-:Y:S02]  /*1f30*/  @P0 LOP3.LUT R10, R5, 0xffff, RZ, 0xc0, !PT ;  /* 0x0000ffff050a0812 */ /* 0x000fe400078ec0ff */
[----:B------:R-:W-:Y:S02]  /*1f40*/  @P0 SHF.R.U32.HI R4, RZ, 0x10, R5 ;  /* 0x00000010ff040819 */ /* 0x000fe40000011605 */
[----:B------:R-:W-:Y:S02]  /*1f50*/  @P0 R2UR UR9, R11 ;  /* 0x000000000b0902ca */ /* 0x000fe400000e0000 */
[----:B------:R-:W-:Y:S01]  /*1f60*/  @P0 R2UR UR5, R4 ;  /* 0x00000000040502ca */ /* 0x000fe200000e0000 */
[----:B------:R-:W-:Y:S01]  /*1f70*/  VIADD R4, R12, 0x80 ;  /* 0x000000800c047836 */ /* 0x000fe20000000000 */
[----:B------:R-:W-:-:S04]  /*1f80*/  @P0 R2UR UR8, R10 ;  /* 0x000000000a0802ca */ /* 0x000fc800000e0000 */
[----:B------:R-:W-:-:S04]  /*1f90*/  PRMT R4, RZ, 0x654, R4 ;  /* 0x00000654ff047816 */ /* 0x000fc80000000004 */
[----:B------:R1:W-:Y:S01]  /*1fa0*/  SYNCS.ARRIVE.TRANS64.RED.A1T0 RZ, [R4+URZ], RZ ;  /* 0x000000ff04ff79a7 */ /* 0x0003e200081004ff */
[----:B------:R-:W-:Y:S02]  /*1fb0*/  @UP1 UMOV UR22, UR9 ;  /* 0x0000000900161c82 */ /* 0x000fe40008000000 */
[----:B------:R-:W-:Y:S02]  /*1fc0*/  @UP1 UMOV UR36, UR5 ;  /* 0x0000000500241c82 */ /* 0x000fe40008000000 */
[----:B------:R-:W-:Y:S01]  /*1fd0*/  @UP1 UMOV UR21, UR8 ;  /* 0x0000000800151c82 */ /* 0x000fe20008000000 */
[----:B------:R-:W-:Y:S05]  /*1fe0*/  BRA.U !UP0, `(.L_x_33) ;  /* 0x0000000108d47547 */ /* 0x000fea000b800000 */
[----:B------:R-:W2:Y:S01]  /*1ff0*/  LDCU.128 UR8, c[0x0][0xb10] ;  /* 0x00016200ff0877ac */ /* 0x000ea20008000c00 */
[----:B------:R-:W3:Y:S01]  /*2000*/  LDCU UR5, c[0x0][0xb20] ;  /* 0x00016400ff0577ac */ /* 0x000ee20008000800 */
[----:B------:R-:W4:Y:S01]  /*2010*/  LDCU UR12, c[0x0][0xb0c] ;  /* 0x00016180ff0c77ac */ /* 0x000f220008000800 */
[----:B------:R-:W1:Y:S01]  /*2020*/  LDCU.64 UR16, c[0x0][0xb28] ;  /* 0x00016500ff1077ac */ /* 0x000e620008000a00 */
[----:B------:R-:W-:Y:S02]  /*2030*/  UISETP.NE.AND UP3, UPT, UR13, 0x1, UPT ;  /* 0x000000010d00788c */ /* 0x000fe4000bf65270 */
[----:B--2---:R-:W-:Y:S02]  /*2040*/  UIMAD.WIDE.U32 UR32, UR14, UR11, URZ ;  /* 0x0000000b0e2072a5 */ /* 0x004fe4000f8e00ff */
[----:B------:R-:W-:Y:S02]  /*2050*/  UIMAD.WIDE.U32 UR18, UR15, UR8, URZ ;  /* 0x000000080f1272a5 */ /* 0x000fe4000f8e00ff */
[----:B------:R-:W-:-:S02]  /*2060*/  UIMAD.WIDE.U32 UR30, UR21, UR11, URZ ;  /* 0x0000000b151e72a5 */ /* 0x000fc4000f8e00ff */
[----:B------:R-:W-:Y:S01]  /*2070*/  UISETP.NE.AND UP0, UPT, UR10, 0x1, UPT ;  /* 0x000000010a00788c */ /* 0x000fe2000bf05270 */
[----:B------:R-:W-:Y:S02]  /*2080*/  UMOV UR11, UR33 ;  /* 0x00000021000b7c82 */ /* 0x000fe40008000000 */
[----:B------:R-:W-:Y:S01]  /*2090*/  UMOV UR18, UR19 ;  /* 0x0000001300127c82 */ /* 0x000fe20008000000 */
[----:B---3--:R-:W-:Y:S02]  /*20a0*/  USHF.R.U32.HI UR11, URZ, UR5, UR11 ;  /* 0x00000005ff0b7299 */ /* 0x008fe4000801160b */
[----:B----4-:R-:W-:Y:S02]  /*20b0*/  UISETP.NE.AND UP2, UPT, UR12, 0x1, UPT ;  /* 0x000000010c00788c */ /* 0x010fe4000bf45270 */
[----:B------:R-:W-:Y:S02]  /*20c0*/  USHF.R.U32.HI UR18, URZ, UR9, UR18 ;  /* 0x00000009ff127299 */ /* 0x000fe40008011612 */
[----:B------:R-:W-:-:S02]  /*20d0*/  USEL UR11, UR14, UR11, !UP0 ;  /* 0x0000000b0e0b7287 */ /* 0x000fc4000c000000 */
[----:B------:R-:W-:Y:S02]  /*20e0*/  USEL UR18, UR15, UR18, !UP2 ;  /* 0x000000120f127287 */ /* 0x000fe4000d000000 */
[----:B-1----:R-:W-:Y:S02]  /*20f0*/  UIMAD.WIDE.U32 UR34, UR11, UR16, URZ ;  /* 0x000000100b2272a5 */ /* 0x002fe4000f8e00ff */
[----:B------:R-:W-:Y:S02]  /*2100*/  UIMAD.WIDE.U32 UR32, UR22, UR8, URZ ;  /* 0x00000008162072a5 */ /* 0x000fe4000f8e00ff */
[----:B------:R-:W-:Y:S01]  /*2110*/  UIMAD.WIDE.U32 UR38, UR18, UR16, URZ ;  /* 0x00000010122672a5 */ /* 0x000fe2000f8e00ff */
[----:B------:R-:W-:Y:S02]  /*2120*/  UMOV UR30, UR31 ;  /* 0x0000001f001e7c82 */ /* 0x000fe40008000000 */
[----:B------:R-:W-:Y:S01]  /*2130*/  UMOV UR34, UR35 ;  /* 0x0000002300227c82 */ /* 0x000fe20008000000 */
[----:B------:R-:W-:-:S02]  /*2140*/  USHF.R.U32.HI UR30, URZ, UR5, UR30 ;  /* 0x00000005ff1e7299 */ /* 0x000fc4000801161e */
[----:B------:R-:W-:Y:S01]  /*2150*/  @UP3 USHF.R.U32.HI UR11, URZ, UR17, UR34 ;  /* 0x00000011ff0b3299 */ /* 0x000fe20008011622 */
[----:B------:R-:W-:Y:S01]  /*2160*/  UMOV UR32, UR33 ;  /* 0x0000002100207c82 */ /* 0x000fe20008000000 */
[----:B------:R-:W-:Y:S01]  /*2170*/  UMOV UR38, UR39 ;  /* 0x0000002700267c82 */ /* 0x000fe20008000000 */
[----:B------:R-:W-:Y:S02]  /*2180*/  USHF.R.U32.HI UR32, URZ, UR9, UR32 ;  /* 0x00000009ff207299 */ /* 0x000fe40008011620 */
[----:B------:R-:W-:Y:S02]  /*2190*/  USEL UR30, UR21, UR30, !UP0 ;  /* 0x0000001e151e7287 */ /* 0x000fe4000c000000 */
[----:B------:R-:W-:Y:S02]  /*21a0*/  @UP3 USHF.R.U32.HI UR18, URZ, UR17, UR38 ;  /* 0x00000011ff123299 */ /* 0x000fe40008011626 */
[----:B------:R-:W-:Y:S02]  /*21b0*/  UIMAD UR11, UR13, UR11, URZ ;  /* 0x0000000b0d0b72a4 */ /* 0x000fe4000f8e02ff */
[----:B------:R-:W-:-:S02]  /*21c0*/  USEL UR32, UR22, UR32, !UP2 ;  /* 0x0000002016207287 */ /* 0x000fc4000d000000 */
[----:B------:R-:W-:Y:S02]  /*21d0*/  UIMAD UR5, UR13, UR18, URZ ;  /* 0x000000120d0572a4 */ /* 0x000fe4000f8e02ff */
        /* <DEDUP_REMOVED lines=18> */
[----:B------:R-:W-:Y:S02]  /*2300*/  UIMAD UR9, UR12, UR9, UR22 ;  /* 0x000000090c0972a4 */ /* 0x000fe4000f8e0216 */
[----:B------:R-:W-:Y:S01]  /*2310*/  UIMAD UR21, UR30, UR10, UR8 ;  /* 0x0000000a1e1572a4 */ /* 0x000fe2000f8e0208 */
[----:B------:R-:W-:Y:S02]  /*2320*/  @!UP0 UMOV UR32, UR11 ;  /* 0x0000000b00208c82 */ /* 0x000fe40008000000 */
[----:B------:R-:W-:-:S12]  /*2330*/  UIMAD UR22, UR32, UR12, UR9 ;  /* 0x0000000c201672a4 */ /* 0x000fd8000f8e0209 */
.L_x_33:
[----:B------:R-:W2:Y:S02]  /*2340*/  LDCU UR5, c[0x0][0xb30] ;  /* 0x00016600ff0577ac */ /* 0x000ea40008000800 */
[----:B--2---:R-:W-:-:S09]  /*2350*/  UISETP.NE.AND UP0, UPT, UR5, 0x1, UPT ;  /* 0x000000010500788c */ /* 0x004fd2000bf05270 */
[----:B------:R-:W-:Y:S05]  /*2360*/  BRA.U UP0, `(.L_x_34) ;  /* 0x0000000100447547 */ /* 0x000fea000b800000 */
[----:B------:R-:W2:Y:S01]  /*2370*/  LDCU.128 UR8, c[0x0][0xb10] ;  /* 0x00016200ff0877ac */ /* 0x000ea20008000c00 */
[----:B------:R-:W3:Y:S01]  /*2380*/  LDCU UR12, c[0x0][0xb0c] ;  /* 0x00016180ff0c77ac */ /* 0x000ee20008000800 */
[----:B------:R-:W4:Y:S01]  /*2390*/  LDCU UR5, c[0x0][0xb20] ;  /* 0x00016400ff0577ac */ /* 0x000f220008000800 */
[----:B--2---:R-:W-:Y:S02]  /*23a0*/  UIMAD.WIDE.U32 UR18, UR22, UR8, URZ ;  /* 0x00000008161272a5 */ /* 0x004fe4000f8e00ff */
[----:B------:R-:W-:Y:S02]  /*23b0*/  UIMAD.WIDE.U32 UR16, UR21, UR11, URZ ;  /* 0x0000000b151072a5 */ /* 0x000fe4000f8e00ff */
[----:B---3--:R-:W-:Y:S02]  /*23c0*/  UISETP.NE.AND UP2, UPT, UR12, 0x1, UPT ;  /* 0x000000010c00788c */ /* 0x008fe4000bf45270 */
[----:B------:R-:W-:Y:S01]  /*23d0*/  UISETP.NE.AND UP0, UPT, UR10, 0x1, UPT ;  /* 0x000000010a00788c */ /* 0x000fe2000bf05270 */
[----:B------:R-:W-:-:S02]  /*23e0*/  UMOV UR8, UR19 ;  /* 0x0000001300087c82 */ /* 0x000fc40008000000 */
[----:B------:R-:W-:Y:S01]  /*23f0*/  UMOV UR16, UR17 ;  /* 0x0000001100107c82 */ /* 0x000fe20008000000 */
[----:B------:R-:W-:Y:S02]  /*2400*/  USHF.R.U32.HI UR8, URZ, UR9, UR8 ;  /* 0x00000009ff087299 */ /* 0x000fe40008011608 */
[----:B----4-:R-:W-:Y:S02]  /*2410*/  USHF.R.U32.HI UR5, URZ, UR5, UR16 ;  /* 0x00000005ff057299 */ /* 0x010fe40008011610 */
[----:B------:R-:W-:Y:S02]  /*2420*/  USEL UR8, UR22, UR8, !UP2 ;  /* 0x0000000816087287 */ /* 0x000fe4000d000000 */
[----:B------:R-:W-:-:S04]  /*2430*/  USEL UR5, UR21, UR5, !UP0 ;  /* 0x0000000515057287 */ /* 0x000fc8000c000000 */
[----:B------:R-:W-:Y:S02]  /*2440*/  UIADD3 UR9, UPT, UPT, UR8, -UR5, URZ ;  /* 0x8000000508097290 */ /* 0x000fe4000fffe0ff */
[----:B------:R-:W-:Y:S02]  /*2450*/  UIADD3 UR5, UPT, UPT, -UR8, UR5, URZ ;  /* 0x0000000508057290 */ /* 0x000fe4000fffe1ff */
[----:B------:R-:W-:Y:S02]  /*2460*/  UIMAD UR21, UR9, UR10, UR21 ;  /* 0x0000000a091572a4 */ /* 0x000fe4000f8e0215 */
[----:B------:R-:W-:-:S12]  /*2470*/  UIMAD UR22, UR5, UR12, UR22 ;  /* 0x0000000c051672a4 */ /* 0x000fd8000f8e0216 */
.L_x_34:
[----:B------:R-:W-:Y:S01]  /*2480*/  UIADD3 UR5, UPT, UPT, UR22, UR46, URZ ;  /* 0x0000002e16057290 */ /* 0x000fe2000fffe0ff */
[----:B------:R-:W-:Y:S01]  /*2490*/  VIADD R8, R8, 0x1 ;  /* 0x0000000108087836 */ /* 0x000fe20000000000 */
[----:B------:R-:W-:Y:S01]  /*24a0*/  PLOP3.LUT P1, PT, PT, PT, PT, 0x80, 0x8 ;  /* 0x000000000008781c */ /* 0x000fe20003f2f070 */
[----:B------:R-:W-:-:S03]  /*24b0*/  UIADD3 UR47, UPT, UPT, UR21, UR45, URZ ;  /* 0x0000002d152f7290 */ /* 0x000fc6000fffe0ff */
[----:B------:R-:W-:Y:S01]  /*24c0*/  IMAD.U32 R5, RZ, RZ, UR5 ;  /* 0x00000005ff057e24 */ /* 0x000fe2000f8e00ff */
[----:B------:R-:W-:-:S04]  /*24d0*/  ISETP.NE.AND P0, PT, R8, 0x2, PT ;  /* 0x000000020800780c */ /* 0x000fc80003f05270 */
[----:B------:R3:W-:Y:S01]  /*24e0*/  STL [R1+0x1d4], R5 ;  /* 0x0001d40501007387 */ /* 0x0007e20000100800 */
[----:B-1----:R-:W-:Y:S02]  /*24f0*/  SEL R4, RZ, 0x1, P0 ;  /* 0x00000001ff047807 */ /* 0x002fe40000000000 */
[----:B------:R-:W-:Y:S02]  /*2500*/  SEL R8, R8, RZ, P0 ;  /* 0x000000ff08087207 */ /* 0x000fe40000000000 */
[----:B------:R-:W-:Y:S01]  /*2510*/  LOP3.LUT R3, R3, R4, RZ, 0x3c, !PT ;  /* 0x0000000403037212 */ /* 0x000fe200078e3cff */
[----:B------:R-:W-:Y:S06]  /*2520*/  BRA.U UP1, `(.L_x_35) ;  /* 0xfffffff1015c7547 */ /* 0x000fec000b83ffff */
[----:B------:R-:W-:Y:S01]  /*2530*/  UIADD3 UR4, UPT, UPT, UR4, 0x20, URZ ;  /* 0x0000002004047890 */ /* 0x000fe2000fffe0ff */
[----:B------:R-:W-:-:S03]  /*2540*/  SHF.L.U32 R3, R9, 0x1f, RZ ;  /* 0x0000001f09037819 */ /* 0x000fc600000006ff */
[----:B------:R-:W-:-:S09]  /*2550*/  ULEA UR5, UR23, UR4, 0x3 ;  /* 0x0000000417057291 */ /* 0x000fd2000f8e18ff */
[----:B------:R-:W1:Y:S02]  /*2560*/  SYNCS.PHASECHK.TRANS64.TRYWAIT P0, [UR5], R3 ;  /* 0x00000003ff0075a7 */ /* 0x000e640008001105 */
[----:B-1----:R-:W-:Y:S05]  /*2570*/  @!P0 BRA `(.L_x_36) ;  /* 0x000000bc00888947 */ /* 0x002fea0003800000 */
.L_x_119:
[----:B------:R-:W-:-:S04]  /*2580*/  UIADD3 UR6, UPT, UPT, UR23, 0x1, URZ ;  /* 0x0000000117067890 */ /* 0x000fc8000fffe0ff */
[----:B------:R-:W-:-:S04]  /*2590*/  UISETP.NE.AND UP0, UPT, UR6, 0x4, UPT ;  /* 0x000000040600788c */ /* 0x000fc8000bf05270 */
[----:B------:R-:W-:Y:S02]  /*25a0*/  USEL UR7, URZ, 0x1, UP0 ;  /* 0x00000001ff077887 */ /* 0x000fe40008000000 */
[----:B------:R-:W-:-:S04]  /*25b0*/  USEL UR6, UR6, URZ, UP0 ;  /* 0x000000ff06067287 */ /* 0x000fc80008000000 */
[----:B------:R-:W-:Y:S01]  /*25c0*/  ULEA UR5, UR6, UR4, 0x3 ;  /* 0x0000000406057291 */ /* 0x000fe2000f8e18ff */
[----:B------:R-:W-:-:S04]  /*25d0*/  LOP3.LUT R2, R9, UR7, RZ, 0x3c, !PT ;  /* 0x0000000709027c12 */ /* 0x000fc8000f8e3cff */
[----:B-1----:R-:W-:-:S04]  /*25e0*/  SHF.L.U32 R3, R2, 0x1f, RZ ;  /* 0x0000001f02037819 */ /* 0x002fc800000006ff */
[----:B------:R-:W1:Y:S02]  /*25f0*/  SYNCS.PHASECHK.TRANS64.TRYWAIT P0, [UR5], R3 ;  /* 0x00000003ff0075a7 */ /* 0x000e640008001105 */
[----:B-1----:R-:W-:Y:S05]  /*2600*/  @!P0 BRA `(.L_x_37) ;  /* 0x000000bc007c8947 */ /* 0x002fea0003800000 */
.L_x_121:
        /* <DEDUP_REMOVED lines=9> */
.L_x_123:
[----:B------:R-:W-:-:S04]  /*26a0*/  UIADD3 UR6, UPT, UPT, UR6, 0x1, URZ ;  /* 0x0000000106067890 */ /* 0x000fc8000fffe0ff */
[----:B------:R-:W-:-:S04]  /*26b0*/  UISETP.NE.AND UP0, UPT, UR6, 0x4, UPT ;  /* 0x000000040600788c */ /* 0x000fc8000bf05270 */
[----:B------:R-:W-:Y:S02]  /*26c0*/  USEL UR5, URZ, 0x1, UP0 ;  /* 0x00000001ff057887 */ /* 0x000fe40008000000 */
[----:B------:R-:W-:-:S04]  /*26d0*/  USEL UR6, UR6, URZ, UP0 ;  /* 0x000000ff06067287 */ /* 0x000fc80008000000 */
[----:B------:R-:W-:Y:S01]  /*26e0*/  ULEA UR6, UR6, UR4, 0x3 ;  /* 0x0000000406067291 */ /* 0x000fe2000f8e18ff */
[----:B-1----:R-:W-:-:S04]  /*26f0*/  LOP3.LUT R3, R2, UR5, RZ, 0x3c, !PT ;  /* 0x0000000502037c12 */ /* 0x002fc8000f8e3cff */
[----:B------:R-:W-:Y:S01]  /*2700*/  SHF.L.U32 R3, R3, 0x1f, RZ ;  /* 0x0000001f03037819 */ /* 0x000fe200000006ff */
[----:B------:R-:W-:-:S07]  /*2710*/  IMAD.U32 R0, RZ, RZ, UR6 ;  /* 0x00000006ff007e24 */ /* 0x000fce000f8e00ff */
.L_x_39:
[----:B-1----:R1:W2:Y:S02]  /*2720*/  SYNCS.PHASECHK.TRANS64.TRYWAIT P0, [R0+URZ], R3 ;  /* 0x00000003000075a7 */ /* 0x0022a400080011ff */
[----:B--2---:R-:W-:Y:S05]  /*2730*/  @!P0 NANOSLEEP.SYNCS 0x989680 ;  /* 0x009896800000895d */ /* 0x004fea0003900000 */
[----:B------:R-:W2:Y:S02]  /*2740*/  @!P0 SYNCS.PHASECHK.TRANS64 P0, [R0+URZ], R3 ;  /* 0x00000003000085a7 */ /* 0x000ea400080010ff */
[----:B--2---:R-:W-:Y:S05]  /*2750*/  @P0 EXIT ;  /* 0x000000000000094d */ /* 0x004fea0003800000 */
[----:B------:R-:W-:Y:S05]  /*2760*/  BRA `(.L_x_39) ;  /* 0xfffffffc00ec7947 */ /* 0x000fea000383ffff */
.L_x_17:
[----:B------:R-:W-:-:S04]  /*2770*/  UISETP.NE.AND UP0, UPT, UR7, URZ, UPT ;  /* 0x000000ff0700728c */ /* 0x000fc8000bf05270 */
[----:B------:R-:W-:-:S09]  /*2780*/  UISETP.NE.OR UP0, UPT, UR12, 0x1, UP0 ;  /* 0x000000010c00788c */ /* 0x000fd20008705670 */
[----:B------:R-:W-:Y:S05]  /*2790*/  BRA.U UP0, `(.L_x_40) ;  /* 0x0000000500487547 */ /* 0x000fea000b800000 */
[----:B------:R-:W-:Y:S01]  /*27a0*/  ISETP.NE.AND P2, PT, R0, RZ, PT ;  /* 0x000000ff0000720c */ /* 0x000fe20003f45270 */
[----:B------:R-:W-:Y:S01]  /*27b0*/  IMAD.MOV.U32 R12, RZ, RZ, 0x1 ;  /* 0x00000001ff0c7424 */ /* 0x000fe200078e00ff */
[----:B------:R-:W-:Y:S02]  /*27c0*/  CS2R R10, SRZ ;  /* 0x00000000000a7805 */ /* 0x000fe4000001ff00 */
[----:B------:R-:W-:Y:S01]  /*27d0*/  CS2R R8, SRZ ;  /* 0x0000000000087805 */ /* 0x000fe2000001ff00 */
[----:B------:R-:W-:Y:S01]  /*27e0*/  UMOV UR4, 0x400 ;  /* 0x0000040000047882 */ /* 0x000fe20000000000 */
[----:B------:R-:W-:Y:S01]  /*27f0*/  UMOV UR6, URZ ;  /* 0x000000ff00067c82 */ /* 0x000fe20008000000 */
[----:B------:R-:W-:-:S12]  /*2800*/  ULEA UR7, UR7, UR4, 0x18 ;  /* 0x0000000407077291 */ /* 0x000fd8000f8ec0ff */
.L_x_44:
[----:B------:R-:W-:Y:S02]  /*2810*/  LEA R2, R8, UR7, 0x3 ;  /* 0x0000000708027c11 */ /* 0x000fe4000f8e18ff */
[----:B-1----:R-:W-:-:S03]  /*2820*/  SHF.L.U32 R5, R9, 0x1f, RZ ;  /* 0x0000001f09057819 */ /* 0x002fc600000006ff */
[----:B------:R-:W-:Y:S01]  /*2830*/  VIADD R4, R2, 0xc0 ;  /* 0x000000c002047836 */ /* 0x000fe20000000000 */
[----:B------:R-:W1:Y:S02]  /*2840*/  SYNCS.PHASECHK.TRANS64.TRYWAIT P0, [R2+URZ+0xb0], R5 ;  /* 0x0000b005020075a7 */ /* 0x000e6400080011ff */
[----:B-1----:R-:W-:Y:S05]  /*2850*/  @!P0 BRA `(.L_x_41) ;  /* 0x000000bc00188947 */ /* 0x002fea0003800000 */
.L_x_124:
[----:B------:R-:W-:Y:S01]  /*2860*/  ULEA UR5, UR6, UR7, 0x3 ;  /* 0x0000000706057291 */ /* 0x000fe2000f8e18ff */
[----:B------:R-:W-:Y:S02]  /*2870*/  PRMT R4, RZ, 0x654, R4 ;  /* 0x00000654ff047816 */ /* 0x000fe40000000004 */
[----:B-1----:R-:W-:Y:S01]  /*2880*/  SHF.L.U32 R5, R12, 0x1f, RZ ;  /* 0x0000001f0c057819 */ /* 0x002fe200000006ff */
[----:B------:R-:W-:Y:S01]  /*2890*/  UIADD3 UR4, UPT, UPT, UR5, 0x70, URZ ;  /* 0x0000007005047890 */ /* 0x000fe2000fffe0ff */
[----:B------:R1:W-:Y:S05]  /*28a0*/  SYNCS.ARRIVE.TRANS64.RED.A1T0 RZ, [R4+URZ], RZ ;  /* 0x000000ff04ff79a7 */ /* 0x0003ea00081004ff */
[----:B------:R-:W-:Y:S01]  /*28b0*/  IMAD.U32 R7, RZ, RZ, UR4 ;  /* 0x00000004ff077e24 */ /* 0x000fe2000f8e00ff */
[----:B------:R-:W3:Y:S04]  /*28c0*/  SYNCS.PHASECHK.TRANS64.TRYWAIT P0, [UR5+0x80], R5 ;  /* 0x00008005ff0075a7 */ /* 0x000ee80008001105 */
[----:B------:R-:W-:Y:S01]  /*28d0*/  PRMT R6, R0, 0x654, R7 ;  /* 0x0000065400067816 */ /* 0x000fe20000000007 */
[----:B-1----:R-:W-:Y:S01]  /*28e0*/  @!P2 IMAD.MOV.U32 R4, RZ, RZ, 0x10 ;  /* 0x00000010ff04a424 */ /* 0x002fe200078e00ff */
[----:B---3--:R-:W-:Y:S06]  /*28f0*/  @!P0 BRA `(.L_x_42) ;  /* 0x000000bc00048947 */ /* 0x008fec0003800000 */
.L_x_126:
[----:B------:R-:W-:Y:S01]  /*2900*/  ULEA UR4, UR6, UR7, 0x4 ;  /* 0x0000000706047291 */ /* 0x000fe2000f8e20ff */
[----:B------:R-:W-:Y:S01]  /*2910*/  SEL R3, R6, R3, !P2 ;  /* 0x0000000306037207 */ /* 0x000fe20005000000 */
[----:B------:R-:W-:Y:S01]  /*2920*/  UIADD3 UR5, UPT, UPT, UR5, 0x70, URZ ;  /* 0x0000007005057890 */ /* 0x000fe2000fffe0ff */
[----:B-1----:R-:W-:Y:S01]  /*2930*/  LEA R2, R11, UR7, 0x3 ;  /* 0x000000070b027c11 */ /* 0x002fe2000f8e18ff */
[----:B------:R-:W-:Y:S01]  /*2940*/  UIADD3 UR4, UPT, UPT, UR4, 0xe0, URZ ;  /* 0x000000e004047890 */ /* 0x000fe2000fffe0ff */
[----:B------:R-:W-:Y:S01]  /*2950*/  SHF.L.U32 R5, R10, 0x1f, RZ ;  /* 0x0000001f0a057819 */ /* 0x000fe200000006ff */
[----:B------:R1:W-:Y:S01]  /*2960*/  @!P2 SYNCS.ARRIVE.TRANS64.RED RZ, [R3+URZ], R4 ;  /* 0x0000000403ffa9a7 */ /* 0x0003e200080004ff */
[----:B------:R-:W-:Y:S01]  /*2970*/  UIADD3 UR6, UPT, UPT, UR6, 0x1, URZ ;  /* 0x0000000106067890 */ /* 0x000fe2000fffe0ff */
[----:B------:R-:W-:-:S03]  /*2980*/  VIADD R8, R8, 0x1 ;  /* 0x0000000108087836 */ /* 0x000fc60000000000 */
[----:B------:R-:W-:Y:S02]  /*2990*/  UISETP.NE.AND UP0, UPT, UR6, 0x2, UPT ;  /* 0x000000020600788c */ /* 0x000fe4000bf05270 */
[----:B------:R-:W-:Y:S06]  /*29a0*/  UGETNEXTWORKID.BROADCAST [UR4], [UR5] ;  /* 0x00000000040073ca */ /* 0x000fec0008000100 */
[----:B------:R-:W-:Y:S01]  /*29b0*/  USEL UR4, URZ, 0x1, UP0 ;  /* 0x00000001ff047887 */ /* 0x000fe20008000000 */
[----:B------:R-:W-:Y:S01]  /*29c0*/  ISETP.NE.AND P0, PT, R8, 0x2, PT ;  /* 0x000000020800780c */ /* 0x000fe20003f05270 */
[----:B------:R-:W-:Y:S01]  /*29d0*/  USEL UR6, UR6, URZ, UP0 ;  /* 0x000000ff06067287 */ /* 0x000fe20008000000 */
[----:B------:R-:W3:Y:S03]  /*29e0*/  SYNCS.PHASECHK.TRANS64.TRYWAIT P1, [R2+URZ+0x70], R5 ;  /* 0x00007005020075a7 */ /* 0x000ee600080211ff */
[----:B------:R-:W-:Y:S01]  /*29f0*/  LOP3.LUT R12, R12, UR4, RZ, 0x3c, !PT ;  /* 0x000000040c0c7c12 */ /* 0x000fe2000f8e3cff */
[----:B-1-3--:R-:W-:Y:S07]  /*2a00*/  @!P1 BRA `(.L_x_43) ;  /* 0x000000b800d89947 */ /* 0x00afee0003800000 */
.L_x_127:
[C---:B------:R-:W-:Y:S01]  /*2a10*/  LEA R4, R11.reuse, UR7, 0x4 ;  /* 0x000000070b047c11 */ /* 0x040fe2000f8e20ff */
[----:B-1----:R-:W-:Y:S01]  /*2a20*/  VIADD R2, R2, 0x80 ;  /* 0x0000008002027836 */ /* 0x002fe20000000000 */
[----:B------:R-:W-:Y:S01]  /*2a30*/  SEL R8, R8, RZ, P0 ;  /* 0x000000ff08087207 */ /* 0x000fe20000000000 */
[----:B------:R-:W-:-:S03]  /*2a40*/  VIADD R11, R11, 0x1 ;  /* 0x000000010b0b7836 */ /* 0x000fc60000000000 */
[----:B------:R-:W1:Y:S01]  /*2a50*/  LDS.128 R4, [R4+0xe0] ;  /* 0x0000e00004047984 */ /* 0x000e620000000c00 */
[----:B------:R-:W-:Y:S02]  /*2a60*/  PRMT R2, RZ, 0x654, R2 ;  /* 0x00000654ff027816 */ /* 0x000fe40000000002 */
[C---:B------:R-:W-:Y:S01]  /*2a70*/  ISETP.NE.AND P1, PT, R11.reuse, 0x2, PT ;  /* 0x000000020b00780c */ /* 0x040fe20003f25270 */
[----:B------:R-:W-:Y:S01]  /*2a80*/  @!PT LDS RZ, [RZ] ;  /* 0x00000000fffff984 */ /* 0x000fe20000000800 */
[----:B------:R-:W-:Y:S01]  /*2a90*/  @!PT LDS RZ, [RZ] ;  /* 0x00000000fffff984 */ /* 0x000fe20000000800 */
[----:B------:R-:W-:Y:S01]  /*2aa0*/  @!PT LDS RZ, [RZ] ;  /* 0x00000000fffff984 */ /* 0x000fe20000000800 */
[----:B------:R-:W-:Y:S01]  /*2ab0*/  @!PT LDS RZ, [RZ] ;  /* 0x00000000fffff984 */ /* 0x000fe20000000800 */
[----:B------:R3:W-:Y:S06]  /*2ac0*/  MEMBAR.ALL.CTA ;  /* 0x0000000000007992 */ /* 0x0007ec0000008000 */
[----:B---3--:R-:W3:Y:S01]  /*2ad0*/  FENCE.VIEW.ASYNC.S ;  /* 0x00000000000073c6 */ /* 0x008ee20000000000 */
[----:B------:R-:W-:Y:S01]  /*2ae0*/  SEL R11, R11, RZ, P1 ;  /* 0x000000ff0b0b7207 */ /* 0x000fe20000800000 */
[----:B---3--:R3:W-:Y:S01]  /*2af0*/  SYNCS.ARRIVE.TRANS64.RED.A1T0 RZ, [R2+URZ], RZ ;  /* 0x000000ff02ff79a7 */ /* 0x0087e200081004ff */
[----:B-1----:R-:W-:-:S02]  /*2b00*/  LOP3.LUT P3, RZ, R6, 0x1, RZ, 0xc0, !PT ;  /* 0x0000000106ff7812 */ /* 0x002fc4000786c0ff */
[----:B------:R-:W-:-:S04]  /*2b10*/  SEL R5, RZ, 0x1, P1 ;  /* 0x00000001ff057807 */ /* 0x000fc80000800000 */
[----:B------:R-:W-:Y:S02]  /*2b20*/  LOP3.LUT R10, R10, R5, RZ, 0x3c, !PT ;  /* 0x000000050a0a7212 */ /* 0x000fe400078e3cff */
[----:B---3--:R-:W-:-:S04]  /*2b30*/  SEL R2, RZ, 0x1, P0 ;  /* 0x00000001ff027807 */ /* 0x008fc80000000000 */
[----:B------:R-:W-:Y:S01]  /*2b40*/  LOP3.LUT R9, R9, R2, RZ, 0x3c, !PT ;  /* 0x0000000209097212 */ /* 0x000fe200078e3cff */
[----:B------:R-:W-:Y:S06]  /*2b50*/  @P3 BRA `(.L_x_44) ;  /* 0xfffffffc002c3947 */ /* 0x000fec000383ffff */
[----:B------:R-:W-:Y:S01]  /*2b60*/  ULEA UR5, UR6, UR7, 0x3 ;  /* 0x0000000706057291 */ /* 0x000fe2000f8e18ff */
[----:B------:R-:W-:-:S08]  /*2b70*/  SHF.L.U32 R3, R12, 0x1f, RZ ;  /* 0x0000001f0c037819 */ /* 0x000fd000000006ff */
[----:B------:R-:W1:Y:S02]  /*2b80*/  SYNCS.PHASECHK.TRANS64 P0, [UR5+0x80], R3 ;  /* 0x00008003ff0075a7 */ /* 0x000e640008001005 */
[----:B-1----:R-:W-:Y:S05]  /*2b90*/  @P0 BRA `(.L_x_45) ;  /* 0x0000000000080947 */ /* 0x002fea0003800000 */
[----:B------:R-:W1:Y:S02]  /*2ba0*/  SYNCS.PHASECHK.TRANS64.TRYWAIT P0, [UR5+0x80], R3 ;  /* 0x00008003ff0075a7 */ /* 0x000e640008001105 */
[----:B-1----:R-:W-:Y:S05]  /*2bb0*/  @!P0 BRA `(.L_x_46) ;  /* 0x000000b800808947 */ /* 0x002fea0003800000 */
.L_x_45:
[----:B------:R-:W-:-:S04]  /*2bc0*/  UIADD3 UR4, UPT, UPT, UR6, 0x1, URZ ;  /* 0x0000000106047890 */ /* 0x000fc8000fffe0ff */
[----:B------:R-:W-:-:S04]  /*2bd0*/  UISETP.NE.AND UP0, UPT, UR4, 0x2, UPT ;  /* 0x000000020400788c */ /* 0x000fc8000bf05270 */
[----:B------:R-:W-:Y:S02]  /*2be0*/  USEL UR8, URZ, 0x1, UP0 ;  /* 0x00000001ff087887 */ /* 0x000fe40008000000 */
[----:B------:R-:W-:-:S04]  /*2bf0*/  USEL UR4, UR4, URZ, UP0 ;  /* 0x000000ff04047287 */ /* 0x000fc80008000000 */
[----:B------:R-:W-:Y:S01]  /*2c00*/  ULEA UR4, UR4, UR7, 0x3 ;  /* 0x0000000704047291 */ /* 0x000fe2000f8e18ff */
[----:B-1----:R-:W-:-:S04]  /*2c10*/  LOP3.LUT R3, R12, UR8, RZ, 0x3c, !PT ;  /* 0x000000080c037c12 */ /* 0x002fc8000f8e3cff */
[----:B------:R-:W-:-:S04]  /*2c20*/  SHF.L.U32 R0, R3, 0x1f, RZ ;  /* 0x0000001f03007819 */ /* 0x000fc800000006ff */
[----:B------:R-:W1:Y:S02]  /*2c30*/  SYNCS.PHASECHK.TRANS64 P0, [UR4+0x80], R0 ;  /* 0x00008000ff0075a7 */ /* 0x000e640008001004 */
[----:B-12---:R-:W-:Y:S05]  /*2c40*/  @P0 EXIT ;  /* 0x000000000000094d */ /* 0x006fea0003800000 */
[----:B------:R-:W-:Y:S02]  /*2c50*/  SHF.L.U32 R3, R3, 0x1f, RZ ;  /* 0x0000001f03037819 */ /* 0x000fe400000006ff */
[----:B------:R-:W-:-:S07]  /*2c60*/  MOV R0, UR4 ;  /* 0x0000000400007c02 */ /* 0x000fce0008000f00 */
.L_x_47:
[----:B-1----:R1:W2:Y:S02]  /*2c70*/  SYNCS.PHASECHK.TRANS64.TRYWAIT P0, [R0+URZ+0x80], R3 ;  /* 0x00008003000075a7 */ /* 0x0022a400080011ff */
[----:B--2---:R-:W-:Y:S05]  /*2c80*/  @!P0 NANOSLEEP.SYNCS 0x989680 ;  /* 0x009896800000895d */ /* 0x004fea0003900000 */
[----:B------:R-:W2:Y:S02]  /*2c90*/  @!P0 SYNCS.PHASECHK.TRANS64 P0, [R0+URZ+0x80], R3 ;  /* 0x00008003000085a7 */ /* 0x000ea400080010ff */
[----:B--2---:R-:W-:Y:S05]  /*2ca0*/  @P0 EXIT ;  /* 0x000000000000094d */ /* 0x004fea0003800000 */
[----:B------:R-:W-:Y:S05]  /*2cb0*/  BRA `(.L_x_47) ;  /* 0xfffffffc00ec7947 */ /* 0x000fea000383ffff */
.L_x_40:
[----:B------:R-:W-:-:S09]  /*2cc0*/  UISETP.NE.AND UP0, UPT, UR12, URZ, UPT ;  /* 0x000000ff0c00728c */ /* 0x000fd2000bf05270 */
[----:B------:R-:W-:Y:S05]  /*2cd0*/  BRA.U UP0, `(.L_x_48) ;  /* 0x0000000d00347547 */ /* 0x000fea000b800000 */
[----:B------:R-:W-:Y:S01]  /*2ce0*/  UMOV UR4, 0x40 ;  /* 0x0000004000047882 */ /* 0x000fe20000000000 */
[----:B------:R-:W-:Y:S01]  /*2cf0*/  NOP ;  /* 0x0000000000007918 */ /* 0x000fe20000000000 */
[----:B------:R-:W-:Y:S01]  /*2d00*/  ULEA UR4, UR7, UR4, 0x18 ;  /* 0x0000000407047291 */ /* 0x000fe2000f8ec0ff */
[----:B------:R-:W-:Y:S02]  /*2d10*/  UMOV UR5, 0x400 ;  /* 0x0000040000057882 */ /* 0x000fe40000000000 */
[----:B------:R-:W-:-:S06]  /*2d20*/  ULEA UR7, UR7, UR5, 0x18 ;  /* 0x0000000507077291 */ /* 0x000fcc000f8ec0ff */
[----:B------:R-:W3:Y:S02]  /*2d30*/  LDS.U8 R0, [UR4+0x1c] ;  /* 0x00001c04ff007984 */ /* 0x000ee40008000000 */
[----:B---3--:R-:W-:-:S13]  /*2d40*/  ISETP.NE.AND P0, PT, R0, RZ, PT ;  /* 0x000000ff0000720c */ /* 0x008fda0003f05270 */
[----:B------:R-:W-:Y:S05]  /*2d50*/  @P0 BRA `(.L_x_49) ;  /* 0x0000000000580947 */ /* 0x000fea0003800000 */
[----:B------:R-:W-:-:S13]  /*2d60*/  ELECT P0, URZ, PT ;  /* 0x0000000000ff782f */ /* 0x000fda0003800000 */
[----:B------:R-:W-:Y:S05]  /*2d70*/  @!P0 BRA `(.L_x_50) ;  /* 0x0000000000608947 */ /* 0x000fea0003800000 */
[----:B------:R-:W-:Y:S01]  /*2d80*/  UMOV UR5, 0x10 ;  /* 0x0000001000057882 */ /* 0x000fe20000000000 */
[----:B------:R-:W-:Y:S01]  /*2d90*/  HFMA2 R0, -RZ, RZ, 0, 5.9604644775390625e-08 ;  /* 0x00000001ff007431 */ /* 0x000fe200000001ff */
[----:B------:R-:W-:-:S03]  /*2da0*/  MOV R2, 0xffff ;  /* 0x0000ffff00027802 */ /* 0x000fc60000000f00 */
[----:B------:R-:W-:Y:S04]  /*2db0*/  DEPBAR.LE SB3, 0x36 ;  /* 0x0000bd800000791a */ /* 0x000fe80000000000 */
[----:B------:R-:W3:Y:S02]  /*2dc0*/  UTCATOMSWS.FIND_AND_SET.ALIGN UP0, UR5, UR5 ;  /* 0x00000005000575e3 */ /* 0x000ee40008000800 */
[----:B---3--:R-:W-:Y:S01]  /*2dd0*/  MOV R3, UR5 ;  /* 0x0000000500037c02 */ /* 0x008fe20008000f00 */
[----:B------:R-:W-:Y:S06]  /*2de0*/  BRA.U UP0, `(.L_x_51) ;  /* 0x0000000100187547 */ /* 0x000fec000b800000 */
.L_x_52:
[----:B------:R-:W-:Y:S05]  /*2df0*/  NANOSLEEP 0x64 ;  /* 0x000000640000795d */ /* 0x000fea0003800000 */
[----:B------:R-:W-:-:S05]  /*2e00*/  UMOV UR5, 0x10 ;  /* 0x0000001000057882 */ /* 0x000fca0000000000 */
[----:B------:R-:W-:Y:S04]  /*2e10*/  DEPBAR.LE SB3, 0x36 ;  /* 0x0000bd800000791a */ /* 0x000fe80000000000 */
[----:B------:R-:W3:Y:S02]  /*2e20*/  UTCATOMSWS.FIND_AND_SET.ALIGN UP0, UR5, UR5 ;  /* 0x00000005000575e3 */ /* 0x000ee40008000800 */
[----:B---3--:R-:W-:Y:S01]  /*2e30*/  MOV R3, UR5 ;  /* 0x0000000500037c02 */ /* 0x008fe20008000f00 */
[----:B------:R-:W-:Y:S05]  /*2e40*/  BRA.U !UP0, `(.L_x_52) ;  /* 0xfffffffd08e87547 */ /* 0x000fea000b83ffff */
.L_x_51:
[-C--:B------:R-:W-:Y:S02]  /*2e50*/  SHF.L.U32 R2, R2, R3.reuse, RZ ;  /* 0x0000000302027219 */ /* 0x080fe400000006ff */
[----:B------:R-:W-:Y:S01]  /*2e60*/  SHF.L.U32 R0, R0, R3, RZ ;  /* 0x0000000300007219 */ /* 0x000fe200000006ff */
[----:B------:R-:W-:Y:S02]  /*2e70*/  IMAD.SHL.U32 R3, R3, 0x20, RZ ;  /* 0x0000002003037824 */ /* 0x000fe400078e00ff */
[----:B------:R3:W-:Y:S04]  /*2e80*/  ATOMS.OR RZ, [UR4+0x14], R2 ;  /* 0x00001402ffff798c */ /* 0x0007e8000b000004 */
[----:B------:R3:W-:Y:S04]  /*2e90*/  ATOMS.OR RZ, [UR4+0x18], R0 ;  /* 0x00001800ffff798c */ /* 0x0007e8000b000004 */
[----:B------:R3:W-:Y:S01]  /*2ea0*/  STS [UR7+0x100], R3 ;  /* 0x00010003ff007988 */ /* 0x0007e20008000807 */
[----:B------:R-:W-:Y:S05]  /*2eb0*/  BRA `(.L_x_50) ;  /* 0x0000000000107947 */ /* 0x000fea0003800000 */
.L_x_49:
[----:B------:R-:W-:Y:S02]  /*2ec0*/  MOV R0, 0xffffffff ;  /* 0xffffffff00007802 */ /* 0x000fe40000000f00 */
[----:B------:R-:W-:-:S03]  /*2ed0*/  MOV R2, 0x2f00 ;  /* 0x00002f0000027802 */ /* 0x000fc60000000f00 */
[----:B------:R3:W-:Y:S04]  /*2ee0*/  STS [UR7+0x100], R0 ;  /* 0x00010000ff007988 */ /* 0x0007e80008000807 */
[----:B-123-5:R-:W-:Y:S05]  /*2ef0*/  CALL.REL.NOINC `($__internal_1_$__cuda_sm10x_tcgen05_guardrail_trap_phase_invalid_during_alloc) ;  /* 0x000000b800e47944 */ /* 0x02efea0003c00000 */
.L_x_50:
[----:B------:R-:W-:Y:S05]  /*2f00*/  WARPSYNC.ALL ;  /* 0x0000000000007948 */ /* 0x000fea0003800000 */
[----:B------:R-:W4:Y:S01]  /*2f10*/  S2UR UR9, SR_CgaCtaId ;  /* 0x00000000000979c3 */ /* 0x000f220000008800 */
[----:B------:R-:W-:Y:S01]  /*2f20*/  UMOV UR4, 0x400 ;  /* 0x0000040000047882 */ /* 0x000fe20000000000 */
[----:B------:R-:W-:-:S06]  /*2f30*/  NOP ;  /* 0x0000000000007918 */ /* 0x000fcc0000000000 */
[----:B------:R-:W-:Y:S06]  /*2f40*/  BAR.ARV 0x6, 0xa0 ;  /* 0x0182800000007b1d */ /* 0x000fec0000002000 */
[----:B------:R-:W1:Y:S01]  /*2f50*/  LDCU UR5, c[0x0][0x38c] ;  /* 0x00007180ff0577ac */ /* 0x000e620008000800 */
[----:B------:R-:W-:Y:S01]  /*2f60*/  IMAD.MOV.U32 R11, RZ, RZ, 0x1 ;  /* 0x00000001ff0b7424 */ /* 0x000fe200078e00ff */
[----:B------:R-:W-:Y:S01]  /*2f70*/  CS2R R8, SRZ ;  /* 0x0000000000087805 */ /* 0x000fe2000001ff00 */
[----:B------:R-:W-:Y:S01]  /*2f80*/  IMAD.MOV.U32 R10, RZ, RZ, RZ ;  /* 0x000000ffff0a7224 */ /* 0x000fe200078e00ff */
[----:B------:R-:W-:Y:S01]  /*2f90*/  UMOV UR12, URZ ;  /* 0x000000ff000c7c82 */ /* 0x000fe20008000000 */
[----:B------:R-:W-:Y:S01]  /*2fa0*/  UMOV UR11, URZ ;  /* 0x000000ff000b7c82 */ /* 0x000fe20008000000 */
[----:B------:R-:W-:Y:S01]  /*2fb0*/  UMOV UR22, 0x0 ;  /* 0x0000000000167882 */ /* 0x000fe20000000000 */
[----:B------:R-:W-:Y:S01]  /*2fc0*/  UMOV UR23, 0x83c0010 ;  /* 0x083c001000177882 */ /* 0x000fe20000000000 */
[----:B------:R-:W-:Y:S01]  /*2fd0*/  UMOV UR20, 0x0 ;  /* 0x0000000000147882 */ /* 0x000fe20000000000 */
[----:B------:R-:W-:Y:S01]  /*2fe0*/  UMOV UR21, 0x83c0010 ;  /* 0x083c001000157882 */ /* 0x000fe20000000000 */
[----:B----4-:R-:W-:Y:S01]  /*2ff0*/  ULEA UR9, UR9, UR4, 0x18 ;  /* 0x0000000409097291 */ /* 0x010fe2000f8ec0ff */
[----:B------:R-:W4:Y:S03]  /*3000*/  LDCU UR4, c[0x0][0x38c] ;  /* 0x00007180ff0477ac */ /* 0x000f260008000800 */
[----:B------:R-:W-:-:S02]  /*3010*/  UIADD3 UR10, UPT, UPT, UR9, 0x1e300, URZ ;  /* 0x0001e300090a7890 */ /* 0x000fc4000fffe0ff */
[----:B-1----:R-:W-:-:S03]  /*3020*/  UISETP.GE.AND UP4, UPT, UR5, 0x1, UPT ;  /* 0x000000010500788c */ /* 0x002fc6000bf86270 */
[----:B---3--:R-:W2:Y:S01]  /*3030*/  LDS R0, [UR9+0x100] ;  /* 0x00010009ff007984 */ /* 0x008ea20008000800 */
[----:B------:R-:W-:-:S04]  /*3040*/  USHF.R.U32.HI UR10, URZ, 0x4, UR10 ;  /* 0x00000004ff0a7899 */ /* 0x000fc8000801160a */
[----:B------:R-:W-:-:S04]  /*3050*/  ULOP3.LUT UR10, UR10, 0x3fff, URZ, 0xc0, !UPT ;  /* 0x00003fff0a0a7892 */ /* 0x000fc8000f8ec0ff */
[----:B------:R-:W-:Y:S02]  /*3060*/  ULOP3.LUT UR10, UR10, 0x10000, URZ, 0xfc, !UPT ;  /* 0x000100000a0a7892 */ /* 0x000fe4000f8efcff */
[----:B----4-:R-:W-:-:S04]  /*3070*/  UIADD3 UR4, UPT, UPT, UR4, 0x1f, URZ ;  /* 0x0000001f04047890 */ /* 0x010fc8000fffe0ff */
[----:B------:R-:W-:-:S04]  /*3080*/  USHF.R.S32.HI UR8, URZ, 0x1f, UR4 ;  /* 0x0000001fff087899 */ /* 0x000fc80008011404 */
[----:B------:R-:W-:Y:S02]  /*3090*/  ULEA.HI UR8, UR8, UR4, URZ, 0x5 ;  /* 0x0000000408087291 */ /* 0x000fe4000f8f28ff */
[----:B------:R-:W-:Y:S02]  /*30a0*/  UIADD3 UR4, UPT, UPT, UR9, 0x26300, URZ ;  /* 0x0002630009047890 */ /* 0x000fe4000fffe0ff */
[----:B------:R-:W-:Y:S02]  /*30b0*/  USHF.R.S32.HI UR8, URZ, 0x5, UR8 ;  /* 0x00000005ff087899 */ /* 0x000fe40008011408 */
[----:B------:R-:W-:Y:S02]  /*30c0*/  USHF.R.U32.HI UR4, URZ, 0x4, UR4 ;  /* 0x00000004ff047899 */ /* 0x000fe40008011604 */
[----:B------:R-:W-:Y:S02]  /*30d0*/  UISETP.LT.AND UP0, UPT, UR8, 0x1, UPT ;  /* 0x000000010800788c */ /* 0x000fe4000bf01270 */
[----:B------:R-:W-:-:S02]  /*30e0*/  ULOP3.LUT UR4, UR4, 0x3fff, URZ, 0xc0, !UPT ;  /* 0x00003fff04047892 */ /* 0x000fc4000f8ec0ff */
[----:B------:R-:W-:Y:S02]  /*30f0*/  USEL UR16, UR8, 0x1, !UP0 ;  /* 0x0000000108107887 */ /* 0x000fe4000c000000 */
[----:B------:R-:W-:Y:S02]  /*3100*/  ULOP3.LUT UR4, UR4, 0x10000, URZ, 0xfc, !UPT ;  /* 0x0001000004047892 */ /* 0x000fe4000f8efcff */
[----:B------:R-:W-:Y:S01]  /*3110*/  UIADD3 UR16, UPT, UPT, -UR16, URZ, URZ ;  /* 0x000000ff10107290 */ /* 0x000fe2000fffe1ff */
[----:B--2---:R-:W-:-:S15]  /*3120*/  R2UR UR13, R0 ;  /* 0x00000000000d72ca */ /* 0x004fde00000e0000 */
.L_x_59:
[----:B------:R-:W-:Y:S02]  /*3130*/  LEA R0, R10, UR9, 0x3 ;  /* 0x000000090a007c11 */ /* 0x000fe4000f8e18ff */
[----:B------:R-:W-:Y:S02]  /*3140*/  SHF.L.U32 R5, R9, 0x1f, RZ ;  /* 0x0000001f09057819 */ /* 0x000fe400000006ff */
[----:B------:R-:W-:Y:S01]  /*3150*/  PLOP3.LUT P0, PT, PT, PT, UP4, 0x80, 0x8 ;  /* 0x000000000008781c */ /* 0x000fe20003f0f048 */
[----:B------:R-:W-:Y:S01]  /*3160*/  VIADD R3, R0, 0x80 ;  /* 0x0000008000037836 */ /* 0x000fe20000000000 */
[----:B-1----:R-:W1:Y:S02]  /*3170*/  SYNCS.PHASECHK.TRANS64.TRYWAIT P1, [R0+URZ+0x70], R5 ;  /* 0x00007005000075a7 */ /* 0x002e6400080211ff */
[----:B-1----:R-:W-:Y:S09]  /*3180*/  @!P1 BRA `(.L_x_53) ;  /* 0x000000b400249947 */ /* 0x002ff20003800000 */
.L_x_129:
[----:B------:R-:W-:Y:S01]  /*3190*/  LEA R4, R10, UR9, 0x4 ;  /* 0x000000090a047c11 */ /* 0x000fe2000f8e20ff */
[----:B------:R-:W-:Y:S01]  /*31a0*/  @UP4 ULEA UR5, UR11, UR9, 0x3 ;  /* 0x000000090b054291 */ /* 0x000fe2000f8e18ff */
[----:B------:R-:W-:Y:S01]  /*31b0*/  PLOP3.LUT P1, PT, PT, PT, PT, 0x80, 0x8 ;  /* 0x000000000008781c */ /* 0x000fe20003f2f070 */
[----:B------:R-:W-:Y:S01]  /*31c0*/  ULEA UR14, UR12, UR9, 0x3 ;  /* 0x000000090c0e7291 */ /* 0x000fe2000f8e18ff */
[----:B------:R-:W-:Y:S01]  /*31d0*/  PRMT R3, RZ, 0x654, R3 ;  /* 0x00000654ff037816 */ /* 0x000fe20000000003 */
[----:B------:R-:W-:Y:S01]  /*31e0*/  UIMAD UR15, UR12, 0xf0, UR13 ;  /* 0x000000f00c0f78a4 */ /* 0x000fe2000f8e020d */
[----:B-1----:R-:W1:Y:S01]  /*31f0*/  LDS.128 R4, [R4+0xe0] ;  /* 0x0000e00004047984 */ /* 0x002e620000000c00 */
[----:B------:R-:W-:Y:S02]  /*3200*/  @P0 SHF.L.U32 R2, R8, 0x1f, RZ ;  /* 0x0000001f08020819 */ /* 0x000fe400000006ff */
[----:B------:R-:W-:Y:S01]  /*3210*/  SHF.L.U32 R0, R11, 0x1f, RZ ;  /* 0x0000001f0b007819 */ /* 0x000fe200000006ff */
[----:B------:R-:W-:Y:S01]  /*3220*/  @!PT LDS RZ, [RZ] ;  /* 0x00000000fffff984 */ /* 0x000fe20000000800 */
[----:B------:R-:W-:Y:S01]  /*3230*/  @!PT LDS RZ, [RZ] ;  /* 0x00000000fffff984 */ /* 0x000fe20000000800 */
[----:B------:R-:W-:Y:S01]  /*3240*/  @!PT LDS RZ, [RZ] ;  /* 0x00000000fffff984 */ /* 0x000fe20000000800 */
[----:B------:R-:W-:Y:S01]  /*3250*/  @!PT LDS RZ, [RZ] ;  /* 0x00000000fffff984 */ /* 0x000fe20000000800 */
[----:B------:R2:W-:Y:S06]  /*3260*/  MEMBAR.ALL.CTA ;  /* 0x0000000000007992 */ /* 0x0005ec0000008000 */
[----:B--2---:R-:W2:Y:S02]  /*3270*/  FENCE.VIEW.ASYNC.S ;  /* 0x00000000000073c6 */ /* 0x004ea40000000000 */
[----:B--2---:R2:W-:Y:S01]  /*3280*/  SYNCS.ARRIVE.TRANS64.RED.A1T0 RZ, [R3+URZ], RZ ;  /* 0x000000ff03ff79a7 */ /* 0x0045e200081004ff */
[----:B------:R2:W3:Y:S01]  /*3290*/  @P0 SYNCS.PHASECHK.TRANS64.TRYWAIT P1, [UR5], R2 ;  /* 0x00000002ff0005a7 */ /* 0x0004e20008021105 */
[----:B------:R-:W4:Y:S02]  /*32a0*/  SYNCS.PHASECHK.TRANS64.TRYWAIT P0, [UR14+0xa0], R0 ;  /* 0x0000a000ff0075a7 */ /* 0x000f24000800110e */
[----:B-1234-:R-:W-:Y:S05]  /*32b0*/  @!P0 BRA `(.L_x_54) ;  /* 0x000000b000ec8947 */ /* 0x01efea0003800000 */
.L_x_131:
[----:B------:R-:W-:Y:S01]  /*32c0*/  IADD3 R10, PT, PT, R10, 0x1, RZ ;  /* 0x000000010a0a7810 */ /* 0x000fe20007ffe0ff */
[----:B------:R-:W-:Y:S06]  /*32d0*/  BRA.U !UP4, `(.L_x_55) ;  /* 0x000000010c987547 */ /* 0x000fec000b800000 */
[----:B------:R-:W-:Y:S01]  /*32e0*/  UPLOP3.LUT UP2, UPT, UPT, UPT, UPT, 0x40, 0x4 ;  /* 0x000000000004789c */ /* 0x000fe20003f4e870 */
[----:B------:R-:W-:Y:S01]  /*32f0*/  UMOV UR18, UR16 ;  /* 0x0000001000127c82 */ /* 0x000fe20008000000 */
[----:B------:R-:W-:Y:S01]  /*3300*/  UMOV UR17, UR8 ;  /* 0x0000000800117c82 */ /* 0x000fe20008000000 */
[----:B------:R-:W-:-:S08]  /*3310*/  UMOV UR5, UR11 ;  /* 0x0000000b00057c82 */ /* 0x000fd00008000000 */
.L_x_58:
[----:B------:R-:W-:Y:S02]  /*3320*/  UIADD3 UR18, UPT, UPT, UR18, 0x1, URZ ;  /* 0x0000000112127890 */ /* 0x000fe4000fffe0ff */
[----:B--2---:R-:W-:Y:S02]  /*3330*/  ULEA UR7, UR5, UR9, 0x3 ;  /* 0x0000000905077291 */ /* 0x004fe4000f8e18ff */
[----:B------:R-:W-:Y:S01]  /*3340*/  UISETP.NE.AND UP3, UPT, UR18, URZ, UPT ;  /* 0x000000ff1200728c */ /* 0x000fe2000bf65270 */
[----:B---3--:R-:W-:Y:S10]  /*3350*/  @P1 BRA `(.L_x_56) ;  /* 0x00000000000c1947 */ /* 0x008ff40003800000 */
[----:B-1----:R-:W-:Y:S04]  /*3360*/  SHF.L.U32 R3, R8, 0x1f, RZ ;  /* 0x0000001f08037819 */ /* 0x002fe800000006ff */
[----:B------:R-:W1:Y:S02]  /*3370*/  SYNCS.PHASECHK.TRANS64.TRYWAIT P0, [UR7], R3 ;  /* 0x00000003ff0075a7 */ /* 0x000e640008001107 */
[----:B-1----:R-:W-:Y:S05]  /*3380*/  @!P0 BRA `(.L_x_57) ;  /* 0x000000b000d08947 */ /* 0x002fea0003800000 */
.L_x_56:
[----:B------:R-:W-:Y:S01]  /*3390*/  UISETP.NE.AND UP0, UPT, UR17, 0x1, UPT ;  /* 0x000000011100788c */ /* 0x000fe2000bf05270 */
[----:B------:R-:W-:Y:S01]  /*33a0*/  PLOP3.LUT P1, PT, PT, PT, PT, 0x80, 0x8 ;  /* 0x000000000008781c */ /* 0x000fe20003f2f070 */
[----:B------:R-:W-:Y:S02]  /*33b0*/  UIADD3 UR11, UPT, UPT, UR5, 0x1, URZ ;  /* 0x00000001050b7890 */ /* 0x000fe4000fffe0ff */
[----:B------:R-:W-:Y:S02]  /*33c0*/  ULEA UR24, UR5, UR10, 0x9 ;  /* 0x0000000a05187291 */ /* 0x000fe4000f8e48ff */
[----:B------:R-:W-:Y:S01]  /*33d0*/  UISETP.NE.AND UP1, UPT, UR11, 0x4, UPT ;  /* 0x000000040b00788c */ /* 0x000fe2000bf25270 */
[----:B------:R-:W-:Y:S01]  /*33e0*/  PLOP3.LUT P0, PT, PT, PT, UP0, 0x80, 0x8 ;  /* 0x000000000008781c */ /* 0x000fe20003f0f008 */
[----:B------:R-:W-:Y:S02]  /*33f0*/  UIADD3 UR26, UPT, UPT, UR24, 0x2, URZ ;  /* 0x00000002181a7890 */ /* 0x000fe4000fffe0ff */
[----:B------:R-:W-:Y:S02]  /*3400*/  USEL UR19, URZ, 0x1, UP1 ;  /* 0x00000001ff137887 */ /* 0x000fe40008800000 */
[----:B------:R-:W-:Y:S02]  /*3410*/  USEL UR11, UR11, URZ, UP1 ;  /* 0x000000ff0b0b7287 */ /* 0x000fe40008800000 */
[----:B------:R-:W-:Y:S02]  /*3420*/  UIADD3 UR17, UPT, UPT, UR17, -0x1, URZ ;  /* 0xffffffff11117890 */ /* 0x000fe4000fffe0ff */
[----:B------:R-:W-:Y:S01]  /*3430*/  @UP0 ULEA UR6, UR11, UR9, 0x3 ;  /* 0x000000090b060291 */ /* 0x000fe2000f8e18ff */
[----:B------:R-:W-:Y:S01]  /*3440*/  LOP3.LUT R8, R8, UR19, RZ, 0x3c, !PT ;  /* 0x0000001308087c12 */ /* 0x000fe2000f8e3cff */
[----:B------:R-:W-:Y:S01]  /*3450*/  UIADD3 UR19, UPT, UPT, UR7, 0x20, URZ ;  /* 0x0000002007137890 */ /* 0x000fe2000fffe0ff */
[----:B------:R-:W-:Y:S02]  /*3460*/  UMOV UR25, 0x80004020 ;  /* 0x8000402000197882 */ /* 0x000fe40000000000 */
[----:B-1----:R-:W-:Y:S01]  /*3470*/  @P0 SHF.L.U32 R0, R8, 0x1f, RZ ;  /* 0x0000001f08000819 */ /* 0x002fe200000006ff */
[----:B------:R-:W-:Y:S01]  /*3480*/  UMOV UR7, 0x80004020 ;  /* 0x8000402000077882 */ /* 0x000fe20000000000 */
[----:B------:R-:W-:Y:S01]  /*3490*/  UMOV UR29, 0x80004020 ;  /* 0x80004020001d7882 */ /* 0x000fe20000000000 */
[----:B------:R-:W-:Y:S01]  /*34a0*/  UMOV UR27, 0x80004020 ;  /* 0x80004020001b7882 */ /* 0x000fe20000000000 */
[----:B------:R2:W3:Y:S01]  /*34b0*/  @P0 SYNCS.PHASECHK.TRANS64.TRYWAIT P1, [UR6], R0 ;  /* 0x00000000ff0005a7 */ /* 0x0004e20008021106 */
[----:B------:R-:W-:Y:S03]  /*34c0*/  UIMAD UR6, UR5, 0x3c0, UR4 ;  /* 0x000003c0050678a4 */ /* 0x000fe6000f8e0204 */
[----:B------:R-:W-:Y:S01]  /*34d0*/  UMOV UR5, UR11 ;  /* 0x0000000b00057c82 */ /* 0x000fe20008000000 */
[----:B------:R-:W-:Y:S05]  /*34e0*/  UIADD3 UR28, UPT, UPT, UR6, 0x2, URZ ;  /* 0x00000002061c7890 */ /* 0x000fea000fffe0ff */
[----:B------:R2:W-:Y:S01]  /*34f0*/  UTCHMMA gdesc[UR24], gdesc[UR6], tmem[UR15], tmem[UR22], idesc[UR23], UP2 ;  /* 0x00ff1606180075ea */ /* 0x0005e2000900000f */
[----:B------:R-:W-:Y:S03]  /*3500*/  UPLOP3.LUT UP2, UPT, UPT, UPT, UPT, 0x80, 0x8 ;  /* 0x000000000008789c */ /* 0x000fe60003f4f070 */
[----:B------:R2:W-:Y:S01]  /*3510*/  UTCHMMA gdesc[UR26], gdesc[UR28], tmem[UR15], tmem[UR20], idesc[UR21], UPT ;  /* 0x00ff141c1a0075ea */ /* 0x0005e2000b80000f */
[----:B------:R2:W-:Y:S01]  /*3520*/  UTCBAR [UR19], URZ ;  /* 0x000000ff130073e9 */ /* 0x0005e200080000ff */
[----:B------:R-:W-:Y:S06]  /*3530*/  BRA.U UP3, `(.L_x_58) ;  /* 0xfffffffd03787547 */ /* 0x000fec000b83ffff */
.L_x_55:
[----:B------:R-:W-:Y:S01]  /*3540*/  UIADD3 UR12, UPT, UPT, UR12, 0x1, URZ ;  /* 0x000000010c0c7890 */ /* 0x000fe2000fffe0ff */
[----:B------:R-:W-:Y:S01]  /*3550*/  LOP3.LUT P0, RZ, R6, 0x1, RZ, 0xc0, !PT ;  /* 0x0000000106ff7812 */ /* 0x000fe2000780c0ff */
[----:B------:R-:W-:Y:S01]  /*3560*/  UIADD3 UR14, UPT, UPT, UR14, 0x90, URZ ;  /* 0x000000900e0e7890 */ /* 0x000fe2000fffe0ff */
[----:B---3--:R-:W-:Y:S01]  /*3570*/  ISETP.NE.AND P1, PT, R10, 0x2, PT ;  /* 0x000000020a00780c */ /* 0x008fe20003f25270 */
[----:B------:R-:W-:-:S03]  /*3580*/  UISETP.NE.AND UP0, UPT, UR12, 0x2, UPT ;  /* 0x000000020c00788c */ /* 0x000fc6000bf05270 */
[----:B-12---:R-:W-:Y:S01]  /*3590*/  SEL R0, RZ, 0x1, P1 ;  /* 0x00000001ff007807 */ /* 0x006fe20000800000 */
[----:B------:R-:W-:Y:S01]  /*35a0*/  USEL UR5, URZ, 0x1, UP0 ;  /* 0x00000001ff057887 */ /* 0x000fe20008000000 */
[----:B------:R-:W-:Y:S01]  /*35b0*/  SEL R10, R10, RZ, P1 ;  /* 0x000000ff0a0a7207 */ /* 0x000fe20000800000 */
[----:B------:R-:W-:Y:S01]  /*35c0*/  USEL UR12, UR12, URZ, UP0 ;  /* 0x000000ff0c0c7287 */ /* 0x000fe20008000000 */
[----:B------:R1:W-:Y:S01]  /*35d0*/  UTCBAR [UR14], URZ ;  /* 0x000000ff0e0073e9 */ /* 0x0003e200080000ff */
[----:B------:R-:W-:Y:S02]  /*35e0*/  LOP3.LUT R9, R9, R0, RZ, 0x3c, !PT ;  /* 0x0000000009097212 */ /* 0x000fe400078e3cff */
[----:B------:R-:W-:Y:S01]  /*35f0*/  LOP3.LUT R11, R11, UR5, RZ, 0x3c, !PT ;  /* 0x000000050b0b7c12 */ /* 0x000fe2000f8e3cff */
[----:B------:R-:W-:Y:S07]  /*3600*/  @P0 BRA `(.L_x_59) ;  /* 0xfffffff800c80947 */ /* 0x000fee000383ffff */
[----:B------:R-:W2:Y:S01]  /*3610*/  S2UR UR4, SR_CgaCtaId ;  /* 0x00000000000479c3 */ /* 0x000ea20000008800 */
[----:B------:R-:W-:Y:S01]  /*3620*/  ELECT P0, URZ, PT ;  /* 0x0000000000ff782f */ /* 0x000fe20003800000 */
[----:B------:R-:W-:Y:S01]  /*3630*/  IMAD.MOV.U32 R0, RZ, RZ, 0x1 ;  /* 0x00000001ff007424 */ /* 0x000fe200078e00ff */
[----:B------:R-:W-:Y:S01]  /*3640*/  UIADD3 UR9, UPT, UPT, UR9, 0xa0, URZ ;  /* 0x000000a009097890 */ /* 0x000fe2000fffe0ff */
[----:B------:R-:W-:Y:S01]  /*3650*/  SHF.L.U32 R3, R11, 0x1f, RZ ;  /* 0x0000001f0b037819 */ /* 0x000fe200000006ff */
[----:B------:R-:W-:-:S03]  /*3660*/  UMOV UR5, 0x40 ;  /* 0x0000004000057882 */ /* 0x000fc60000000000 */
[----:B------:R-:W-:Y:S01]  /*3670*/  UVIRTCOUNT.DEALLOC.SMPOOL 0x80 ;  /* 0x000000800000784c */ /* 0x000fe20000000000 */
[----:B--2---:R-:W-:Y:S02]  /*3680*/  ULEA UR4, UR4, UR5, 0x18 ;  /* 0x0000000504047291 */ /* 0x004fe4000f8ec0ff */
[----:B------:R-:W-:-:S07]  /*3690*/  ULEA UR5, UR12, UR9, 0x3 ;  /* 0x000000090c057291 */ /* 0x000fce000f8e18ff */
[----:B------:R2:W-:Y:S02]  /*36a0*/  @P0 STS.U8 [UR4+0x1c], R0 ;  /* 0x00001c00ff000988 */ /* 0x0005e40008000004 */
[----:B------:R-:W3:Y:S02]  /*36b0*/  SYNCS.PHASECHK.TRANS64.TRYWAIT P0, [UR5], R3 ;  /* 0x00000003ff0075a7 */ /* 0x000ee40008001105 */
[----:B--23--:R-:W-:Y:S05]  /*36c0*/  @!P0 BRA `(.L_x_60) ;  /* 0x000000b000188947 */ /* 0x00cfea0003800000 */
.L_x_134:
[----:B------:R-:W-:-:S04]  /*36d0*/  UIADD3 UR6, UPT, UPT, UR12, 0x1, URZ ;  /* 0x000000010c067890 */ /* 0x000fc8000fffe0ff */
[----:B------:R-:W-:-:S04]  /*36e0*/  UISETP.NE.AND UP0, UPT, UR6, 0x2, UPT ;  /* 0x000000020600788c */ /* 0x000fc8000bf05270 */
[----:B------:R-:W-:Y:S02]  /*36f0*/  USEL UR5, URZ, 0x1, UP0 ;  /* 0x00000001ff057887 */ /* 0x000fe40008000000 */
[----:B------:R-:W-:-:S04]  /*3700*/  USEL UR6, UR6, URZ, UP0 ;  /* 0x000000ff06067287 */ /* 0x000fc80008000000 */
[----:B------:R-:W-:Y:S01]  /*3710*/  ULEA UR6, UR6, UR9, 0x3 ;  /* 0x0000000906067291 */ /* 0x000fe2000f8e18ff */
[----:B--2---:R-:W-:-:S04]  /*3720*/  LOP3.LUT R3, R11, UR5, RZ, 0x3c, !PT ;  /* 0x000000050b037c12 */ /* 0x004fc8000f8e3cff */
[----:B------:R-:W-:-:S04]  /*3730*/  SHF.L.U32 R3, R3, 0x1f, RZ ;  /* 0x0000001f03037819 */ /* 0x000fc800000006ff */
[----:B------:R-:W2:Y:S02]  /*3740*/  SYNCS.PHASECHK.TRANS64.TRYWAIT P0, [UR6], R3 ;  /* 0x00000003ff0075a7 */ /* 0x000ea40008001106 */
[----:B--2---:R-:W-:Y:S05]  /*3750*/  @!P0 BRA `(.L_x_61) ;  /* 0x000000b0000c8947 */ /* 0x004fea0003800000 */
.L_x_136:
[----:B------:R-:W-:Y:S01]  /*3760*/  NOP ;  /* 0x0000000000007918 */ /* 0x000fe20000000000 */
[----:B--2---:R-:W2:Y:S01]  /*3770*/  LDS R0, [UR4+0x14] ;  /* 0x00001404ff007984 */ /* 0x004ea20008000800 */
[----:B------:R-:W-:Y:S01]  /*3780*/  ULOP3.LUT UR6, UR13, 0xffff, URZ, 0xc0, !UPT ;  /* 0x0000ffff0d067892 */ /* 0x000fe2000f8ec0ff */
[----:B------:R-:W-:Y:S01]  /*3790*/  UMOV UR8, 0xffff ;  /* 0x0000ffff00087882 */ /* 0x000fe20000000000 */
[----:B------:R-:W-:Y:S02]  /*37a0*/  UMOV UR5, 0x1 ;  /* 0x0000000100057882 */ /* 0x000fe40000000000 */
[----:B------:R-:W-:-:S04]  /*37b0*/  USHF.R.U32.HI UR6, URZ, 0x5, UR6 ;  /* 0x00000005ff067899 */ /* 0x000fc80008011606 */
[----:B------:R-:W-:Y:S02]  /*37c0*/  USHF.L.U32 UR8, UR8, UR6, URZ ;  /* 0x0000000608087299 */ /* 0x000fe400080006ff */
[----:B------:R-:W-:-:S04]  /*37d0*/  USHF.L.U32 UR5, UR5, UR6, URZ ;  /* 0x0000000605057299 */ /* 0x000fc800080006ff */
[----:B--2---:R-:W-:-:S04]  /*37e0*/  LOP3.LUT R0, R0, UR8, RZ, 0xc0, !PT ;  /* 0x0000000800007c12 */ /* 0x004fc8000f8ec0ff */
[----:B------:R-:W-:-:S13]  /*37f0*/  ISETP.NE.AND P0, PT, R0, UR8, PT ;  /* 0x0000000800007c0c */ /* 0x000fda000bf05270 */
[----:B------:R-:W-:Y:S05]  /*3800*/  @P0 BRA `(.L_x_62) ;  /* 0x0000000000580947 */ /* 0x000fea0003800000 */
[----:B------:R-:W2:Y:S02]  /*3810*/  LDS R0, [UR4+0x18] ;  /* 0x00001804ff007984 */ /* 0x000ea40008000800 */
[----:B--2---:R-:W-:-:S04]  /*3820*/  LOP3.LUT R0, R0, UR5, RZ, 0xc0, !PT ;  /* 0x0000000500007c12 */ /* 0x004fc8000f8ec0ff */
[----:B------:R-:W-:-:S13]  /*3830*/  ISETP.NE.AND P0, PT, R0, UR5, PT ;  /* 0x0000000500007c0c */ /* 0x000fda000bf05270 */
[----:B------:R-:W-:Y:S05]  /*3840*/  @P0 BRA `(.L_x_63) ;  /* 0x00000000003c0947 */ /* 0x000fea0003800000 */
[----:B------:R-:W2:Y:S01]  /*3850*/  S2R R2, SR_LANEID ;  /* 0x0000000000027919 */ /* 0x000ea20000000000 */
[----:B------:R-:W-:Y:S01]  /*3860*/  ULOP3.LUT UR8, URZ, UR8, URZ, 0x33, !UPT ;  /* 0x00000008ff087292 */ /* 0x000fe2000f8e33ff */
[----:B------:R-:W-:Y:S01]  /*3870*/  LOP3.LUT R4, RZ, UR5, RZ, 0x33, !PT ;  /* 0x00000005ff047c12 */ /* 0x000fe2000f8e33ff */
[----:B------:R-:W-:Y:S02]  /*3880*/  VOTEU.ANY UR7, UPT, PT ;  /* 0x0000000000077886 */ /* 0x000fe400038e0100 */
[----:B------:R-:W-:Y:S01]  /*3890*/  UFLO.U32 UR7, UR7 ;  /* 0x00000007000772bd */ /* 0x000fe200080e0000 */
[----:B------:R-:W3:Y:S01]  /*38a0*/  REDUX UR5, R4 ;  /* 0x00000000040573c4 */ /* 0x000ee20000000000 */
[----:B------:R-:W-:-:S06]  /*38b0*/  IMAD.U32 R0, RZ, RZ, UR8 ;  /* 0x00000008ff007e24 */ /* 0x000fcc000f8e00ff */
[----:B------:R4:W-:Y:S01]  /*38c0*/  UTCATOMSWS.AND URZ, UR8 ;  /* 0x0000000800ff79e3 */ /* 0x0009e20008000000 */
[----:B------:R-:W1:Y:S01]  /*38d0*/  REDUX UR6, R0 ;  /* 0x00000000000673c4 */ /* 0x000e620000000000 */
[----:B--2---:R-:W-:Y:S01]  /*38e0*/  ISETP.EQ.U32.AND P0, PT, R2, UR7, PT ;  /* 0x0000000702007c0c */ /* 0x004fe2000bf02070 */
[----:B---3--:R-:W-:Y:S01]  /*38f0*/  IMAD.U32 R2, RZ, RZ, UR5 ;  /* 0x00000005ff027e24 */ /* 0x008fe2000f8e00ff */
[----:B-1----:R-:W-:-:S11]  /*3900*/  MOV R3, UR6 ;  /* 0x0000000600037c02 */ /* 0x002fd60008000f00 */
[----:B------:R4:W-:Y:S04]  /*3910*/  @P0 ATOMS.AND RZ, [UR4+0x14], R3 ;  /* 0x00001403ffff098c */ /* 0x0009e8000a800004 */
[----:B------:R4:W-:Y:S01]  /*3920*/  @P0 ATOMS.AND RZ, [UR4+0x18], R2 ;  /* 0x00001802ffff098c */ /* 0x0009e2000a800004 */
[----:B------:R-:W-:Y:S05]  /*3930*/  BRA `(.L_x_64) ;  /* 0x0000000000147947 */ /* 0x000fea0003800000 */
.L_x_63:
[----:B------:R-:W-:Y:S02]  /*3940*/  MOV R2, 0x3960 ;  /* 0x0000396000027802 */ /* 0x000fe40000000f00 */
[----:B-1---5:R-:W-:Y:S05]  /*3950*/  CALL.REL.NOINC `($__internal_0_$__cuda_sm10x_tcgen05_guardrail_trap_col_being_dealloced_not_returned_by_alloc) ;  /* 0x000000b000407944 */ /* 0x022fea0003c00000 */
[----:B------:R-:W-:Y:S05]  /*3960*/  BRA `(.L_x_64) ;  /* 0x0000000000087947 */ /* 0x000fea0003800000 */
.L_x_62:
[----:B------:R-:W-:Y:S02]  /*3970*/  MOV R2, 0x3990 ;  /* 0x0000399000027802 */ /* 0x000fe40000000f00 */
[----:B-1---5:R-:W-:Y:S05]  /*3980*/  CALL.REL.NOINC `($__internal_2_$__cuda_sm10x_tcgen05_guardrail_trap_unallocated_columns_being_dealloced) ;  /* 0x000000b0004c7944 */ /* 0x022fea0003c00000 */
.L_x_64:
[----:B------:R-:W-:Y:S01]  /*3990*/  NOP ;  /* 0x0000000000007918 */ /* 0x000fe20000000000 */
[----:B----4-:R-:W-:Y:S05]  /*39a0*/  EXIT ;  /* 0x000000000000794d */ /* 0x010fea0003800000 */
.L_x_48:
[----:B------:R-:W-:-:S09]  /*39b0*/  UISETP.NE.OR UP0, UPT, UR12, 0x3, !UP3 ;  /* 0x000000030c00788c */ /* 0x000fd2000df05670 */
[----:B------:R-:W-:Y:S05]  /*39c0*/  BRA.U UP0, `(.L_x_65) ;  /* 0x0000001100787547 */ /* 0x000fea000b800000 */
[----:B------:R-:W3:Y:S01]  /*39d0*/  LDCU.64 UR4, c[0x0][0x888] ;  /* 0x00011100ff0477ac */ /* 0x000ee20008000a00 */
[----:B------:R-:W-:Y:S02]  /*39e0*/  HFMA2 R9, -RZ, RZ, 0, 0 ;  /* 0x00000000ff097431 */ /* 0x000fe400000001ff */
[----:B------:R-:W-:Y:S01]  /*39f0*/  IMAD.MOV.U32 R11, RZ, RZ, 0x1 ;  /* 0x00000001ff0b7424 */ /* 0x000fe200078e00ff */
[----:B------:R-:W-:Y:S01]  /*3a00*/  MOV R8, 0xf000 ;  /* 0x0000f00000087802 */ /* 0x000fe20000000f00 */
[----:B------:R-:W4:Y:S01]  /*3a10*/  LDCU UR44, c[0x0][0x370] ;  /* 0x00006e00ff2c77ac */ /* 0x000f220008000800 */
[----:B------:R-:W-:Y:S01]  /*3a20*/  IMAD.MOV.U32 R10, RZ, RZ, RZ ;  /* 0x000000ffff0a7224 */ /* 0x000fe200078e00ff */
[----:B------:R-:W4:Y:S01]  /*3a30*/  LDCU.128 UR40, c[0x0][0xb10] ;  /* 0x00016200ff2877ac */ /* 0x000f220008000c00 */
[----:B------:R-:W1:Y:S01]  /*3a40*/  LDCU UR39, c[0x0][0x374] ;  /* 0x00006e80ff2777ac */ /* 0x000e620008000800 */
[----:B------:R-:W2:Y:S01]  /*3a50*/  LDCU.64 UR30, c[0x0][0x890] ;  /* 0x00011200ff1e77ac */ /* 0x000ea20008000a00 */
[----:B---3--:R-:W-:Y:S01]  /*3a60*/  UISETP.NE.U32.AND UP0, UPT, UR4, URZ, UPT ;  /* 0x000000ff0400728c */ /* 0x008fe2000bf05070 */
[----:B------:R-:W3:Y:S01]  /*3a70*/  LDCU UR21, c[0x0][0xb0c] ;  /* 0x00016180ff1577ac */ /* 0x000ee20008000800 */
[----:B------:R-:W3:Y:S01]  /*3a80*/  LDCU UR38, c[0x0][0xb20] ;  /* 0x00016400ff2677ac */ /* 0x000ee20008000800 */
[----:B------:R-:W3:Y:S01]  /*3a90*/  LDCU UR4, c[0x0][0xb30] ;  /* 0x00016600ff0477ac */ /* 0x000ee20008000800 */
[----:B----4-:R-:W-:-:S02]  /*3aa0*/  UIMAD.WIDE.U32 UR10, UR44, UR40, URZ ;  /* 0x000000282c0a72a5 */ /* 0x010fc4000f8e00ff */
[----:B-1----:R-:W-:Y:S02]  /*3ab0*/  UIMAD.WIDE.U32 UR8, UR39, UR43, URZ ;  /* 0x0000002b270872a5 */ /* 0x002fe4000f8e00ff */
[----:B------:R-:W-:Y:S02]  /*3ac0*/  UISETP.NE.AND.EX UP6, UPT, UR5, URZ, UPT, UP0 ;  /* 0x000000ff0500728c */ /* 0x000fe4000bfc5300 */
[----:B--2---:R-:W-:Y:S02]  /*3ad0*/  UISETP.NE.AND UP0, UPT, UR13, 0x1, UPT ;  /* 0x000000010d00788c */ /* 0x004fe4000bf05270 */
[----:B------:R-:W-:Y:S01]  /*3ae0*/  UISETP.NE.U32.AND UP0, UPT, UR30, URZ, UPT ;  /* 0x000000ff1e00728c */ /* 0x000fe2000bf05070 */
[----:B------:R-:W-:Y:S01]  /*3af0*/  UMOV UR6, 0x400 ;  /* 0x0000040000067882 */ /* 0x000fe20000000000 */
[----:B------:R-:W-:Y:S01]  /*3b00*/  UMOV UR49, UR11 ;  /* 0x0000000b00317c82 */ /* 0x000fe20008000000 */
[----:B------:R-:W-:Y:S01]  /*3b10*/  UMOV UR8, UR9 ;  /* 0x0000000900087c82 */ /* 0x000fe20008000000 */
[----:B------:R-:W-:-:S02]  /*3b20*/  UISETP.GE.AND UP3, UPT, UR13, 0x1, UPT ;  /* 0x000000010d00788c */ /* 0x000fc4000bf66270 */
[----:B------:R-:W-:Y:S01]  /*3b30*/  UISETP.NE.AND.EX UP5, UPT, UR31, URZ, UPT, UP0 ;  /* 0x000000ff1f00728c */ /* 0x000fe2000bfa5300 */
[----:B------:R-:W1:Y:S01]  /*3b40*/  LDCU.64 UR52, c[0x0][0x348] ;  /* 0x00006900ff3477ac */ /* 0x000e620008000a00 */
[----:B------:R-:W-:Y:S01]  /*3b50*/  UMOV UR29, URZ ;  /* 0x000000ff001d7c82 */ /* 0x000fe20008000000 */
[----:B------:R-:W-:Y:S01]  /*3b60*/  UPLOP3.LUT UP1, UPT, UPT, UPT, UPT, 0x40, 0x4 ;  /* 0x000000000004789c */ /* 0x000fe20003f2e870 */
[----:B------:R-:W2:Y:S01]  /*3b70*/  LDCU.64 UR14, c[0x0][0xb28] ;  /* 0x00016500ff0e77ac */ /* 0x000ea20008000a00 */
[----:B------:R-:W-:Y:S02]  /*3b80*/  ULEA UR6, UR7, UR6, 0x18 ;  /* 0x0000000607067291 */ /* 0x000fe4000f8ec0ff */
[----:B---3--:R-:W-:Y:S02]  /*3b90*/  UISETP.NE.AND UP3, UPT, UR21, 0x1, UPT ;  /* 0x000000011500788c */ /* 0x008fe4000bf65270 */
[----:B------:R-:W-:Y:S02]  /*3ba0*/  USHF.R.U32.HI UR49, URZ, UR41, UR49 ;  /* 0x00000029ff317299 */ /* 0x000fe40008011631 */
[----:B------:R-:W-:-:S02]  /*3bb0*/  USHF.R.U32.HI UR48, URZ, UR38, UR8 ;  /* 0x00000026ff307299 */ /* 0x000fc40008011608 */
[----:B------:R-:W-:Y:S02]  /*3bc0*/  UISETP.NE.AND UP0, UPT, UR42, 0x1, UPT ;  /* 0x000000012a00788c */ /* 0x000fe4000bf05270 */
[----:B------:R-:W-:-:S11]  /*3bd0*/  UISETP.NE.AND UP4, UPT, UR4, 0x1, UPT ;  /* 0x000000010400788c */ /* 0x000fd6000bf85270 */
.L_x_73:
[C---:B------:R-:W-:Y:S02]  /*3be0*/  LEA R3, R10.reuse, UR6, 0x3 ;  /* 0x000000060a037c11 */ /* 0x040fe4000f8e18ff */
[----:B---3--:R-:W-:Y:S02]  /*3bf0*/  SHF.L.U32 R0, R9, 0x1f, RZ ;  /* 0x0000001f09007819 */ /* 0x008fe400000006ff */
[----:B------:R-:W-:Y:S02]  /*3c00*/  LEA R5, R10, UR6, 0x4 ;  /* 0x000000060a057c11 */ /* 0x000fe4000f8e20ff */
[----:B------:R-:W3:Y:S02]  /*3c10*/  SYNCS.PHASECHK.TRANS64.TRYWAIT P0, [R3+URZ+0x70], R0 ;  /* 0x00007000030075a7 */ /* 0x000ee400080011ff */
[----:B---3--:R-:W-:Y:S05]  /*3c20*/  @!P0 BRA `(.L_x_66) ;  /* 0x000000a800f08947 */ /* 0x008fea0003800000 */
.L_x_137:
[----:B------:R-:W4:Y:S01]  /*3c30*/  LDS.128 R4, [R5+0xe0] ;  /* 0x0000e00005047984 */ /* 0x000f220000000c00 */
[----:B------:R-:W-:Y:S01]  /*3c40*/  UISETP.GE.AND UP0, UPT, UR13, 0x1, UPT ;  /* 0x000000010d00788c */ /* 0x000fe2000bf06270 */
[----:B------:R-:W-:Y:S01]  /*3c50*/  @!PT LDS RZ, [RZ] ;  /* 0x00000000fffff984 */ /* 0x000fe20000000800 */
[----:B------:R-:W-:Y:S01]  /*3c60*/  @!PT LDS RZ, [RZ] ;  /* 0x00000000fffff984 */ /* 0x000fe20000000800 */
[----:B------:R-:W-:Y:S01]  /*3c70*/  @!PT LDS RZ, [RZ] ;  /* 0x00000000fffff984 */ /* 0x000fe20000000800 */
[----:B------:R-:W-:Y:S01]  /*3c80*/  @!PT LDS RZ, [RZ] ;  /* 0x00000000fffff984 */ /* 0x000fe20000000800 */
[----:B------:R1:W-:Y:S06]  /*3c90*/  MEMBAR.ALL.CTA ;  /* 0x0000000000007992 */ /* 0x0003ec0000008000 */
[----:B-1----:R-:W1:Y:S01]  /*3ca0*/  FENCE.VIEW.ASYNC.S ;  /* 0x00000000000073c6 */ /* 0x002e620000000000 */
[----:B----4-:R-:W-:Y:S11]  /*3cb0*/  LOP3.LUT P0, RZ, R6, 0x1, RZ, 0xc0, !PT ;  /* 0x0000000106ff7812 */ /* 0x010ff6000780c0ff */
[----:B------:R-:W-:Y:S02]  /*3cc0*/  @!UPT UIADD3 URZ, UPT, UPT, URZ, URZ, URZ ;  /* 0x000000fffffff290 */ /* 0x000fe4000fffe0ff */
[----:B-1----:R-:W-:Y:S01]  /*3cd0*/  VOTEU.ANY UP3, P0 ;  /* 0x0000000000ff7886 */ /* 0x002fe20000060100 */
[----:B------:R-:W-:Y:S11]  /*3ce0*/  PLOP3.LUT P0, PT, PT, PT, UP3, 0x80, 0x8 ;  /* 0x000000000008781c */ /* 0x000ff60003f0f038 */
[----:B------:R-:W-:Y:S02]  /*3cf0*/  @!UPT UIADD3 URZ, UPT, UPT, URZ, URZ, URZ ;  /* 0x000000fffffff290 */ /* 0x000fe4000fffe0ff */
[----:B---3--:R-:W-:Y:S02]  /*3d00*/  @P0 SHF.R.U32.HI R0, RZ, 0x10, R5 ;  /* 0x00000010ff000819 */ /* 0x008fe40000011605 */
[----:B------:R-:W-:Y:S02]  /*3d10*/  @P0 MOV R2, R4 ;  /* 0x0000000400020202 */ /* 0x000fe40000000f00 */
[----:B------:R-:W-:Y:S01]  /*3d20*/  @P0 R2UR UR4, R0 ;  /* 0x00000000000402ca */ /* 0x000fe200000e0000 */
[----:B------:R-:W-:Y:S01]  /*3d30*/  VIADD R0, R3, 0x80 ;  /* 0x0000008003007836 */ /* 0x000fe20000000000 */
[----:B------:R-:W-:Y:S02]  /*3d40*/  @P0 LOP3.LUT R4, R5, 0xffff, RZ, 0xc0, !PT ;  /* 0x0000ffff05040812 */ /* 0x000fe400078ec0ff */
[----:B------:R-:W-:Y:S02]  /*3d50*/  @P0 R2UR UR8, R2 ;  /* 0x00000000020802ca */ /* 0x000fe400000e0000 */
[----:B------:R-:W-:Y:S02]  /*3d60*/  PRMT R0, RZ, 0x654, R0 ;  /* 0x00000654ff007816 */ /* 0x000fe40000000000 */
[----:B------:R-:W-:Y:S02]  /*3d70*/  @P0 R2UR UR5, R4 ;  /* 0x00000000040502ca */ /* 0x000fe400000e0000 */
[----:B------:R1:W-:Y:S03]  /*3d80*/  SYNCS.ARRIVE.TRANS64.RED.A1T0 RZ, [R0+URZ], RZ ;  /* 0x000000ff00ff79a7 */ /* 0x0003e600081004ff */
[----:B------:R-:W-:Y:S04]  /*3d90*/  @UP3 UMOV UR50, UR4 ;  /* 0x0000000400323c82 */ /* 0x000fe80008000000 */
[----:B------:R-:W-:Y:S04]  /*3da0*/  @UP3 UMOV UR23, UR8 ;  /* 0x0000000800173c82 */ /* 0x000fe80008000000 */
[----:B------:R-:W-:Y:S01]  /*3db0*/  @UP3 UMOV UR22, UR5 ;  /* 0x0000000500163c82 */ /* 0x000fe20008000000 */
[----:B------:R-:W-:Y:S05]  /*3dc0*/  BRA.U !UP0, `(.L_x_67) ;  /* 0x0000000108c07547 */ /* 0x000fea000b800000 */
[----:B------:R-:W-:Y:S02]  /*3dd0*/  UP2UR UR10, UPR, URZ, 0x4 ;  /* 0x00000004ff0a7883 */ /* 0x000fe40008000000 */
[----:B------:R-:W-:Y:S02]  /*3de0*/  UISETP.NE.AND UP2, UPT, UR42, 0x1, UPT ;  /* 0x000000012a00788c */ /* 0x000fe4000bf45270 */
[----:B------:R-:W-:Y:S02]  /*3df0*/  UISETP.NE.AND UP0, UPT, UR21, 0x1, UPT ;  /* 0x000000011500788c */ /* 0x000fe4000bf05270 */
[----:B------:R-:W-:Y:S02]  /*3e00*/  USEL UR4, UR39, UR48, !UP2 ;  /* 0x0000003027047287 */ /* 0x000fe4000d000000 */
[----:B------:R-:W-:Y:S02]  /*3e10*/  UP2UR UR18, UPR, URZ, 0x2 ;  /* 0x00000002ff127883 */ /* 0x000fe40008000000 */
[----:B------:R-:W-:Y:S02]  /*3e20*/  UISETP.NE.AND UP1, UPT, UR13, 0x1, UPT ;  /* 0x000000010d00788c */ /* 0x000fe4000bf25270 */
[----:B------:R-:W-:Y:S02]  /*3e30*/  UIMAD.WIDE.U32 UR32, UR22, UR43, URZ ;  /* 0x0000002b162072a5 */ /* 0x000fe4000f8e00ff */
[----:B------:R-:W-:Y:S02]  /*3e40*/  USEL UR9, UR44, UR49, !UP0 ;  /* 0x000000312c097287 */ /* 0x000fe4000c000000 */
[----:B--2---:R-:W-:Y:S02]  /*3e50*/  UIMAD.WIDE.U32 UR24, UR4, UR14, URZ ;  /* 0x0000000e041872a5 */ /* 0x004fe4000f8e00ff */
[----:B------:R-:W-:Y:S02]  /*3e60*/  UIMAD.WIDE.U32 UR26, UR23, UR40, URZ ;  /* 0x00000028171a72a5 */ /* 0x000fe4000f8e00ff */
[----:B------:R-:W-:Y:S01]  /*3e70*/  UIMAD.WIDE.U32 UR16, UR9, UR14, URZ ;  /* 0x0000000e091072a5 */ /* 0x000fe2000f8e00ff */
[----:B------:R-:W-:Y:S02]  /*3e80*/  UMOV UR11, UR33 ;  /* 0x00000021000b7c82 */ /* 0x000fe40008000000 */
[----:B------:R-:W-:Y:S01]  /*3e90*/  UMOV UR8, UR25 ;  /* 0x0000001900087c82 */ /* 0x000fe20008000000 */
[----:B------:R-:W-:Y:S02]  /*3ea0*/  USHF.R.U32.HI UR11, URZ, UR38, UR11 ;  /* 0x00000026ff0b7299 */ /* 0x000fe4000801160b */
[----:B------:R-:W-:Y:S02]  /*3eb0*/  @UP1 USHF.R.U32.HI UR4, URZ, UR15, UR8 ;  /* 0x0000000fff041299 */ /* 0x000fe40008011608 */
[----:B------:R-:W-:Y:S02]  /*3ec0*/  USEL UR8, UR22, UR11, !UP2 ;  /* 0x0000000b16087287 */ /* 0x000fe4000d000000 */
[----:B------:R-:W-:Y:S02]  /*3ed0*/  UIMAD UR4, UR13, UR4, URZ ;  /* 0x000000040d0472a4 */ /* 0x000fe4000f8e02ff */
[----:B------:R-:W-:Y:S01]  /*3ee0*/  UISETP.NE.AND UP2, UPT, UR10, URZ, UPT ;  /* 0x000000ff0a00728c */ /* 0x000fe2000bf45270 */
[----:B------:R-:W-:Y:S01]  /*3ef0*/  UMOV UR5, UR27 ;  /* 0x0000001b00057c82 */ /* 0x000fe20008000000 */
[----:B------:R-:W-:Y:S01]  /*3f00*/  UMOV UR16, UR17 ;  /* 0x0000001100107c82 */ /* 0x000fe20008000000 */
[----:B------:R-:W-:Y:S02]  /*3f10*/  USHF.R.U32.HI UR5, URZ, UR41, UR5 ;  /* 0x00000029ff057299 */ /* 0x000fe40008011605 */
[----:B------:R-:W-:Y:S02]  /*3f20*/  @UP1 USHF.R.U32.HI UR9, URZ, UR15, UR16 ;  /* 0x0000000fff091299 */ /* 0x000fe40008011610 */
[----:B------:R-:W-:Y:S02]  /*3f30*/  USEL UR5, UR23, UR5, !UP0 ;  /* 0x0000000517057287 */ /* 0x000fe4000c000000 */
[----:B------:R-:W-:Y:S02]  /*3f40*/  UIMAD.WIDE.U32 UR16, UR8, UR14, URZ ;  /* 0x0000000e081072a5 */ /* 0x000fe4000f8e00ff */
[----:B------:R-:W-:Y:S02]  /*3f50*/  UIMAD UR10, UR13, UR9, URZ ;  /* 0x000000090d0a72a4 */ /* 0x000fe4000f8e02ff */
[----:B------:R-:W-:Y:S03]  /*3f60*/  UISETP.GE.AND UP0, UPT, UR8, UR4, UPT ;  /* 0x000000040800728c */ /* 0x000fe6000bf06270 */
[----:B------:R-:W-:Y:S01]  /*3f70*/  UMOV UR4, UR17 ;  /* 0x0000001100047c82 */ /* 0x000fe20008000000 */
[----:B------:R-:W-:Y:S02]  /*3f80*/  UISETP.GE.OR UP0, UPT, UR5, UR10, UP0 ;  /* 0x0000000a0500728c */ /* 0x000fe40008706670 */
[----:B------:R-:W-:Y:S02]  /*3f90*/  USHF.R.U32.HI UR4, URZ, UR15, UR4 ;  /* 0x0000000fff047299 */ /* 0x000fe40008011604 */
[----:B------:R-:W-:Y:S02]  /*3fa0*/  UIMAD.WIDE.U32 UR10, UR5, UR14, URZ ;  /* 0x0000000e050a72a5 */ /* 0x000fe4000f8e00ff */
[----:B------:R-:W-:Y:S04]  /*3fb0*/  USEL UR12, UR8, UR4, !UP1 ;  /* 0x00000004080c7287 */ /* 0x000fe8000c800000 */
[----:B------:R-:W-:Y:S01]  /*3fc0*/  UIADD3 UR16, UPT, UPT, -UR12, URZ, URZ ;  /* 0x000000ff0c107290 */ /* 0x000fe2000fffe1ff */
[----:B------:R-:W-:Y:S02]  /*3fd0*/  @!UP0 UMOV UR4, UR11 ;  /* 0x0000000b00048c82 */ /* 0x000fe40008000000 */
[----:B------:R-:W-:Y:S02]  /*3fe0*/  @!UP0 USHF.R.U32.HI UR4, URZ, UR15, UR4 ;  /* 0x0000000fff048299 */ /* 0x000fe40008011604 */
[----:B------:R-:W-:Y:S02]  /*3ff0*/  UIMAD UR10, UR13, UR16, UR8 ;  /* 0x000000100d0a72a4 */ /* 0x000fe4000f8e0208 */
[----:B------:R-:W-:Y:S02]  /*4000*/  @!UP0 USEL UR4, UR5, UR4, !UP1 ;  /* 0x0000000405048287 */ /* 0x000fe4000c800000 */
[----:B------:R-:W-:Y:S02]  /*4010*/  UISETP.NE.AND UP1, UPT, UR18, URZ, UPT ;  /* 0x000000ff1200728c */ /* 0x000fe4000bf25270 */
[----:B------:R-:W-:Y:S02]  /*4020*/  @!UP0 UIMAD UR10, UR9, UR10, UR4 ;  /* 0x0000000a090a82a4 */ /* 0x000fe4000f8e0204 */
[----:B------:R-:W-:Y:S02]  /*4030*/  @!UP0 UIADD3 UR11, UPT, UPT, UR12, -UR4, URZ ;  /* 0x800000040c0b8290 */ /* 0x000fe4000fffe0ff */
[----:B------:R-:W-:Y:S02]  /*4040*/  UIADD3 UR9, UPT, UPT, -UR5, URZ, URZ ;  /* 0x000000ff05097290 */ /* 0x000fe4000fffe1ff */
[----:B------:R-:W-:Y:S02]  /*4050*/  UIADD3 UR4, UPT, UPT, -UR8, URZ, URZ ;  /* 0x000000ff08047290 */ /* 0x000fe4000fffe1ff */
[----:B------:R-:W-:Y:S02]  /*4060*/  @!UP0 UIMAD UR8, UR11, UR13, UR5 ;  /* 0x0000000d0b0882a4 */ /* 0x000fe4000f8e0205 */
[----:B------:R-:W-:Y:S02]  /*4070*/  UIMAD UR23, UR21, UR9, UR23 ;  /* 0x00000009151772a4 */ /* 0x000fe4000f8e0217 */
[----:B------:R-:W-:Y:S01]  /*4080*/  UIMAD UR22, UR42, UR4, UR22 ;  /* 0x000000042a1672a4 */ /* 0x000fe2000f8e0216 */
[----:B------:R-:W-:Y:S02]  /*4090*/  @!UP0 UMOV UR5, UR10 ;  /* 0x0000000a00058c82 */ /* 0x000fe40008000000 */
[----:B------:R-:W-:Y:S02]  /*40a0*/  UIMAD UR23, UR5, UR21, UR23 ;  /* 0x00000015051772a4 */ /* 0x000fe4000f8e0217 */
[----:B------:R-:W-:Y:S11]  /*40b0*/  UIMAD UR22, UR8, UR42, UR22 ;  /* 0x0000002a081672a4 */ /* 0x000ff6000f8e0216 */
[----:B------:R-:W-:Y:S01]  /*40c0*/  @!UPT UIADD3 URZ, UPT, UPT, URZ, URZ, URZ ;  /* 0x000000fffffff290 */ /* 0x000fe2000fffe0ff */
.L_x_67:
[----:B------:R-:W3:Y:S01]  /*40d0*/  @!UP4 LDCU.128 UR8, c[0x0][0xb10] ;  /* 0x00016200ff08c7ac */ /* 0x000ee20008000c00 */
[----:B------:R-:W-:Y:S04]  /*40e0*/  ISETP.NE.U32.AND P0, PT, RZ, UR30, PT ;  /* 0x0000001eff007c0c */ /* 0x000fe8000bf05070 */
[----:B------:R-:W-:Y:S01]  /*40f0*/  ISETP.NE.AND.EX P0, PT, RZ, UR31, PT, P0 ;  /* 0x0000001fff007c0c */ /* 0x000fe2000bf05300 */
[----:B------:R-:W4:Y:S01]  /*4100*/  @!UP4 LDCU UR5, c[0x0][0xb0c] ;  /* 0x00016180ff05c7ac */ /* 0x000f220008000800 */
[----:B---3--:R-:W-:Y:S07]  /*4110*/  UIMAD.WIDE.U32 UR16, UR23, UR8, URZ ;  /* 0x00000008171072a5 */ /* 0x008fee000f8e00ff */
[----:B------:R-:W-:Y:S01]  /*4120*/  @!UP4 UMOV UR4, UR17 ;  /* 0x000000110004cc82 */ /* 0x000fe20008000000 */
[----:B----4-:R-:W-:Y:S02]  /*4130*/  @!UP4 UISETP.NE.AND UP0, UPT, UR5, 0x1, UPT ;  /* 0x000000010500c88c */ /* 0x010fe4000bf05270 */
[----:B------:R-:W-:Y:S02]  /*4140*/  @!UP4 USHF.R.U32.HI UR4, URZ, UR9, UR4 ;  /* 0x00000009ff04c299 */ /* 0x000fe40008011604 */
[----:B------:R-:W-:Y:S02]  /*4150*/  UIMAD.WIDE.U32 UR16, UR22, UR11, URZ ;  /* 0x0000000b161072a5 */ /* 0x000fe4000f8e00ff */
[----:B------:R-:W-:Y:S02]  /*4160*/  @!UP4 USEL UR8, UR23, UR4, !UP0 ;  /* 0x000000041708c287 */ /* 0x000fe4000c000000 */
[----:B------:R-:W-:Y:S03]  /*4170*/  @!UP4 UISETP.NE.AND UP0, UPT, UR10, 0x1, UPT ;  /* 0x000000010a00c88c */ /* 0x000fe6000bf05270 */
[----:B------:R-:W-:Y:S02]  /*4180*/  @!UP4 UMOV UR9, UR17 ;  /* 0x000000110009cc82 */ /* 0x000fe40008000000 */
[----:B------:R-:W3:Y:S02]  /*4190*/  @!UP4 LDCU UR4, c[0x0][0xb20] ;  /* 0x00016400ff04c7ac */ /* 0x000ee40008000800 */
[----:B---3--:R-:W-:Y:S04]  /*41a0*/  @!UP4 USHF.R.U32.HI UR4, URZ, UR4, UR9 ;  /* 0x00000004ff04c299 */ /* 0x008fe80008011609 */
[----:B------:R-:W-:Y:S04]  /*41b0*/  @!UP4 USEL UR9, UR22, UR4, !UP0 ;  /* 0x000000041609c287 */ /* 0x000fe8000c000000 */
[----:B------:R-:W-:Y:S02]  /*41c0*/  @!UP4 UIADD3 UR4, UPT, UPT, -UR8, UR9, URZ ;  /* 0x000000090804c290 */ /* 0x000fe4000fffe1ff */
[----:B------:R-:W-:Y:S02]  /*41d0*/  @!UP4 UIADD3 UR8, UPT, UPT, UR8, -UR9, URZ ;  /* 0x800000090808c290 */ /* 0x000fe4000fffe0ff */
[----:B------:R-:W-:Y:S02]  /*41e0*/  @!UP4 UIMAD UR23, UR4, UR5, UR23 ;  /* 0x000000050417c2a4 */ /* 0x000fe4000f8e0217 */
[----:B------:R-:W-:Y:S01]  /*41f0*/  @!UP4 UIMAD UR22, UR8, UR10, UR22 ;  /* 0x0000000a0816c2a4 */ /* 0x000fe2000f8e0216 */
[----:B------:R-:W-:Y:S11]  /*4200*/  BRA.U UP1, `(.L_x_68) ;  /* 0x0000000101107547 */ /* 0x000ff6000b800000 */
[----:B-1----:R-:W-:Y:S04]  /*4210*/  MOV R0, UR37 ;  /* 0x0000002500007c02 */ /* 0x002fe80008000f00 */
[----:B------:R-:W-:Y:S04]  /*4220*/  SHF.L.U32 R3, R0, 0x1f, RZ ;  /* 0x0000001f00037819 */ /* 0x000fe800000006ff */
[----:B------:R-:W1:Y:S02]  /*4230*/  SYNCS.PHASECHK.TRANS64.TRYWAIT P1, [UR6+0x68], R3 ;  /* 0x00006803ff0075a7 */ /* 0x000e640008021106 */
[----:B-1----:R-:W-:Y:S05]  /*4240*/  @!P1 BRA `(.L_x_69) ;  /* 0x000000a4007c9947 */ /* 0x002fea0003800000 */
.L_x_68:
[----:B------:R-:W-:Y:S05]  /*4250*/  BRA.U !UP5, `(.L_x_70) ;  /* 0x000000010d3c7547 */ /* 0x000fea000b800000 */
[----:B------:R-:W-:Y:S01]  /*4260*/  UPLOP3.LUT UP2, UPT, UPT, UPT, UP6, 0x80, 0x8 ;  /* 0x000000000008789c */ /* 0x000fe20003f4f060 */
[----:B------:R-:W-:Y:S02]  /*4270*/  HFMA2 R2, -RZ, RZ, 0, 5.9604644775390625e-08 ;  /* 0x00000001ff027431 */ /* 0x000fe400000001ff */
[----:B-1----:R-:W-:Y:S03]  /*4280*/  IMAD.MOV.U32 R0, RZ, RZ, 0x1 ;  /* 0x00000001ff007424 */ /* 0x002fe600078e00ff */
[----:B------:R-:W-:Y:S05]  /*4290*/  PLOP3.LUT P1, PT, PT, PT, UP2, 0x80, 0x8 ;  /* 0x000000000008781c */ /* 0x000fea0003f2f028 */
[----:B------:R-:W1:Y:S01]  /*42a0*/  @UP2 LDCU.64 UR8, c[0x0][0x888] ;  /* 0x00011100ff0827ac */ /* 0x000e620008000a00 */
[----:B------:R-:W-:Y:S07]  /*42b0*/  @UP2 UIMAD UR4, UR36, UR30, URZ ;  /* 0x0000001e240422a4 */ /* 0x000fee000f8e02ff */
[----:B------:R-:W-:Y:S04]  /*42c0*/  @P1 PRMT R3, R2, 0x7610, R3 ;  /* 0x0000761002031816 */ /* 0x000fe80000000003 */
[----:B------:R-:W-:Y:S05]  /*42d0*/  @!P1 PRMT R3, R0, 0x7610, R3 ;  /* 0x0000761000039816 */ /* 0x000fea0000000003 */
[----:B------:R3:W-:Y:S01]  /*42e0*/  STL.S16 [R1+0x1d0], R3 ;  /* 0x0001d00301007387 */ /* 0x0007e20000100600 */
[----:B-1----:R-:W-:Y:S01]  /*42f0*/  @UP2 UIMAD.WIDE UR8, UR4, 0x4, UR8 ;  /* 0x00000004040828a5 */ /* 0x002fe2000f8e0208 */
[----:B------:R-:W1:Y:S05]  /*4300*/  @!UP2 LDCU UR4, c[0x0][0x880] ;  /* 0x00011000ff04a7ac */ /* 0x000e6a0008000800 */
[----:B------:R-:W-:Y:S02]  /*4310*/  IMAD.U32 R4, RZ, RZ, UR8 ;  /* 0x00000008ff047e24 */ /* 0x000fe4000f8e00ff */
[----:B------:R-:W-:Y:S05]  /*4320*/  IMAD.U32 R5, RZ, RZ, UR9 ;  /* 0x00000009ff057e24 */ /* 0x000fea000f8e00ff */
[----:B-----5:R3:W5:Y:S02]  /*4330*/  @P1 LDG.E R250, desc[UR54][R4.64] ;  /* 0x0000003604fa1981 */ /* 0x020764000c1e1900 */
[----:B-1-3--:R-:W-:Y:S07]  /*4340*/  @!P1 MOV R250, UR4 ;  /* 0x0000000400fa9c02 */ /* 0x00afee0008000f00 */
.L_x_70:
[----:B-----5:R-:W-:Y:S01]  /*4350*/  @!P0 FSETP.EQ.AND P1, PT, R250, RZ, PT ;  /* 0x000000fffa00820b */ /* 0x020fe20003f22000 */
[----:B------:R-:W-:Y:S01]  /*4360*/  @!UPT UIADD3 URZ, UPT, UPT, URZ, URZ, URZ ;  /* 0x000000fffffff290 */ /* 0x000fe2000fffe0ff */
[----:B------:R-:W-:Y:S11]  /*4370*/  @!P0 BRA `(.L_x_71) ;  /* 0x00000000001c8947 */ /* 0x000ff60003800000 */
[----:B------:R-:W-:Y:S01]  /*4380*/  PLOP3.LUT P1, PT, PT, PT, UP2, 0x80, 0x8 ;  /* 0x000000000008781c */ /* 0x000fe20003f2f028 */
[----:B-1----:R-:W3:Y:S03]  /*4390*/  LDL R0, [R1+0x1d0] ;  /* 0x0001d00001007983 */ /* 0x002ee60000100800 */
[----:B------:R-:W-:Y:S02]  /*43a0*/  PLOP3.LUT P1, PT, P1, PT, PT, 0x8, 0x80 ;  /* 0x000000000080781c */ /* 0x000fe40000f2e170 */
[----:B---3--:R-:W-:Y:S11]  /*43b0*/  LOP3.LUT P0, RZ, R0, 0xff, RZ, 0xc0, !PT ;  /* 0x000000ff00ff7812 */ /* 0x008ff6000780c0ff */
[----:B------:R-:W-:Y:S02]  /*43c0*/  @!UPT UIADD3 URZ, UPT, UPT, URZ, URZ, URZ ;  /* 0x000000fffffff290 */ /* 0x000fe4000fffe0ff */
[----:B------:R-:W-:Y:S11]  /*43d0*/  @P0 FSETP.EQ.AND P1, PT, R250, RZ, PT ;  /* 0x000000fffa00020b */ /* 0x000ff60003f22000 */
[----:B------:R-:W-:Y:S02]  /*43e0*/  @!UPT UIADD3 URZ, UPT, UPT, URZ, URZ, URZ ;  /* 0x000000fffffff290 */ /* 0x000fe4000fffe0ff */
.L_x_71:
[----:B------:R-:W-:Y:S01]  /*43f0*/  ULEA UR5, UR29, UR6, 0x3 ;  /* 0x000000061d057291 */ /* 0x000fe2000f8e18ff */
[----:B-1----:R-:W-:Y:S02]  /*4400*/  SHF.L.U32 R0, R11, 0x1f, RZ ;  /* 0x0000001f0b007819 */ /* 0x002fe400000006ff */
[----:B------:R-:W-:Y:S01]  /*4410*/  ELECT P0, URZ, PT ;  /* 0x0000000000ff782f */ /* 0x000fe20003800000 */
[----:B------:R-:W-:Y:S05]  /*4420*/  VIADD R10, R10, 0x1 ;  /* 0x000000010a0a7836 */ /* 0x000fea0000000000 */
[----:B------:R-:W1:Y:S02]  /*4430*/  SYNCS.PHASECHK.TRANS64.TRYWAIT P2, [UR5+0x50], R0 ;  /* 0x00005000ff0075a7 */ /* 0x000e640008041105 */
[----:B-1----:R-:W-:Y:S05]  /*4440*/  @!P2 BRA `(.L_x_72) ;  /* 0x000000a40014a947 */ /* 0x002fea0003800000 */
.L_x_140:
[----:B------:R-:W3:Y:S01]  /*4450*/  LDL.LU R2, [R1+0x1d4] ;  /* 0x0001d40001027983 */ /* 0x000ee20000300800 */
[----:B------:R-:W-:Y:S01]  /*4460*/  PLOP3.LUT P0, PT, P1, P0, PT, 0xf2, 0x2f ;  /* 0x00000000002f781c */ /* 0x000fe20000f01e72 */
[----:B------:R-:W-:Y:S01]  /*4470*/  UIADD3 UR33, UPT, UPT, UR5, 0x40, URZ ;  /* 0x0000004005217890 */ /* 0x000fe2000fffe0ff */
[C---:B------:R-:W-:Y:S01]  /*4480*/  ISETP.NE.AND P1, PT, R10.reuse, 0x2, PT ;  /* 0x000000020a00780c */ /* 0x040fe20003f25270 */
[----:B------:R-:W-:Y:S01]  /*4490*/  UMOV UR58, 0x0 ;  /* 0x00000000003a7882 */ /* 0x000fe20000000000 */
[----:B------:R-:W-:Y:S01]  /*44a0*/  UMOV UR59, 0x10000000 ;  /* 0x10000000003b7882 */ /* 0x000fe20000000000 */
[----:B------:R-:W-:Y:S01]  /*44b0*/  UMOV UR20, UR36 ;  /* 0x0000002400147c82 */ /* 0x000fe20008000000 */
[----:B------:R-:W-:Y:S01]  /*44c0*/  UMOV UR28, UR36 ;  /* 0x00000024001c7c82 */ /* 0x000fe20008000000 */
[----:B------:R-:W-:Y:S01]  /*44d0*/  UMOV UR12, UR36 ;  /* 0x00000024000c7c82 */ /* 0x000fe20008000000 */
[----:B------:R-:W-:Y:S01]  /*44e0*/  UMOV UR17, UR33 ;  /* 0x0000002100117c82 */ /* 0x000fe20008000000 */
[----:B------:R-:W-:Y:S01]  /*44f0*/  UMOV UR25, UR33 ;  /* 0x0000002100197c82 */ /* 0x000fe20008000000 */
[----:B------:R-:W-:Y:S01]  /*4500*/  UMOV UR9, UR33 ;  /* 0x0000002100097c82 */ /* 0x000fe20008000000 */
[----:B-1----:R-:W-:Y:S02]  /*4510*/  SEL R0, RZ, 0x1, P1 ;  /* 0x00000001ff007807 */ /* 0x002fe40000800000 */
[----:B------:R-:W-:Y:S01]  /*4520*/  VOTEU.ALL UP0, P0 ;  /* 0x0000000000ff7886 */ /* 0x000fe20000000000 */
[----:B------:R-:W-:Y:S02]  /*4530*/  SEL R10, R10, RZ, P1 ;  /* 0x000000ff0a0a7207 */ /* 0x000fe40000800000 */
[----:B------:R-:W-:Y:S02]  /*4540*/  LOP3.LUT R9, R9, R0, RZ, 0x3c, !PT ;  /* 0x0000000009097212 */ /* 0x000fe400078e3cff */
[----:B------:R-:W-:Y:S02]  /*4550*/  @!UP0 UIADD3 UR56, UP1, UPT, UR52, 0x580, URZ ;  /* 0x0000058034388890 */ /* 0x000fe4000ff3e0ff */
[----:B------:R-:W-:Y:S02]  /*4560*/  @!UP0 UIMAD UR4, UR29, 0xf000, UR6 ;  /* 0x0000f0001d0488a4 */ /* 0x000fe4000f8e0206 */
[----:B------:R-:W-:Y:S02]  /*4570*/  @!UP0 UIADD3.X UR57, UPT, UPT, URZ, UR53, URZ, UP1, !UPT ;  /* 0x00000035ff398290 */ /* 0x000fe40008ffe4ff */
[----:B------:R-:W-:Y:S02]  /*4580*/  @!UP0 UIMAD UR34, UR47, 0xf0, URZ ;  /* 0x000000f02f2288a4 */ /* 0x000fe4000f8e02ff */
[----:B------:R-:W-:Y:S01]  /*4590*/  @!UP0 UIADD3 UR32, UPT, UPT, UR4, 0x200, URZ ;  /* 0x0000020004208890 */ /* 0x000fe2000fffe0ff */
[----:B------:R-:W-:Y:S01]  /*45a0*/  VOTEU.ALL UP1, P0 ;  /* 0x0000000000ff7886 */ /* 0x000fe20000020000 */
[----:B------:R-:W-:Y:S02]  /*45b0*/  @!UP0 UIADD3 UR18, UPT, UPT, UR34, 0x10, URZ ;  /* 0x0000001022128890 */ /* 0x000fe4000fffe0ff */
[----:B------:R-:W-:Y:S02]  /*45c0*/  @!UP0 UIADD3 UR16, UPT, UPT, UR4, 0x1200, URZ ;  /* 0x0000120004108890 */ /* 0x000fe4000fffe0ff */
[----:B------:R-:W-:Y:S02]  /*45d0*/  @!UP0 UIADD3 UR26, UPT, UPT, UR34, 0x20, URZ ;  /* 0x00000020221a8890 */ /* 0x000fe4000fffe0ff */
[----:B------:R-:W-:Y:S02]  /*45e0*/  @!UP0 UIADD3 UR24, UPT, UPT, UR4, 0x2200, URZ ;  /* 0x0000220004188890 */ /* 0x000fe4000fffe0ff */
[----:B------:R-:W-:Y:S02]  /*45f0*/  @!UP0 UIADD3 UR10, UPT, UPT, UR34, 0x30, URZ ;  /* 0x00000030220a8890 */ /* 0x000fe4000fffe0ff */
[----:B------:R-:W-:Y:S02]  /*4600*/  UIADD3 UR29, UPT, UPT, UR29, 0x1, URZ ;  /* 0x000000011d1d7890 */ /* 0x000fe4000fffe0ff */
[----:B------:R-:W-:Y:S01]  /*4610*/  UIADD3 UR47, UPT, UPT, UR22, UR45, URZ ;  /* 0x0000002d162f7290 */ /* 0x000fe2000fffe0ff */
[----:B---3--:R-:W-:Y:S11]  /*4620*/  R2UR UR8, R2 ;  /* 0x00000000020872ca */ /* 0x008ff600000e0000 */
[----:B------:R-:W-:Y:S02]  /*4630*/  @!UPT UIADD3 URZ, UPT, UPT, URZ, URZ, URZ ;  /* 0x000000fffffff290 */ /* 0x000fe4000fffe0ff */
[----:B------:R-:W-:Y:S02]  /*4640*/  @!UP0 USHF.L.U32 UR35, UR8, 0x7, URZ ;  /* 0x0000000708238899 */ /* 0x000fe400080006ff */
[----:B------:R-:W-:Y:S05]  /*4650*/  @!UP0 UIADD3 UR8, UPT, UPT, UR4, 0x3200, URZ ;  /* 0x0000320004088890 */ /* 0x000fea000fffe0ff */
[----:B------:R-:W-:Y:S01]  /*4660*/  UMOV UR19, UR35 ;  /* 0x0000002300137c82 */ /* 0x000fe20008000000 */
[----:B------:R-:W-:Y:S01]  /*4670*/  UMOV UR27, UR35 ;  /* 0x00000023001b7c82 */ /* 0x000fe20008000000 */
[----:B------:R1:W-:Y:S01]  /*4680*/  @!UP1 UTMALDG.3D [UR32], [UR56], desc[UR58] ;  /* 0x00003a20380095b4 */ /* 0x0003e20008011000 */
[----:B------:R-:W-:Y:S01]  /*4690*/  VOTEU.ALL UP1, P0 ;  /* 0x0000000000ff7886 */ /* 0x000fe20000020000 */
[----:B------:R-:W-:Y:S04]  /*46a0*/  UMOV UR11, UR35 ;  /* 0x00000023000b7c82 */ /* 0x000fe80008000000 */
[----:B------:R3:W-:Y:S01]  /*46b0*/  @!UP1 UTMALDG.3D [UR16], [UR56], desc[UR58] ;  /* 0x00003a10380095b4 */ /* 0x0007e20008011000 */
[----:B------:R-:W-:Y:S05]  /*46c0*/  VOTEU.ALL UP1, P0 ;  /* 0x0000000000ff7886 */ /* 0x000fea0000020000 */
[----:B------:R4:W-:Y:S01]  /*46d0*/  @!UP1 UTMALDG.3D [UR24], [UR56], desc[UR58] ;  /* 0x00003a18380095b4 */ /* 0x0009e20008011000 */
[----:B------:R-:W-:Y:S05]  /*46e0*/  VOTEU.ALL UP1, P0 ;  /* 0x0000000000ff7886 */ /* 0x000fea0000020000 */
[----:B------:R5:W-:Y:S01]  /*46f0*/  @!UP1 UTMALDG.3D [UR8], [UR56], desc[UR58] ;  /* 0x00003a08380095b4 */ /* 0x000be20008011000 */
[----:B------:R-:W-:Y:S01]  /*4700*/  VOTEU.ALL UP1, P0 ;  /* 0x0000000000ff7886 */ /* 0x000fe20000020000 */
[----:B-1----:R-:W-:Y:S01]  /*4710*/  UPRMT UR33, UR7, 0x654, UR33 ;  /* 0x0000065407217896 */ /* 0x002fe20008000021 */
[----:B------:R-:W-:Y:S01]  /*4720*/  UMOV UR36, UR50 ;  /* 0x0000003200247c82 */ /* 0x000fe20008000000 */
[----:B---3--:R-:W-:Y:S02]  /*4730*/  @!UP0 UIADD3 UR18, UPT, UPT, UR34, 0x40, URZ ;  /* 0x0000004022128890 */ /* 0x008fe4000fffe0ff */
[----:B------:R-:W-:Y:S02]  /*4740*/  @!UP0 UIADD3 UR16, UPT, UPT, UR4, 0x4200, URZ ;  /* 0x0000420004108890 */ /* 0x000fe4000fffe0ff */
[----:B----4-:R-:W-:Y:S02]  /*4750*/  @!UP0 UIADD3 UR26, UPT, UPT, UR34, 0x50, URZ ;  /* 0x00000050221a8890 */ /* 0x010fe4000fffe0ff */
[----:B------:R-:W-:Y:S05]  /*4760*/  @!UP0 UIADD3 UR24, UPT, UPT, UR4, 0x5200, URZ ;  /* 0x0000520004188890 */ /* 0x000fea000fffe0ff */
[----:B------:R1:W-:Y:S01]  /*4770*/  @!UP1 UTMALDG.3D [UR16], [UR56], desc[UR58] ;  /* 0x00003a10380095b4 */ /* 0x0003e20008011000 */
[----:B------:R-:W-:Y:S01]  /*4780*/  VOTEU.ALL UP1, P0 ;  /* 0x0000000000ff7886 */ /* 0x000fe20000020000 */
[----:B-----5:R-:W-:Y:S02]  /*4790*/  @!UP0 UIADD3 UR10, UPT, UPT, UR34, 0x60, URZ ;  /* 0x00000060220a8890 */ /* 0x020fe4000fffe0ff */
[----:B------:R-:W-:Y:S02]  /*47a0*/  @!UP0 UIADD3 UR8, UPT, UPT, UR4, 0x6200, URZ ;  /* 0x0000620004088890 */ /* 0x000fe4000fffe0ff */
[----:B------:R3:W-:Y:S01]  /*47b0*/  @!UP1 UTMALDG.3D [UR24], [UR56], desc[UR58] ;  /* 0x00003a18380095b4 */ /* 0x0007e20008011000 */
[----:B------:R-:W-:Y:S06]  /*47c0*/  VOTEU.ALL UP1, P0 ;  /* 0x0000000000ff7886 */ /* 0x000fec0000020000 */
[----:B------:R4:W-:Y:S01]  /*47d0*/  @!UP1 UTMALDG.3D [UR8], [UR56], desc[UR58] ;  /* 0x00003a08380095b4 */ /* 0x0009e20008011000 */
[----:B------:R-:W-:Y:S01]  /*47e0*/  VOTEU.ALL UP1, P0 ;  /* 0x0000000000ff7886 */ /* 0x000fe20000020000 */
[----:B-1----:R-:W-:Y:S02]  /*47f0*/  @!UP0 UIADD3 UR18, UPT, UPT, UR34, 0x70, URZ ;  /* 0x0000007022128890 */ /* 0x002fe4000fffe0ff */
[----:B------:R-:W-:Y:S02]  /*4800*/  @!UP0 UIADD3 UR16, UPT, UPT, UR4, 0x7200, URZ ;  /* 0x0000720004108890 */ /* 0x000fe4000fffe0ff */
[----:B---3--:R-:W-:Y:S02]  /*4810*/  @!UP0 UIADD3 UR26, UPT, UPT, UR34, 0x80, URZ ;  /* 0x00000080221a8890 */ /* 0x008fe4000fffe0ff */
[----:B------:R-:W-:Y:S05]  /*4820*/  @!UP0 UIADD3 UR24, UPT, UPT, UR4, 0x8200, URZ ;  /* 0x0000820004188890 */ /* 0x000fea000fffe0ff */
[----:B------:R1:W-:Y:S01]  /*4830*/  @!UP1 UTMALDG.3D [UR16], [UR56], desc[UR58] ;  /* 0x00003a10380095b4 */ /* 0x0003e20008011000 */
[----:B------:R-:W-:Y:S01]  /*4840*/  VOTEU.ALL UP1, P0 ;  /* 0x0000000000ff7886 */ /* 0x000fe20000020000 */
[----:B----4-:R-:W-:Y:S02]  /*4850*/  @!UP0 UIADD3 UR10, UPT, UPT, UR34, 0x90, URZ ;  /* 0x00000090220a8890 */ /* 0x010fe4000fffe0ff */
        /* <DEDUP_REMOVED lines=13> */
[----:B------:R-:W-:Y:S01]  /*4930*/  @!UP1 UTMALDG.3D [UR24], [UR56], desc[UR58] ;  /* 0x00003a18380095b4 */ /* 0x000fe20008011000 */
[----:B------:R-:W-:Y:S06]  /*4940*/  VOTEU.ALL UP1, P0 ;  /* 0x0000000000ff7886 */ /* 0x000fec0000020000 */
[----:B------:R3:W-:Y:S01]  /*4950*/  @!UP1 UTMALDG.3D [UR8], [UR56], desc[UR58] ;  /* 0x00003a08380095b4 */ /* 0x0007e20008011000 */
[----:B------:R-:W-:Y:S02]  /*4960*/  UPLOP3.LUT UP1, UPT, UPT, UPT, UPT, 0x80, 0x8 ;  /* 0x000000000008789c */ /* 0x000fe40003f2f070 */
[----:B-1----:R-:W-:Y:S02]  /*4970*/  @!UP0 UIADD3 UR18, UPT, UPT, UR34, 0xd0, URZ ;  /* 0x000000d022128890 */ /* 0x002fe4000fffe0ff */
[----:B------:R-:W-:Y:S02]  /*4980*/  @!UP0 UIADD3 UR16, UPT, UPT, UR4, 0xd200, URZ ;  /* 0x0000d20004108890 */ /* 0x000fe4000fffe0ff */
[----:B---3--:R-:W-:Y:S02]  /*4990*/  @!UP0 UIADD3 UR10, UPT, UPT, UR34, 0xe0, URZ ;  /* 0x000000e0220a8890 */ /* 0x008fe4000fffe0ff */
[----:B------:R-:W-:Y:S01]  /*49a0*/  @!UP0 UIADD3 UR8, UPT, UPT, UR4, 0xe200, URZ ;  /* 0x0000e20004088890 */ /* 0x000fe2000fffe0ff */
[----:B------:R-:W-:Y:S05]  /*49b0*/  VOTEU.ALL UP0, P0 ;  /* 0x0000000000ff7886 */ /* 0x000fea0000000000 */
[----:B------:R3:W-:Y:S01]  /*49c0*/  @!UP0 UTMALDG.3D [UR16], [UR56], desc[UR58] ;  /* 0x00003a10380085b4 */ /* 0x0007e20008011000 */
[----:B------:R-:W-:Y:S04]  /*49d0*/  UISETP.NE.AND UP0, UPT, UR29, 0x2, UPT ;  /* 0x000000021d00788c */ /* 0x000fe8000bf05270 */
[----:B------:R-:W-:Y:S02]  /*49e0*/  USEL UR4, URZ, 0x1, UP0 ;  /* 0x00000001ff047887 */ /* 0x000fe40008000000 */
[----:B------:R-:W-:Y:S02]  /*49f0*/  USEL UR29, UR29, URZ, UP0 ;  /* 0x000000ff1d1d7287 */ /* 0x000fe40008000000 */
[----:B------:R-:W-:Y:S02]  /*4a00*/  VOTEU.ALL UP0, P0 ;  /* 0x0000000000ff7886 */ /* 0x000fe40000000000 */
[----:B------:R-:W-:Y:S03]  /*4a10*/  LOP3.LUT R11, R11, UR4, RZ, 0x3c, !PT ;  /* 0x000000040b0b7c12 */ /* 0x000fe6000f8e3cff */
[----:B------:R3:W-:Y:S01]  /*4a20*/  @!UP0 UTMALDG.3D [UR8], [UR56], desc[UR58] ;  /* 0x00003a08380085b4 */ /* 0x0007e20008011000 */
[----:B------:R3:W-:Y:S01]  /*4a30*/  @!P0 SYNCS.ARRIVE.TRANS64.RED.A0TR RZ, [UR5+0x40], R8 ;  /* 0x00004008ffff89a7 */ /* 0x0007e20008300405 */
[----:B------:R-:W-:Y:S06]  /*4a40*/  UIADD3 UR5, UPT, UPT, UR23, UR46, URZ ;  /* 0x0000002e17057290 */ /* 0x000fec000fffe0ff */
[----:B------:R-:W-:Y:S05]  /*4a50*/  IMAD.U32 R0, RZ, RZ, UR5 ;  /* 0x00000005ff007e24 */ /* 0x000fea000f8e00ff */
[----:B------:R3:W-:Y:S01]  /*4a60*/  STL [R1+0x1d4], R0 ;  /* 0x0001d40001007387 */ /* 0x0007e20000100800 */
[----:B------:R-:W-:Y:S01]  /*4a70*/  SYNCS.ARRIVE.TRANS64.RED.A1T0 RZ, [UR33], RZ ;  /* 0x000000ffffff79a7 */ /* 0x000fe20008100421 */
[----:B------:R-:W-:Y:S05]  /*4a80*/  BRA.U UP3, `(.L_x_73) ;  /* 0xfffffff103547547 */ /* 0x000fea000b83ffff */
[----:B------:R-:W-:Y:S01]  /*4a90*/  UIADD3 UR6, UPT, UPT, UR6, 0x50, URZ ;  /* 0x0000005006067890 */ /* 0x000fe2000fffe0ff */
[----:B------:R-:W-:-:S03]  /*4aa0*/  SHF.L.U32 R3, R11, 0x1f, RZ ;  /* 0x0000001f0b037819 */ /* 0x000fc600000006ff */
[----:B------:R-:W-:-:S09]  /*4ab0*/  ULEA UR4, UR29, UR6, 0x3 ;  /* 0x000000061d047291 */ /* 0x000fd2000f8e18ff */
[----:B------:R-:W1:Y:S02]  /*4ac0*/  SYNCS.PHASECHK.TRANS64.TRYWAIT P0, [UR4], R3 ;  /* 0x00000003ff0075a7 */ /* 0x000e640008001104 */
[----:B-1----:R-:W-:Y:S05]  /*4ad0*/  @!P0 BRA `(.L_x_74) ;  /* 0x0000009c00888947 */ /* 0x002fea0003800000 */
.L_x_142:
[----:B------:R-:W-:-:S04]  /*4ae0*/  UIADD3 UR5, UPT, UPT, UR29, 0x1, URZ ;  /* 0x000000011d057890 */ /* 0x000fc8000fffe0ff */
[----:B------:R-:W-:-:S04]  /*4af0*/  UISETP.NE.AND UP0, UPT, UR5, 0x2, UPT ;  /* 0x000000020500788c */ /* 0x000fc8000bf05270 */
[----:B------:R-:W-:Y:S02]  /*4b00*/  USEL UR4, URZ, 0x1, UP0 ;  /* 0x00000001ff047887 */ /* 0x000fe40008000000 */
[----:B------:R-:W-:-:S04]  /*4b10*/  USEL UR5, UR5, URZ, UP0 ;  /* 0x000000ff05057287 */ /* 0x000fc80008000000 */
[----:B------:R-:W-:Y:S01]  /*4b20*/  ULEA UR5, UR5, UR6, 0x3 ;  /* 0x0000000605057291 */ /* 0x000fe2000f8e18ff */
[----:B-1----:R-:W-:-:S04]  /*4b30*/  LOP3.LUT R3, R11, UR4, RZ, 0x3c, !PT ;  /* 0x000000040b037c12 */ /* 0x002fc8000f8e3cff */
[----:B------:R-:W-:Y:S01]  /*4b40*/  SHF.L.U32 R3, R3, 0x1f, RZ ;  /* 0x0000001f03037819 */ /* 0x000fe200000006ff */
[----:B---3--:R-:W-:-:S07]  /*4b50*/  IMAD.U32 R0, RZ, RZ, UR5 ;  /* 0x00000005ff007e24 */ /* 0x008fce000f8e00ff */
.L_x_75:
[----:B-1----:R1:W3:Y:S02]  /*4b60*/  SYNCS.PHASECHK.TRANS64.TRYWAIT P0, [R0+URZ], R3 ;  /* 0x00000003000075a7 */ /* 0x0022e400080011ff */
[----:B---3--:R-:W-:Y:S05]  /*4b70*/  @!P0 NANOSLEEP.SYNCS 0x989680 ;  /* 0x009896800000895d */ /* 0x008fea0003900000 */
[----:B------:R-:W3:Y:S02]  /*4b80*/  @!P0 SYNCS.PHASECHK.TRANS64 P0, [R0+URZ], R3 ;  /* 0x00000003000085a7 */ /* 0x000ee400080010ff */
[----:B--23--:R-:W-:Y:S05]  /*4b90*/  @P0 EXIT ;  /* 0x000000000000094d */ /* 0x00cfea0003800000 */
[----:B------:R-:W-:Y:S05]  /*4ba0*/  BRA `(.L_x_75) ;  /* 0xfffffffc00ec7947 */ /* 0x000fea000383ffff */
.L_x_65:
[----:B------:R-:W-:-:S06]  /*4bb0*/  UISETP.GE.AND UP0, UPT, UR12, 0x4, UPT ;  /* 0x000000040c00788c */ /* 0x000fcc000bf06270 */
[----:B------:R-:W-:-:S13]  /*4bc0*/  PLOP3.LUT P0, PT, PT, PT, UP0, 0x80, 0x8 ;  /* 0x000000000008781c */ /* 0x000fda0003f0f008 */
[----:B--2---:R-:W-:Y:S05]  /*4bd0*/  @!P0 EXIT ;  /* 0x000000000000894d */ /* 0x004fea0003800000 */
[----:B------:R-:W-:Y:S01]  /*4be0*/  BAR.SYNC.DEFER_BLOCKING 0x6, 0xa0 ;  /* 0x0182800000007b1d */ /* 0x000fe20000010000 */
[----:B------:R-:W-:-:S05]  /*4bf0*/  IMAD.U32 R2, R2, 0x10000, RZ ;  /* 0x0001000002027824 */ /* 0x000fca00078e00ff */
[----:B------:R-:W-:Y:S01]  /*4c00*/  UMOV UR4, 0x400 ;  /* 0x0000040000047882 */ /* 0x000fe20000000000 */
[----:B------:R-:W-:Y:S01]  /*4c10*/  UMOV UR5, URZ ;  /* 0x000000ff00057c82 */ /* 0x000fe20008000000 */
[----:B------:R-:W-:Y:S01]  /*4c20*/  ULEA UR4, UR7, UR4, 0x18 ;  /* 0x0000000407047291 */ /* 0x000fe2000f8ec0ff */
[----:B------:R-:W-:Y:S01]  /*4c30*/  LOP3.LUT R2, R2, 0x600000, RZ, 0xc0, !PT ;  /* 0x0060000002027812 */ /* 0x000fe200078ec0ff */
[----:B------:R-:W2:Y:S01]  /*4c40*/  LDCU UR40, c[0x0][0xb0c] ;  /* 0x00016180ff2877ac */ /* 0x000ea20008000800 */
[----:B------:R-:W3:Y:S01]  /*4c50*/  LDCU UR37, c[0x0][0xb30] ;  /* 0x00016600ff2577ac */ /* 0x000ee20008000800 */
[----:B------:R-:W4:Y:S01]  /*4c60*/  LDCU.64 UR52, c[0x0][0x888] ;  /* 0x00011100ff3477ac */ /* 0x000f220008000a00 */
[----:B------:R-:W1:Y:S04]  /*4c70*/  LDCU.64 UR38, c[0x0][0xb28] ;  /* 0x00016500ff2677ac */ /* 0x000e680008000a00 */
[----:B------:R-:W2:Y:S01]  /*4c80*/  LDS R3, [UR4+0x100] ;  /* 0x00010004ff037984 */ /* 0x000ea20008000800 */
[----:B------:R-:W-:Y:S01]  /*4c90*/  UMOV UR4, 0x1 ;  /* 0x0000000100047882 */ /* 0x000fe20000000000 */
[----:B------:R-:W1:Y:S01]  /*4ca0*/  LDCU.128 UR48, c[0x0][0xb10] ;  /* 0x00016200ff3077ac */ /* 0x000e620008000c00 */
[----:B------:R-:W-:Y:S01]  /*4cb0*/  MOV R0, UR4 ;  /* 0x0000000400007c02 */ /* 0x000fe20008000f00 */
[----:B------:R-:W-:Y:S01]  /*4cc0*/  UMOV UR4, URZ ;  /* 0x000000ff00047c82 */ /* 0x000fe20008000000 */
[----:B------:R-:W-:-:S03]  /*4cd0*/  UMOV UR44, URZ ;  /* 0x000000ff002c7c82 */ /* 0x000fc60008000000 */
[----:B------:R3:W-:Y:S01]  /*4ce0*/  STL [R1+0x1f4], R0 ;  /* 0x0001f40001007387 */ /* 0x0007e20000100800 */
[----:B------:R-:W-:Y:S01]  /*4cf0*/  UMOV UR15, URZ ;  /* 0x000000ff000f7c82 */ /* 0x000fe20008000000 */
[----:B------:R-:W-:Y:S01]  /*4d00*/  UMOV UR43, URZ ;  /* 0x000000ff002b7c82 */ /* 0x000fe20008000000 */
[----:B---3--:R-:W-:-:S05]  /*4d10*/  IMAD.U32 R0, RZ, RZ, UR5 ;  /* 0x00000005ff007e24 */ /* 0x008fca000f8e00ff */
[----:B------:R3:W-:Y:S01]  /*4d20*/  STL [R1+0x1f0], R0 ;  /* 0x0001f00001007387 */ /* 0x0007e20000100800 */
[----:B--2---:R-:W-:Y:S01]  /*4d30*/  IMAD.IADD R2, R3, 0x1, R2 ;  /* 0x0000000103027824 */ /* 0x004fe200078e0202 */
[----:B------:R-:W-:Y:S02]  /*4d40*/  MOV R3, UR5 ;  /* 0x0000000500037c02 */ /* 0x000fe40008000f00 */
[----:B---3--:R-:W-:-:S05]  /*4d50*/  MOV R0, UR4 ;  /* 0x0000000400007c02 */ /* 0x008fca0008000f00 */
[----:B------:R2:W-:Y:S04]  /*4d60*/  STL [R1+0x1ec], R0 ;  /* 0x0001ec0001007387 */ /* 0x0005e80000100800 */
[----:B------:R2:W-:Y:S04]  /*4d70*/  STL [R1+0x1e8], R3 ;  /* 0x0001e80301007387 */ /* 0x0005e80000100800 */
[----:B-1--4-:R2:W-:Y:S02]  /*4d80*/  STL [R1+0x1e4], R0 ;  /* 0x0001e40001007387 */ /* 0x0125e40000100800 */
.L_x_109:
[----:B-1----:R-:W1:Y:S01]  /*4d90*/  S2UR UR56, SR_CgaCtaId ;  /* 0x00000000003879c3 */ /* 0x002e620000008800 */
[----:B--23--:R-:W2:Y:S01]  /*4da0*/  LDL R0, [R1+0x1ec] ;  /* 0x0001ec0001007983 */ /* 0x00cea20000100800 */
[----:B------:R-:W-:Y:S01]  /*4db0*/  UMOV UR4, 0x400 ;  /* 0x0000040000047882 */ /* 0x000fe20000000000 */
[----:B--2---:R-:W-:Y:S01]  /*4dc0*/  R2UR UR5, R0 ;  /* 0x00000000000572ca */ /* 0x004fe200000e0000 */
[----:B-1----:R-:W-:Y:S04]  /*4dd0*/  ULEA UR56, UR56, UR4, 0x18 ;  /* 0x0000000438387291 */ /* 0x002fe8000f8ec0ff */
[----:B------:R-:W-:Y:S08]  /*4de0*/  ULEA UR4, UR15, UR56, 0x3 ;  /* 0x000000380f047291 */ /* 0x000ff0000f8e18ff */
[----:B------:R-:W-:Y:S05]  /*4df0*/  IMAD.U32 R0, RZ, RZ, UR5 ;  /* 0x00000005ff007e24 */ /* 0x000fea000f8e00ff */
[----:B------:R-:W-:Y:S04]  /*4e00*/  SHF.L.U32 R3, R0, 0x1f, RZ ;  /* 0x0000001f00037819 */ /* 0x000fe800000006ff */
[----:B------:R-:W1:Y:S02]  /*4e10*/  SYNCS.PHASECHK.TRANS64.TRYWAIT P0, [UR4+0x70], R3 ;  /* 0x00007003ff0075a7 */ /* 0x000e640008001104 */
[----:B-1---5:R-:W-:Y:S05]  /*4e20*/  @!P0 BRA `(.L_x_76) ;  /* 0x0000009800cc8947 */ /* 0x022fea0003800000 */
.L_x_144:
[----:B------:R-:W-:Y:S02]  /*4e30*/  ULEA UR5, UR15, UR56, 0x4 ;  /* 0x000000380f057291 */ /* 0x000fe4000f8e20ff */
[----:B------:R-:W-:Y:S01]  /*4e40*/  UIADD3 UR4, UPT, UPT, UR4, 0x80, URZ ;  /* 0x0000008004047890 */ /* 0x000fe2000fffe0ff */
[----:B------:R-:W2:Y:S03]  /*4e50*/  LDCU UR6, c[0x0][0xb24] ;  /* 0x00016480ff0677ac */ /* 0x000ea60008000800 */
[----:B------:R-:W-:Y:S03]  /*4e60*/  UPRMT UR4, URZ, 0x654, UR4 ;  /* 0x00000654ff047896 */ /* 0x000fe60008000004 */
[----:B------:R-:W3:Y:S01]  /*4e70*/  LDS.128 R4, [UR5+0xe0] ;  /* 0x0000e005ff047984 */ /* 0x000ee20008000c00 */
[----:B------:R-:W-:Y:S01]  /*4e80*/  @!PT LDS RZ, [RZ] ;  /* 0x00000000fffff984 */ /* 0x000fe20000000800 */
[----:B------:R-:W-:Y:S01]  /*4e90*/  @!PT LDS RZ, [RZ] ;  /* 0x00000000fffff984 */ /* 0x000fe20000000800 */
[----:B------:R-:W-:Y:S01]  /*4ea0*/  @!PT LDS RZ, [RZ] ;  /* 0x00000000fffff984 */ /* 0x000fe20000000800 */
[----:B------:R-:W-:Y:S01]  /*4eb0*/  @!PT LDS RZ, [RZ] ;  /* 0x00000000fffff984 */ /* 0x000fe20000000800 */
[----:B------:R4:W-:Y:S07]  /*4ec0*/  MEMBAR.ALL.CTA ;  /* 0x0000000000007992 */ /* 0x0009ee0000008000 */
[----:B----4-:R-:W4:Y:S02]  /*4ed0*/  FENCE.VIEW.ASYNC.S ;  /* 0x00000000000073c6 */ /* 0x010f240000000000 */
[----:B----4-:R-:W-:Y:S01]  /*4ee0*/  SYNCS.ARRIVE.TRANS64.RED.A1T0 RZ, [UR4], RZ ;  /* 0x000000ffffff79a7 */ /* 0x010fe20008100404 */
[----:B---3--:R-:W-:Y:S11]  /*4ef0*/  LOP3.LUT P0, RZ, R6, 0x1, RZ, 0xc0, !PT ;  /* 0x0000000106ff7812 */ /* 0x008ff6000780c0ff */
[----:B------:R-:W-:Y:S02]  /*4f00*/  @!UPT UIADD3 URZ, UPT, UPT, URZ, URZ, URZ ;  /* 0x000000fffffff290 */ /* 0x000fe4000fffe0ff */
[----:B------:R-:W-:Y:S01]  /*4f10*/  VOTEU.ANY UP0, P0 ;  /* 0x0000000000ff7886 */ /* 0x000fe20000000100 */
[----:B------:R-:W-:Y:S01]  /*4f20*/  PLOP3.LUT P3, PT, PT, PT, UP0, 0x80, 0x8 ;  /* 0x000000000008781c */ /* 0x000fe20003f6f008 */
[----:B------:R-:W-:Y:S01]  /*4f30*/  UP2UR UR5, UPR, URZ, 0x1 ;  /* 0x00000001ff057883 */ /* 0x000fe20008000000 */
[----:B------:R-:W-:Y:S02]  /*4f40*/  PLOP3.LUT P1, PT, PT, PT, UP0, 0x80, 0x8 ;  /* 0x000000000008781c */ /* 0x000fe40003f2f008 */
[----:B------:R-:W-:Y:S02]  /*4f50*/  PLOP3.LUT P2, PT, PT, PT, UP0, 0x80, 0x8 ;  /* 0x000000000008781c */ /* 0x000fe40003f4f008 */
[----:B------:R-:W-:Y:S01]  /*4f60*/  PLOP3.LUT P0, PT, PT, PT, UP0, 0x80, 0x8 ;  /* 0x000000000008781c */ /* 0x000fe20003f0f008 */
[----:B------:R-:W-:Y:S01]  /*4f70*/  IMAD.U32 R8, RZ, RZ, UR5 ;  /* 0x00000005ff087e24 */ /* 0x000fe2000f8e00ff */
[----:B--2---:R-:W-:Y:S04]  /*4f80*/  UISETP.GE.AND UP0, UPT, UR6, 0x1, UPT ;  /* 0x000000010600788c */ /* 0x004fe8000bf06270 */
[----:B------:R2:W-:Y:S01]  /*4f90*/  STL [R1+0x1f8], R8 ;  /* 0x0001f80801007387 */ /* 0x0005e20000100800 */
[----:B-1----:R-:W-:Y:S02]  /*4fa0*/  @P3 MOV R3, R4 ;  /* 0x0000000400033202 */ /* 0x002fe40000000f00 */
[----:B------:R-:W-:Y:S02]  /*4fb0*/  @P1 LOP3.LUT R0, R5, 0xffff, RZ, 0xc0, !PT ;  /* 0x0000ffff05001812 */ /* 0x000fe400078ec0ff */
[----:B------:R-:W-:Y:S02]  /*4fc0*/  @P2 R2UR UR42, R3 ;  /* 0x00000000032a22ca */ /* 0x000fe400000e0000 */
[----:B------:R-:W-:Y:S01]  /*4fd0*/  @P0 R2UR UR41, R0 ;  /* 0x00000000002902ca */ /* 0x000fe200000e0000 */
[----:B------:R-:W-:Y:S03]  /*4fe0*/  @!UPT UIADD3 URZ, UPT, UPT, URZ, URZ, URZ ;  /* 0x000000fffffff290 */ /* 0x000fe6000fffe0ff */
[----:B------:R-:W-:Y:S11]  /*4ff0*/  BRA.U !UP0, `(.L_x_77) ;  /* 0x0000000108cc7547 */ /* 0x000ff6000b800000 */
[----:B------:R-:W1:Y:S01]  /*5000*/  LDCU UR7, c[0x0][0xb20] ;  /* 0x00016400ff0777ac */ /* 0x000e620008000800 */
[----:B------:R-:W3:Y:S01]  /*5010*/  LDCU UR9, c[0x0][0x370] ;  /* 0x00006e00ff0977ac */ /* 0x000ee20008000800 */
[----:B------:R-:W4:Y:S01]  /*5020*/  LDCU UR4, c[0x0][0x374] ;  /* 0x00006e80ff0477ac */ /* 0x000f220008000800 */
[----:B------:R-:W-:Y:S02]  /*5030*/  UISETP.NE.AND UP0, UPT, UR50, 0x1, UPT ;  /* 0x000000013200788c */ /* 0x000fe4000bf05270 */
[----:B------:R-:W-:Y:S02]  /*5040*/  UISETP.NE.AND UP1, UPT, UR40, 0x1, UPT ;  /* 0x000000012800788c */ /* 0x000fe4000bf25270 */
[----:B------:R-:W-:Y:S02]  /*5050*/  UIMAD.WIDE.U32 UR10, UR41, UR51, URZ ;  /* 0x00000033290a72a5 */ /* 0x000fe4000f8e00ff */
[----:B------:R-:W-:Y:S02]  /*5060*/  UIMAD.WIDE.U32 UR12, UR42, UR48, URZ ;  /* 0x000000302a0c72a5 */ /* 0x000fe4000f8e00ff */
[----:B------:R-:W-:Y:S02]  /*5070*/  UISETP.NE.AND UP2, UPT, UR6, 0x1, UPT ;  /* 0x000000010600788c */ /* 0x000fe4000bf45270 */
[----:B---3--:R-:W-:Y:S01]  /*5080*/  UIMAD.WIDE.U32 UR16, UR9, UR48, URZ ;  /* 0x00000030091072a5 */ /* 0x008fe2000f8e00ff */
[----:B------:R-:W-:Y:S01]  /*5090*/  UMOV UR10, UR11 ;  /* 0x0000000b000a7c82 */ /* 0x000fe20008000000 */
[----:B----4-:R-:W-:Y:S02]  /*50a0*/  UIMAD.WIDE.U32 UR18, UR4, UR51, URZ ;  /* 0x00000033041272a5 */ /* 0x010fe4000f8e00ff */
[----:B-1----:R-:W-:Y:S03]  /*50b0*/  USHF.R.U32.HI UR10, URZ, UR7, UR10 ;  /* 0x00000007ff0a7299 */ /* 0x002fe6000801160a */
[----:B------:R-:W-:Y:S02]  /*50c0*/  UMOV UR16, UR17 ;  /* 0x0000001100107c82 */ /* 0x000fe40008000000 */
[----:B------:R-:W-:Y:S02]  /*50d0*/  @UP1 USHF.R.U32.HI UR9, URZ, UR49, UR16 ;  /* 0x00000031ff091299 */ /* 0x000fe40008011610 */
[----:B------:R-:W-:Y:S01]  /*50e0*/  USEL UR10, UR41, UR10, !UP0 ;  /* 0x0000000a290a7287 */ /* 0x000fe2000c000000 */
[----:B------:R-:W-:Y:S02]  /*50f0*/  UMOV UR5, UR19 ;  /* 0x0000001300057c82 */ /* 0x000fe40008000000 */
[----:B------:R-:W-:Y:S03]  /*5100*/  @UP0 USHF.R.U32.HI UR4, URZ, UR7, UR5 ;  /* 0x00000007ff040299 */ /* 0x000fe60008011605 */
[----:B------:R-:W-:Y:S01]  /*5110*/  UMOV UR7, UR13 ;  /* 0x0000000d00077c82 */ /* 0x000fe20008000000 */
[----:B------:R-:W-:Y:S02]  /*5120*/  UIMAD.WIDE.U32 UR16, UR4, UR38, URZ ;  /* 0x00000026041072a5 */ /* 0x000fe4000f8e00ff */
[----:B------:R-:W-:Y:S02]  /*5130*/  UIMAD.WIDE.U32 UR12, UR9, UR38, URZ ;  /* 0x00000026090c72a5 */ /* 0x000fe4000f8e00ff */
[----:B------:R-:W-:Y:S03]  /*5140*/  USHF.R.U32.HI UR7, URZ, UR49, UR7 ;  /* 0x00000031ff077299 */ /* 0x000fe60008011607 */
[----:B------:R-:W-:Y:S02]  /*5150*/  UMOV UR5, UR17 ;  /* 0x0000001100057c82 */ /* 0x000fe40008000000 */
[----:B------:R-:W-:Y:S02]  /*5160*/  @UP2 USHF.R.U32.HI UR4, URZ, UR39, UR5 ;  /* 0x00000027ff042299 */ /* 0x000fe40008011605 */
[----:B------:R-:W-:Y:S02]  /*5170*/  USEL UR5, UR42, UR7, !UP1 ;  /* 0x000000072a057287 */ /* 0x000fe4000c800000 */
[----:B------:R-:W-:Y:S02]  /*5180*/  UIMAD UR4, UR6, UR4, URZ ;  /* 0x00000004060472a4 */ /* 0x000fe4000f8e02ff */
[----:B------:R-:W-:Y:S02]  /*5190*/  UIADD3 UR8, UPT, UPT, -UR5, URZ, URZ ;  /* 0x000000ff05087290 */ /* 0x000fe4000fffe1ff */
[----:B------:R-:W-:Y:S02]  /*51a0*/  UISETP.GE.AND UP0, UPT, UR10, UR4, UPT ;  /* 0x000000040a00728c */ /* 0x000fe4000bf06270 */
[----:B------:R-:W-:Y:S01]  /*51b0*/  UIMAD UR42, UR40, UR8, UR42 ;  /* 0x00000008282a72a4 */ /* 0x000fe2000f8e022a */
[----:B------:R-:W-:Y:S02]  /*51c0*/  UMOV UR12, UR13 ;  /* 0x0000000d000c7c82 */ /* 0x000fe40008000000 */
[----:B------:R-:W-:Y:S02]  /*51d0*/  @UP2 USHF.R.U32.HI UR9, URZ, UR39, UR12 ;  /* 0x00000027ff092299 */ /* 0x000fe4000801160c */
[----:B------:R-:W-:Y:S02]  /*51e0*/  UIMAD.WIDE.U32 UR12, UR10, UR38, URZ ;  /* 0x000000260a0c72a5 */ /* 0x000fe4000f8e00ff */
[----:B------:R-:W-:Y:S04]  /*51f0*/  UIMAD UR7, UR6, UR9, URZ ;  /* 0x00000009060772a4 */ /* 0x000fe8000f8e02ff */
[----:B------:R-:W-:Y:S01]  /*5200*/  UISETP.GE.OR UP0, UPT, UR5, UR7, UP0 ;  /* 0x000000070500728c */ /* 0x000fe20008706670 */
[----:B------:R-:W-:Y:S01]  /*5210*/  UMOV UR4, UR13 ;  /* 0x0000000d00047c82 */ /* 0x000fe20008000000 */
[----:B------:R-:W-:Y:S02]  /*5220*/  UIMAD.WIDE.U32 UR12, UR5, UR38, URZ ;  /* 0x00000026050c72a5 */ /* 0x000fe4000f8e00ff */
[----:B------:R-:W-:Y:S04]  /*5230*/  USHF.R.U32.HI UR4, URZ, UR39, UR4 ;  /* 0x00000027ff047299 */ /* 0x000fe80008011604 */
[----:B------:R-:W-:Y:S03]  /*5240*/  USEL UR14, UR10, UR4, !UP2 ;  /* 0x000000040a0e7287 */ /* 0x000fe6000d000000 */
[----:B------:R-:W-:Y:S01]  /*5250*/  @!UP0 UMOV UR4, UR13 ;  /* 0x0000000d00048c82 */ /* 0x000fe20008000000 */
[----:B------:R-:W-:Y:S02]  /*5260*/  UIADD3 UR7, UPT, UPT, -UR14, URZ, URZ ;  /* 0x000000ff0e077290 */ /* 0x000fe4000fffe1ff */
[----:B------:R-:W-:Y:S02]  /*5270*/  @!UP0 USHF.R.U32.HI UR4, URZ, UR39, UR4 ;  /* 0x00000027ff048299 */ /* 0x000fe40008011604 */
[----:B------:R-:W-:Y:S02]  /*5280*/  UIMAD UR11, UR6, UR7, UR10 ;  /* 0x00000007060b72a4 */ /* 0x000fe4000f8e020a */
[----:B------:R-:W-:Y:S02]  /*5290*/  @!UP0 USEL UR4, UR5, UR4, !UP2 ;  /* 0x0000000405048287 */ /* 0x000fe4000d000000 */
[----:B------:R-:W-:Y:S02]  /*52a0*/  UIADD3 UR7, UPT, UPT, -UR10, URZ, URZ ;  /* 0x000000ff0a077290 */ /* 0x000fe4000fffe1ff */
[----:B------:R-:W-:Y:S02]  /*52b0*/  @!UP0 UIMAD UR9, UR9, UR11, UR4 ;  /* 0x0000000b090982a4 */ /* 0x000fe4000f8e0204 */
[----:B------:R-:W-:Y:S02]  /*52c0*/  @!UP0 UIADD3 UR4, UPT, UPT, UR14, -UR4, URZ ;  /* 0x800000040e048290 */ /* 0x000fe4000fffe0ff */
[----:B------:R-:W-:Y:S02]  /*52d0*/  UIMAD UR41, UR50, UR7, UR41 ;  /* 0x00000007322972a4 */ /* 0x000fe4000f8e0229 */
[----:B------:R-:W-:Y:S03]  /*52e0*/  @!UP0 UIMAD UR10, UR4, UR6, UR5 ;  /* 0x00000006040a82a4 */ /* 0x000fe6000f8e0205 */
[----:B------:R-:W-:Y:S02]  /*52f0*/  @!UP0 UMOV UR5, UR9 ;  /* 0x0000000900058c82 */ /* 0x000fe40008000000 */
[----:B------:R-:W-:Y:S02]  /*5300*/  UIMAD UR42, UR5, UR40, UR42 ;  /* 0x00000028052a72a4 */ /* 0x000fe4000f8e022a */
[----:B------:R-:W-:Y:S11]  /*5310*/  UIMAD UR41, UR10, UR50, UR41 ;  /* 0x000000320a2972a4 */ /* 0x000ff6000f8e0229 */
[----:B------:R-:W-:Y:S01]  /*5320*/  @!UPT UIADD3 URZ, UPT, UPT, URZ, URZ, URZ ;  /* 0x000000fffffff290 */ /* 0x000fe2000fffe0ff */
.L_x_77:
[----:B------:R-:W-:Y:S01]  /*5330*/  UISETP.NE.AND UP0, UPT, UR37, 0x1, UPT ;  /* 0x000000012500788c */ /* 0x000fe2000bf05270 */
[----:B------:R-:W3:Y:S01]  /*5340*/  LDL.LU R0, [R1+0x1e0] ;  /* 0x0001e00001007983 */ /* 0x000ee20000300800 */
[----:B------:R-:W-:Y:S09]  /*5350*/  R2UR UR4, R8 ;  /* 0x00000000080472ca */ /* 0x000ff200000e0000 */
[----:B------:R-:W1:Y:S04]  /*5360*/  @!UP0 LDCU.128 UR8, c[0x0][0xb10] ;  /* 0x00016200ff0887ac */ /* 0x000e680008000c00 */
[----:B------:R-:W-:Y:S01]  /*5370*/  UISETP.NE.AND UP1, UPT, UR4, URZ, UPT ;  /* 0x000000ff0400728c */ /* 0x000fe2000bf25270 */
[----:B------:R-:W4:Y:S01]  /*5380*/  @!UP0 LDCU UR5, c[0x0][0xb0c] ;  /* 0x00016180ff0587ac */ /* 0x000f220008000800 */
[----:B------:R-:W2:Y:S04]  /*5390*/  @!UP0 LDCU UR4, c[0x0][0xb20] ;  /* 0x00016400ff0487ac */ /* 0x000ea80008000800 */
[----:B------:R-:W-:Y:S02]  /*53a0*/  PLOP3.LUT P1, PT, PT, PT, UP1, 0x80, 0x8 ;  /* 0x000000000008781c */ /* 0x000fe40003f2f018 */
[----:B------:R-:W-:Y:S01]  /*53b0*/  PLOP3.LUT P0, PT, PT, PT, UP1, 0x80, 0x8 ;  /* 0x000000000008781c */ /* 0x000fe20003f0f018 */
[----:B-1----:R-:W-:Y:S02]  /*53c0*/  UIMAD.WIDE.U32 UR6, UR42, UR8, URZ ;  /* 0x000000082a0672a5 */ /* 0x002fe4000f8e00ff */
[----:B------:R-:W-:Y:S02]  /*53d0*/  UIMAD.WIDE.U32 UR12, UR41, UR11, URZ ;  /* 0x0000000b290c72a5 */ /* 0x000fe4000f8e00ff */
[----:B------:R-:W-:Y:S03]  /*53e0*/  @!UP0 UISETP.NE.AND UP1, UPT, UR10, 0x1, UPT ;  /* 0x000000010a00888c */ /* 0x000fe6000bf25270 */
[----:B------:R-:W-:Y:S02]  /*53f0*/  @!UP0 UMOV UR6, UR7 ;  /* 0x0000000700068c82 */ /* 0x000fe40008000000 */
[----:B------:R-:W-:Y:S01]  /*5400*/  @!UP0 USHF.R.U32.HI UR6, URZ, UR9, UR6 ;  /* 0x00000009ff068299 */ /* 0x000fe20008011606 */
[----:B------:R-:W-:Y:S01]  /*5410*/  @P1 SHF.R.U32.HI R4, RZ, 0x10, R5 ;  /* 0x00000010ff041819 */ /* 0x000fe20000011605 */
[----:B----4-:R-:W-:Y:S01]  /*5420*/  @!UP0 UISETP.NE.AND UP2, UPT, UR5, 0x1, UPT ;  /* 0x000000010500888c */ /* 0x010fe2000bf45270 */
[----:B------:R-:W-:Y:S02]  /*5430*/  @!UP0 UMOV UR7, UR13 ;  /* 0x0000000d00078c82 */ /* 0x000fe40008000000 */
[----:B--2---:R-:W-:Y:S02]  /*5440*/  @!UP0 USHF.R.U32.HI UR4, URZ, UR4, UR7 ;  /* 0x00000004ff048299 */ /* 0x004fe40008011607 */
[----:B------:R-:W-:Y:S02]  /*5450*/  @!UP0 USEL UR7, UR42, UR6, !UP2 ;  /* 0x000000062a078287 */ /* 0x000fe4000d000000 */
[----:B------:R-:W-:Y:S04]  /*5460*/  @!UP0 USEL UR6, UR41, UR4, !UP1 ;  /* 0x0000000429068287 */ /* 0x000fe8000c800000 */
[----:B------:R-:W-:Y:S02]  /*5470*/  @!UP0 UIADD3 UR4, UPT, UPT, -UR7, UR6, URZ ;  /* 0x0000000607048290 */ /* 0x000fe4000fffe1ff */
[----:B------:R-:W-:Y:S02]  /*5480*/  @!UP0 UIADD3 UR6, UPT, UPT, UR7, -UR6, URZ ;  /* 0x8000000607068290 */ /* 0x000fe4000fffe0ff */
[----:B------:R-:W-:Y:S02]  /*5490*/  @!UP0 UIMAD UR42, UR4, UR5, UR42 ;  /* 0x00000005042a82a4 */ /* 0x000fe4000f8e022a */
[----:B------:R-:W-:Y:S02]  /*54a0*/  UIADD3 UR4, UPT, UPT, UR15, 0x1, URZ ;  /* 0x000000010f047890 */ /* 0x000fe4000fffe0ff */
[----:B------:R-:W-:Y:S02]  /*54b0*/  UIADD3 UR7, UPT, UPT, UR56, 0x200, URZ ;  /* 0x0000020038077890 */ /* 0x000fe4000fffe0ff */
[----:B------:R-:W-:Y:S02]  /*54c0*/  @!UP0 UIMAD UR41, UR6, UR10, UR41 ;  /* 0x0000000a062982a4 */ /* 0x000fe4000f8e0229 */
[----:B------:R-:W-:Y:S01]  /*54d0*/  ULOP3.LUT UP0, URZ, UR7, 0x90, URZ, 0xc0, !UPT ;  /* 0x0000009007ff7892 */ /* 0x000fe2000f80c0ff */
[----:B---3--:R-:W-:Y:S01]  /*54e0*/  R2UR UR14, R0 ;  /* 0x00000000000e72ca */ /* 0x008fe200000e0000 */
[----:B------:R-:W-:Y:S01]  /*54f0*/  IMAD.U32 R0, RZ, RZ, UR4 ;  /* 0x00000004ff007e24 */ /* 0x000fe2000f8e00ff */
[----:B------:R-:W-:Y:S11]  /*5500*/  @P0 R2UR UR14, R4 ;  /* 0x00000000040e02ca */ /* 0x000ff600000e0000 */
[----:B------:R-:W-:Y:S02]  /*5510*/  @!UPT UIADD3 URZ, UPT, UPT, URZ, URZ, URZ ;  /* 0x000000fffffff290 */ /* 0x000fe4000fffe0ff */
[----:B------:R-:W-:Y:S05]  /*5520*/  IMAD.U32 R3, RZ, RZ, UR14 ;  /* 0x0000000eff037e24 */ /* 0x000fea000f8e00ff */
[----:B------:R1:W-:Y:S04]  /*5530*/  STL [R1+0x1e0], R3 ;  /* 0x0001e00301007387 */ /* 0x0003e80000100800 */
[----:B------:R1:W-:Y:S01]  /*5540*/  STL [R1+0x1dc], R0 ;  /* 0x0001dc0001007387 */ /* 0x0003e20000100800 */
[----:B------:R-:W-:Y:S05]  /*5550*/  BRA.U !UP0, `(.L_x_78) ;  /* 0x00000001087c7547 */ /* 0x000fea000b800000 */
[----:B------:R-:W2:Y:S01]  /*5560*/  LDCU.64 UR8, c[0x4][0x80] ;  /* 0x01001000ff0877ac */ /* 0x000ea20008000a00 */
[----:B------:R-:W-:Y:S01]  /*5570*/  MOV R16, 0x0 ;  /* 0x0000000000107802 */ /* 0x000fe20000000f00 */
[----:B------:R-:W-:Y:S02]  /*5580*/  HFMA2 R12, -RZ, RZ, 0, 5.9604644775390625e-08 ;  /* 0x00000001ff0c7431 */ /* 0x000fe400000001ff */
[----:B------:R-:W-:Y:S01]  /*5590*/  IMAD.MOV.U32 R8, RZ, RZ, 0x70 ;  /* 0x00000070ff087424 */ /* 0x000fe200078e00ff */
[----:B------:R3:W4:Y:S01]  /*55a0*/  LDC.64 R14, c[0x4][R16] ;  /* 0x01000000100e7b82 */ /* 0x0007220000000a00 */
[----:B------:R-:W1:Y:S01]  /*55b0*/  LDCU.64 UR6, c[0x4][0x88] ;  /* 0x01001100ff0677ac */ /* 0x000e620008000a00 */
[----:B------:R-:W-:Y:S01]  /*55c0*/  IMAD.MOV.U32 R13, RZ, RZ, RZ ;  /* 0x000000ffff0d7224 */ /* 0x000fe200078e00ff */
[----:B------:R-:W1:Y:S01]  /*55d0*/  LDCU.64 UR4, c[0x4][0x8] ;  /* 0x01000100ff0477ac */ /* 0x000e620008000a00 */
[----:B--2---:R-:W-:Y:S01]  /*55e0*/  MOV R5, UR9 ;  /* 0x0000000900057c02 */ /* 0x004fe20008000f00 */
[----:B------:R-:W-:Y:S01]  /*55f0*/  IMAD.U32 R4, RZ, RZ, UR8 ;  /* 0x00000008ff047e24 */ /* 0x000fe2000f8e00ff */
[----:B-1----:R-:W-:Y:S01]  /*5600*/  MOV R7, UR7 ;  /* 0x0000000700077c02 */ /* 0x002fe20008000f00 */
[----:B------:R-:W-:Y:S01]  /*5610*/  IMAD.U32 R6, RZ, RZ, UR6 ;  /* 0x00000006ff067e24 */ /* 0x000fe2000f8e00ff */
[----:B------:R-:W-:Y:S01]  /*5620*/  MOV R11, UR5 ;  /* 0x00000005000b7c02 */ /* 0x000fe20008000f00 */
[----:B------:R-:W-:Y:S02]  /*5630*/  IMAD.U32 R10, RZ, RZ, UR4 ;  /* 0x00000004ff0a7e24 */ /* 0x000fe4000f8e00ff */
[----:B------:R-:W-:Y:S07]  /*5640*/  LEPC R20, `(.L_x_79) ;  /* 0x000000001014794e */ /* 0x000fee0000000000 */
[----:B---345:R-:W-:Y:S05]  /*5650*/  CALL.ABS.NOINC R14 ;  /* 0x000000000e007343 */ /* 0x038fea0003c00000 */
.L_x_79:
[----:B------:R-:W1:Y:S01]  /*5660*/  LDCU.64 UR8, c[0x4][0x80] ;  /* 0x01001000ff0877ac */ /* 0x000e620008000a00 */
[----:B------:R-:W2:Y:S01]  /*5670*/  LDC.64 R16, c[0x4][R16] ;  /* 0x0100000010107b82 */ /* 0x000ea20000000a00 */
[----:B------:R-:W-:Y:S02]  /*5680*/  HFMA2 R12, -RZ, RZ, 0, 5.9604644775390625e-08 ;  /* 0x00000001ff0c7431 */ /* 0x000fe400000001ff */
[----:B------:R-:W-:Y:S02]  /*5690*/  IMAD.MOV.U32 R8, RZ, RZ, 0x70 ;  /* 0x00000070ff087424 */ /* 0x000fe400078e00ff */
[----:B------:R-:W-:Y:S01]  /*56a0*/  IMAD.MOV.U32 R13, RZ, RZ, RZ ;  /* 0x000000ffff0d7224 */ /* 0x000fe200078e00ff */
[----:B------:R-:W3:Y:S01]  /*56b0*/  LDCU.64 UR6, c[0x4][0x88] ;  /* 0x01001100ff0677ac */ /* 0x000ee20008000a00 */
[----:B------:R-:W4:Y:S01]  /*56c0*/  LDCU.64 UR4, c[0x4][0x8] ;  /* 0x01000100ff0477ac */ /* 0x000f220008000a00 */
[----:B-1----:R-:W-:Y:S02]  /*56d0*/  MOV R4, UR8 ;  /* 0x0000000800047c02 */ /* 0x002fe40008000f00 */
[----:B------:R-:W-:Y:S02]  /*56e0*/  MOV R5, UR9 ;  /* 0x0000000900057c02 */ /* 0x000fe40008000f00 */
[----:B---3--:R-:W-:Y:S01]  /*56f0*/  MOV R7, UR7 ;  /* 0x0000000700077c02 */ /* 0x008fe20008000f00 */
[----:B------:R-:W-:Y:S01]  /*5700*/  IMAD.U32 R6, RZ, RZ, UR6 ;  /* 0x00000006ff067e24 */ /* 0x000fe2000f8e00ff */
[----:B----4-:R-:W-:Y:S01]  /*5710*/  MOV R11, UR5 ;  /* 0x00000005000b7c02 */ /* 0x010fe20008000f00 */
[----:B------:R-:W-:Y:S02]  /*5720*/  IMAD.U32 R10, RZ, RZ, UR4 ;  /* 0x00000004ff0a7e24 */ /* 0x000fe4000f8e00ff */
[----:B------:R-:W-:Y:S07]  /*5730*/  LEPC R20, `(.L_x_78) ;  /* 0x000000001014794e */ /* 0x000fee0000000000 */
[----:B--2---:R-:W-:Y:S05]  /*5740*/  CALL.ABS.NOINC R16 ;  /* 0x0000000010007343 */ /* 0x004fea0003c00000 */
.L_x_78:
[----:B------:R-:W-:Y:S01]  /*5750*/  PLOP3.LUT P1, PT, PT, PT, PT, 0x8, 0x80 ;  /* 0x000000000080781c */ /* 0x000fe20003f2e170 */
[----:B------:R-:W2:Y:S01]  /*5760*/  LDL R16, [R1+0x1d8] ;  /* 0x0001d80001107983 */ /* 0x000ea20000100800 */
[----:B------:R-:W3:Y:S03]  /*5770*/  LDC.64 R6, c[0x0][0x890] ;  /* 0x00022400ff067b82 */ /* 0x000ee60000000a00 */
[----:B------:R4:W5:Y:S05]  /*5780*/  LDL R20, [R1+0x1d0] ;  /* 0x0001d00001147983 */ /* 0x00096a0000100800 */
[----:B------:R-:W1:Y:S01]  /*5790*/  LDC.64 R4, c[0x0][0x8b0] ;  /* 0x00022c00ff047b82 */ /* 0x000e620000000a00 */
[----:B------:R-:W1:Y:S01]  /*57a0*/  S2R R22, SR_TID.X ;  /* 0x0000000000167919 */ /* 0x000e620000002100 */
[----:B--2---:R-:W-:Y:S02]  /*57b0*/  R2UR UR4, R16 ;  /* 0x00000000100472ca */ /* 0x004fe400000e0000 */
[----:B---3--:R-:W-:Y:S02]  /*57c0*/  ISETP.NE.U32.AND P3, PT, R6, RZ, PT ;  /* 0x000000ff0600720c */ /* 0x008fe40003f65070 */
[----:B-1----:R-:W-:Y:S02]  /*57d0*/  ISETP.NE.U32.AND P4, PT, R4, RZ, PT ;  /* 0x000000ff0400720c */ /* 0x002fe40003f85070 */
[----:B------:R-:W-:Y:S02]  /*57e0*/  ISETP.NE.AND.EX P3, PT, R7, RZ, PT, P3 ;  /* 0x000000ff0700720c */ /* 0x000fe40003f65330 */
[----:B------:R-:W-:Y:S05]  /*57f0*/  ISETP.NE.AND.EX P4, PT, R5, RZ, PT, P4 ;  /* 0x000000ff0500720c */ /* 0x000fea0003f85340 */
[----:B------:R-:W-:Y:S06]  /*5800*/  UISETP.NE.AND UP1, UPT, UR4, URZ, UPT ;  /* 0x000000ff0400728c */ /* 0x000fec000bf25270 */
[----:B------:R-:W-:Y:S05]  /*5810*/  PLOP3.LUT P0, PT, PT, PT, UP1, 0x80, 0x8 ;  /* 0x000000000008781c */ /* 0x000fea0003f0f018 */
[----:B------:R-:W1:Y:S08]  /*5820*/  @UP1 LDCU.64 UR4, c[0x0][0x888] ;  /* 0x00011100ff0417ac */ /* 0x000e700008000a00 */
[----:B------:R-:W-:Y:S01]  /*5830*/  @P0 PLOP3.LUT P1, PT, P3, PT, PT, 0x80, 0x8 ;  /* 0x000000000008081c */ /* 0x000fe20001f2f070 */
[----:B-1----:R-:W-:Y:S04]  /*5840*/  @UP1 UISETP.NE.U32.AND UP0, UPT, UR4, URZ, UPT ;  /* 0x000000ff0400128c */ /* 0x002fe8000bf05070 */
[----:B------:R-:W-:Y:S04]  /*5850*/  @UP1 UISETP.NE.AND.EX UP0, UPT, UR5, URZ, UPT, UP0 ;  /* 0x000000ff0500128c */ /* 0x000fe8000bf05300 */
[----:B------:R-:W-:Y:S01]  /*5860*/  @UP1 USEL UR4, URZ, 0xffffffff, UP0 ;  /* 0xffffffffff041887 */ /* 0x000fe20008000000 */
[----:B----4-:R-:W-:Y:S11]  /*5870*/  @!P3 BRA `(.L_x_80) ;  /* 0x000000000038b947 */ /* 0x010ff60003800000 */
[----:B------:R-:W1:Y:S01]  /*5880*/  LDC.64 R8, c[0x0][0x888] ;  /* 0x00022200ff087b82 */ /* 0x000e620000000a00 */
[----:B------:R-:W-:Y:S01]  /*5890*/  IMAD.MOV.U32 R0, RZ, RZ, 0x1 ;  /* 0x00000001ff007424 */ /* 0x000fe200078e00ff */
[----:B-1----:R-:W-:Y:S04]  /*58a0*/  ISETP.NE.U32.AND P2, PT, R8, RZ, PT ;  /* 0x000000ff0800720c */ /* 0x002fe80003f45070 */
[----:B------:R-:W-:Y:S11]  /*58b0*/  ISETP.NE.AND.EX P2, PT, R9, RZ, PT, P2 ;  /* 0x000000ff0900720c */ /* 0x000ff60003f45320 */
[----:B------:R-:W-:Y:S02]  /*58c0*/  @!UPT UIADD3 URZ, UPT, UPT, URZ, URZ, URZ ;  /* 0x000000fffffff290 */ /* 0x000fe4000fffe0ff */
[----:B------:R-:W1:Y:S01]  /*58d0*/  @P2 LDC.64 R8, c[0x0][0x888] ;  /* 0x00022200ff082b82 */ /* 0x000e620000000a00 */
[----:B------:R-:W-:Y:S04]  /*58e0*/  @P2 IMAD R3, R6, UR36, RZ ;  /* 0x0000002406032c24 */ /* 0x000fe8000f8e02ff */
[----:B-1----:R-:W-:Y:S04]  /*58f0*/  @P2 IMAD.WIDE R8, R3, 0x4, R8 ;  /* 0x0000000403082825 */ /* 0x002fe800078e0208 */
[----:B------:R-:W-:Y:S01]  /*5900*/  IMAD.MOV.U32 R3, RZ, RZ, 0x1 ;  /* 0x00000001ff037424 */ /* 0x000fe200078e00ff */
[----:B-----5:R1:W5:Y:S04]  /*5910*/  @P2 LDG.E R250, desc[UR54][R8.64] ;  /* 0x0000003608fa2981 */ /* 0x020368000c1e1900 */
[----:B------:R-:W-:Y:S04]  /*5920*/  @P2 PRMT R20, R3, 0x7610, R20 ;  /* 0x0000761003142816 */ /* 0x000fe80000000014 */
[----:B------:R-:W-:Y:S05]  /*5930*/  @!P2 PRMT R20, R0, 0x7610, R20 ;  /* 0x000076100014a816 */ /* 0x000fea0000000014 */
[----:B------:R1:W-:Y:S02]  /*5940*/  STL.S16 [R1+0x1d0], R20 ;  /* 0x0001d01401007387 */ /* 0x0003e40000100600 */
[----:B-1----:R-:W2:Y:S02]  /*5950*/  @!P2 LDC R250, c[0x0][0x880] ;  /* 0x00022000fffaab82 */ /* 0x002ea40000000800 */
.L_x_80:
[----:B------:R-:W-:Y:S05]  /*5960*/  @!P4 BRA `(.L_x_81) ;  /* 0x000000000024c947 */ /* 0x000fea0003800000 */
[----:B------:R-:W1:Y:S02]  /*5970*/  LDC.64 R6, c[0x0][0x8a8] ;  /* 0x00022a00ff067b82 */ /* 0x000e640000000a00 */
[----:B-1----:R-:W-:Y:S04]  /*5980*/  ISETP.NE.U32.AND P2, PT, R6, RZ, PT ;  /* 0x000000ff0600720c */ /* 0x002fe80003f45070 */
[----:B------:R-:W-:Y:S11]  /*5990*/  ISETP.NE.AND.EX P2, PT, R7, RZ, PT, P2 ;  /* 0x000000ff0700720c */ /* 0x000ff60003f45320 */
[----:B------:R-:W-:Y:S02]  /*59a0*/  @!UPT UIADD3 URZ, UPT, UPT, URZ, URZ, URZ ;  /* 0x000000fffffff290 */ /* 0x000fe4000fffe0ff */
[----:B------:R-:W1:Y:S01]  /*59b0*/  @P2 LDC.64 R6, c[0x0][0x8a8] ;  /* 0x00022a00ff062b82 */ /* 0x000e620000000a00 */
[----:B------:R-:W-:Y:S04]  /*59c0*/  @P2 IMAD R3, R4, UR36, RZ ;  /* 0x0000002404032c24 */ /* 0x000fe8000f8e02ff */
[----:B-1----:R-:W-:Y:S05]  /*59d0*/  @P2 IMAD.WIDE R6, R3, 0x4, R6 ;  /* 0x0000000403062825 */ /* 0x002fea00078e0206 */
[----:B-----5:R1:W5:Y:S02]  /*59e0*/  @P2 LDG.E R248, desc[UR54][R6.64] ;  /* 0x0000003606f82981 */ /* 0x020364000c1e1900 */
[----:B-1----:R-:W3:Y:S02]  /*59f0*/  @!P2 LDC R248, c[0x0][0x8a0] ;  /* 0x00022800fff8ab82 */ /* 0x002ee40000000800 */
.L_x_81:
[----:B------:R-:W4:Y:S01]  /*5a00*/  LDL R0, [R1+0x1f0] ;  /* 0x0001f00001007983 */ /* 0x000f220000100800 */
[----:B--2--5:R-:W-:Y:S01]  /*5a10*/  @P0 FSETP.NEU.AND P4, PT, R250, RZ, PT ;  /* 0x000000fffa00020b */ /* 0x024fe20003f8d000 */
[----:B------:R-:W-:Y:S01]  /*5a20*/  IMAD.SHL.U32 R8, R22, 0x10, RZ ;  /* 0x0000001016087824 */ /* 0x000fe200078e00ff */
[----:B------:R-:W-:Y:S01]  /*5a30*/  @P0 LOP3.LUT P2, RZ, R20, 0xff, RZ, 0xc0, !PT ;  /* 0x000000ff14ff0812 */ /* 0x000fe2000784c0ff */
[----:B------:R-:W2:Y:S01]  /*5a40*/  LDL R3, [R1+0x1f4] ;  /* 0x0001f40001037983 */ /* 0x000ea20000100800 */
[----:B------:R-:W-:Y:S01]  /*5a50*/  BSSY B1, `(.L_x_82) ;  /* 0x000015a000017945 */ /* 0x000fe20003800000 */
[----:B------:R-:W-:Y:S02]  /*5a60*/  PLOP3.LUT P5, PT, PT, PT, PT, 0x8, 0x80 ;  /* 0x000000000080781c */ /* 0x000fe40003fae170 */
[----:B------:R-:W-:Y:S02]  /*5a70*/  CS2R R18, SRZ ;  /* 0x0000000000127805 */ /* 0x000fe4000001ff00 */
[----:B------:R-:W-:Y:S02]  /*5a80*/  LOP3.LUT R7, R8, 0x40, RZ, 0xc0, !PT ;  /* 0x0000004008077812 */ /* 0x000fe400078ec0ff */
[----:B------:R-:W-:Y:S02]  /*5a90*/  CS2R R16, SRZ ;  /* 0x0000000000107805 */ /* 0x000fe4000001ff00 */
[----:B--2---:R-:W-:Y:S02]  /*5aa0*/  R2UR UR6, R3 ;  /* 0x00000000030672ca */ /* 0x004fe400000e0000 */
[----:B----4-:R-:W-:Y:S01]  /*5ab0*/  R2UR UR5, R0 ;  /* 0x00000000000572ca */ /* 0x010fe200000e0000 */
[----:B------:R-:W-:Y:S01]  /*5ac0*/  IMAD.U32 R0, RZ, RZ, UR4 ;  /* 0x00000004ff007e24 */ /* 0x000fe2000f8e00ff */
[----:B------:R-:W-:Y:S04]  /*5ad0*/  @P0 SEL R3, RZ, 0xffffffff, P4 ;  /* 0xffffffffff030807 */ /* 0x000fe80002000000 */
[----:B------:R-:W-:Y:S01]  /*5ae0*/  @P1 SEL R3, R0, R3, !P2 ;  /* 0x0000000300031207 */ /* 0x000fe20005000000 */
[----:B------:R-:W-:Y:S03]  /*5af0*/  IMAD.SHL.U32 R0, R22, 0x2, RZ ;  /* 0x0000000216007824 */ /* 0x000fe600078e00ff */
[----:B------:R-:W-:Y:S01]  /*5b00*/  @P0 LOP3.LUT R3, R3, 0x1, RZ, 0xc0, !PT ;  /* 0x0000000103030812 */ /* 0x000fe200078ec0ff */
[----:B------:R-:W-:Y:S02]  /*5b10*/  IMAD.U32 R6, RZ, RZ, UR6 ;  /* 0x00000006ff067e24 */ /* 0x000fe4000f8e00ff */
[----:B------:R-:W-:Y:S01]  /*5b20*/  IMAD.U32 R5, RZ, RZ, UR5 ;  /* 0x00000005ff057e24 */ /* 0x000fe2000f8e00ff */
[----:B------:R-:W-:Y:S02]  /*5b30*/  ISETP.NE.U32.OR P6, PT, R3, 0x1, !P0 ;  /* 0x000000010300780c */ /* 0x000fe400047c5470 */
[----:B------:R-:W-:Y:S02]  /*5b40*/  LOP3.LUT R6, R6, 0x1, RZ, 0x3c, !PT ;  /* 0x0000000106067812 */ /* 0x000fe400078e3cff */
[----:B------:R-:W-:Y:S02]  /*5b50*/  P2R R4, PR, RZ, 0x40 ;  /* 0x00000040ff047803 */ /* 0x000fe40000000000 */
[----:B------:R-:W-:Y:S02]  /*5b60*/  SHF.L.U32 R5, R5, 0x1f, RZ ;  /* 0x0000001f05057819 */ /* 0x000fe400000006ff */
[----:B------:R-:W-:Y:S01]  /*5b70*/  LOP3.LUT R3, R7, 0x8, R0, 0xf8, !PT ;  /* 0x0000000807037812 */ /* 0x000fe200078ef800 */
[----:B------:R1:W-:Y:S01]  /*5b80*/  STL [R1+0x1fc], R4 ;  /* 0x0001fc0401007387 */ /* 0x0003e20000100800 */
[----:B------:R-:W-:Y:S02]  /*5b90*/  IMAD.U32 R0, RZ, RZ, UR43 ;  /* 0x0000002bff007e24 */ /* 0x000fe4000f8e00ff */
[----:B------:R-:W-:Y:S01]  /*5ba0*/  LOP3.LUT R3, R3, 0x7b0, R8, 0xf8, !PT ;  /* 0x000007b003037812 */ /* 0x000fe200078ef808 */
[----:B------:R2:W-:Y:S01]  /*5bb0*/  STL [R1+0x128], RZ ;  /* 0x000128ff01007387 */ /* 0x0005e20000100800 */
[----:B------:R-:W-:Y:S03]  /*5bc0*/  @P6 SHF.L.U32 R9, R6, 0x1f, RZ ;  /* 0x0000001f06096819 */ /* 0x000fe600000006ff */
[----:B------:R2:W-:Y:S01]  /*5bd0*/  STL [R1+0x12c], RZ ;  /* 0x00012cff01007387 */ /* 0x0005e20000100800 */
[C---:B------:R-:W-:Y:S03]  /*5be0*/  IMAD R3, R0.reuse, 0x7800, R3 ;  /* 0x0000780000037824 */ /* 0x040fe600078e0203 */
[----:B------:R2:W-:Y:S02]  /*5bf0*/  STL [R1+0x120], RZ ;  /* 0x000120ff01007387 */ /* 0x0005e40000100800 */
[----:B------:R-:W-:Y:S02]  /*5c00*/  LEA R3, R3, UR56, 0x1 ;  /* 0x0000003803037c11 */ /* 0x000fe4000f8e08ff */
[----:B------:R2:W-:Y:S04]  /*5c10*/  STL [R1+0x124], RZ ;  /* 0x000124ff01007387 */ /* 0x0005e80000100800 */
[----:B------:R2:W-:Y:S04]  /*5c20*/  STL [R1+0x138], RZ ;  /* 0x000138ff01007387 */ /* 0x0005e80000100800 */
[----:B------:R2:W-:Y:S01]  /*5c30*/  STL [R1+0x13c], RZ ;  /* 0x00013cff01007387 */ /* 0x0005e20000100800 */
[----:B-1----:R-:W-:Y:S01]  /*5c40*/  LEA R4, R0, UR56, 0x3 ;  /* 0x0000003800047c11 */ /* 0x002fe2000f8e18ff */
[----:B------:R-:W-:Y:S02]  /*5c50*/  IMAD.U32 R0, RZ, RZ, UR44 ;  /* 0x0000002cff007e24 */ /* 0x000fe4000f8e00ff */
[----:B------:R2:W-:Y:S01]  /*5c60*/  STL [R1+0x130], RZ ;  /* 0x000130ff01007387 */ /* 0x0005e20000100800 */
[----:B------:R-:W1:Y:S02]  /*5c70*/  @P6 SYNCS.PHASECHK.TRANS64.TRYWAIT P0, [R4+URZ+0x40], R9 ;  /* 0x00004009040065a7 */ /* 0x000e6400080011ff */
[----:B------:R-:W-:Y:S01]  /*5c80*/  LEA R0, R0, UR56, 0x3 ;  /* 0x0000003800007c11 */ /* 0x000fe2000f8e18ff */
[----:B------:R2:W-:Y:S04]  /*5c90*/  STL [R1+0x134], RZ ;  /* 0x000134ff01007387 */ /* 0x0005e80000100800 */
[----:B------:R2:W-:Y:S04]  /*5ca0*/  STL [R1+0x118], RZ ;  /* 0x000118ff01007387 */ /* 0x0005e80000100800 */
[----:B------:R2:W-:Y:S04]  /*5cb0*/  STL [R1+0x11c], RZ ;  /* 0x00011cff01007387 */ /* 0x0005e80000100800 */
[----:B------:R2:W-:Y:S01]  /*5cc0*/  STL [R1+0x110], RZ ;  /* 0x000110ff01007387 */ /* 0x0005e20000100800 */
[----:B------:R2:W4:Y:S03]  /*5cd0*/  SYNCS.PHASECHK.TRANS64.TRYWAIT P4, [R0+URZ+0x90], R5 ;  /* 0x00009005000075a7 */ /* 0x00052600080811ff */
[----:B------:R2:W-:Y:S04]  /*5ce0*/  STL [R1+0x114], RZ ;  /* 0x000114ff01007387 */ /* 0x0005e80000100800 */
        /* <DEDUP_REMOVED lines=16> */
[----:B------:R2:W-:Y:S01]  /*5df0*/  STL [R1+0xc8], RZ ;  /* 0x0000c8ff01007387 */ /* 0x0005e20000100800 */
[----:B-1----:R-:W-:Y:S03]  /*5e00*/  @P6 PLOP3.LUT P5, PT, P0, PT, PT, 0x8, 0x80 ;  /* 0x000000000080681c */ /* 0x002fe600007ae170 */
        /* <DEDUP_REMOVED lines=45> */
[----:B------:R2:W-:Y:S04]  /*60e0*/  STL [R1], RZ ;  /* 0x000000ff01007387 */ /* 0x0005e80000100800 */
        /* <DEDUP_REMOVED lines=41> */
[----:B----4-:R-:W-:Y:S05]  /*6380*/  @!P6 BRA `(.L_x_83) ;  /* 0x0000000c0018e947 */ /* 0x010fea0003800000 */
[----:B------:R-:W-:Y:S01]  /*6390*/  ISETP.NE.U32.AND P0, PT, RZ, UR52, PT ;  /* 0x00000034ff007c0c */ /* 0x000fe2000bf05070 */
[----:B------:R-:W-:Y:S01]  /*63a0*/  BSSY B0, `(.L_x_84) ;  /* 0x000000f000007945 */ /* 0x000fe20003800000 */
[----:B------:R-:W-:Y:S01]  /*63b0*/  FSETP.NEU.AND P2, PT, R250, RZ, PT ;  /* 0x000000fffa00720b */ /* 0x000fe20003f4d000 */
[----:B------:R-:W-:Y:S01]  /*63c0*/  IMAD.MOV.U32 R18, RZ, RZ, RZ ;  /* 0x000000ffff127224 */ /* 0x000fe200078e00ff */
[----:B------:R-:W-:Y:S02]  /*63d0*/  ISETP.NE.AND.EX P0, PT, RZ, UR53, PT, P0 ;  /* 0x00000035ff007c0c */ /* 0x000fe4000bf05300 */
[----:B------:R-:W-:Y:S02]  /*63e0*/  LOP3.LUT P1, RZ, R20, 0xff, RZ, 0xc0, !PT ;  /* 0x000000ff14ff7812 */ /* 0x000fe4000782c0ff */
[----:B------:R-:W-:Y:S02]  /*63f0*/  SEL R8, RZ, 0xffffffff, P2 ;  /* 0xffffffffff087807 */ /* 0x000fe40001000000 */
[----:B------:R-:W-:Y:S04]  /*6400*/  SEL R9, RZ, 0xffffffff, P0 ;  /* 0xffffffffff097807 */ /* 0x000fe80000000000 */
[----:B------:R-:W-:Y:S04]  /*6410*/  @P3 SEL R8, R9, R8, !P1 ;  /* 0x0000000809083207 */ /* 0x000fe80004800000 */
[----:B------:R-:W-:Y:S04]  /*6420*/  LOP3.LUT R8, R8, 0x1, RZ, 0xc0, !PT ;  /* 0x0000000108087812 */ /* 0x000fe800078ec0ff */
[----:B------:R-:W-:Y:S01]  /*6430*/  ISETP.NE.U32.AND P0, PT, R8, 0x1, PT ;  /* 0x000000010800780c */ /* 0x000fe20003f05070 */
[----:B------:R-:W-:Y:S01]  /*6440*/  @!UPT UIADD3 URZ, UPT, UPT, URZ, URZ, URZ ;  /* 0x000000fffffff290 */ /* 0x000fe2000fffe0ff */
[----:B------:R-:W-:Y:S11]  /*6450*/  @!P5 BRA `(.L_x_85) ;  /* 0x00000000000cd947 */ /* 0x000ff60003800000 */
[----:B------:R-:W-:Y:S04]  /*6460*/  SHF.L.U32 R9, R6, 0x1f, RZ ;  /* 0x0000001f06097819 */ /* 0x000fe800000006ff */
[----:B------:R-:W1:Y:S02]  /*6470*/  SYNCS.PHASECHK.TRANS64.TRYWAIT P1, [R4+URZ+0x40], R9 ;  /* 0x00004009040075a7 */ /* 0x000e6400080211ff */
[----:B-1----:R-:W-:Y:S05]  /*6480*/  @!P1 BRA `(.L_x_86) ;  /* 0x00000084004c9947 */ /* 0x002fea0003800000 */
.L_x_85:
[----:B------:R-:W-:Y:S05]  /*6490*/  BSYNC B0 ;  /* 0x0000000000007941 */ /* 0x000fea0003800000 */
.L_x_84:
[----:B------:R-:W-:Y:S02]  /*64a0*/  CS2R R74, SRZ ;  /* 0x00000000004a7805 */ /* 0x000fe4000001ff00 */
[----:B------:R-:W-:Y:S02]  /*64b0*/  CS2R R72, SRZ ;  /* 0x0000000000487805 */ /* 0x000fe4000001ff00 */
[----:B------:R-:W-:Y:S02]  /*64c0*/  CS2R R70, SRZ ;  /* 0x0000000000467805 */ /* 0x000fe4000001ff00 */
[----:B------:R-:W-:Y:S02]  /*64d0*/  CS2R R68, SRZ ;  /* 0x0000000000447805 */ /* 0x000fe4000001ff00 */
[----:B------:R-:W-:Y:S02]  /*64e0*/  CS2R R66, SRZ ;  /* 0x0000000000427805 */ /* 0x000fe4000001ff00 */
[----:B------:R-:W-:Y:S02]  /*64f0*/  CS2R R64, SRZ ;  /* 0x0000000000407805 */ /* 0x000fe4000001ff00 */
[----:B------:R-:W-:Y:S01]  /*6500*/  CS2R R62, SRZ ;  /* 0x00000000003e7805 */ /* 0x000fe2000001ff00 */
[----:B------:R-:W4:Y:S01]  /*6510*/  @P0 LDS.128 R72, [R3+0x1200] ;  /* 0x0012000003480984 */ /* 0x000f220000000c00 */
[----:B------:R-:W-:Y:S02]  /*6520*/  CS2R R60, SRZ ;  /* 0x00000000003c7805 */ /* 0x000fe4000001ff00 */
[----:B------:R-:W-:Y:S02]  /*6530*/  CS2R R58, SRZ ;  /* 0x00000000003a7805 */ /* 0x000fe4000001ff00 */
[----:B------:R-:W-:Y:S01]  /*6540*/  CS2R R56, SRZ ;  /* 0x0000000000387805 */ /* 0x000fe2000001ff00 */
[----:B------:R-:W5:Y:S01]  /*6550*/  @P0 LDS.128 R68, [R3+0x2200] ;  /* 0x0022000003440984 */ /* 0x000f620000000c00 */
[----:B------:R-:W-:Y:S02]  /*6560*/  CS2R R54, SRZ ;  /* 0x0000000000367805 */ /* 0x000fe4000001ff00 */
[----:B------:R-:W-:Y:S02]  /*6570*/  CS2R R52, SRZ ;  /* 0x0000000000347805 */ /* 0x000fe4000001ff00 */
[----:B------:R-:W-:Y:S01]  /*6580*/  CS2R R50, SRZ ;  /* 0x0000000000327805 */ /* 0x000fe2000001ff00 */
[----:B------:R-:W2:Y:S01]  /*6590*/  @P0 LDS.128 R64, [R3+0x3200] ;  /* 0x0032000003400984 */ /* 0x000ea20000000c00 */
[----:B------:R-:W-:Y:S02]  /*65a0*/  CS2R R48, SRZ ;  /* 0x0000000000307805 */ /* 0x000fe4000001ff00 */
[----:B------:R-:W-:Y:S02]  /*65b0*/  CS2R R46, SRZ ;  /* 0x00000000002e7805 */ /* 0x000fe4000001ff00 */
[----:B------:R-:W-:Y:S01]  /*65c0*/  CS2R R44, SRZ ;  /* 0x00000000002c7805 */ /* 0x000fe2000001ff00 */
[----:B------:R-:W3:Y:S01]  /*65d0*/  @P0 LDS.128 R60, [R3+0x4200] ;  /* 0x00420000033c0984 */ /* 0x000ee20000000c00 */
        /* <DEDUP_REMOVED lines=14> */
[----:B-1----:R-:W-:Y:S01]  /*66c0*/  CS2R R8, SRZ ;  /* 0x0000000000087805 */ /* 0x002fe2000001ff00 */
[----:B------:R-:W1:Y:S01]  /*66d0*/  @P0 LDS.128 R44, [R3+0x8200] ;  /* 0x00820000032c0984 */ /* 0x000e620000000c00 */
[----:B------:R-:W-:Y:S01]  /*66e0*/  IMAD.MOV.U32 R27, RZ, RZ, RZ ;  /* 0x000000ffff1b7224 */ /* 0x000fe200078e00ff */
[----:B------:R-:W-:Y:S01]  /*66f0*/  CS2R R16, SRZ ;  /* 0x0000000000107805 */ /* 0x000fe2000001ff00 */
[----:B------:R-:W-:Y:S01]  /*6700*/  IMAD.MOV.U32 R19, RZ, RZ, RZ ;  /* 0x000000ffff137224 */ /* 0x000fe200078e00ff */
[----:B------:R-:W1:Y:S01]  /*6710*/  @P0 LDS.128 R40, [R3+0x9200] ;  /* 0x0092000003280984 */ /* 0x000e620000000c00 */
[----:B------:R-:W-:Y:S01]  /*6720*/  ISETP.NE.AND P1, PT, R7, RZ, P0 ;  /* 0x000000ff0700720c */ /* 0x000fe20000725270 */
[C---:B------:R-:W-:Y:S02]  /*6730*/  VIADD R24, R3.reuse, 0x200 ;  /* 0x0000020003187836 */ /* 0x040fe40000000000 */
[----:B------:R-:W1:Y:S01]  /*6740*/  @P0 LDS.128 R36, [R3+0xa200] ;  /* 0x00a2000003240984 */ /* 0x000e620000000c00 */
[C---:B------:R-:W-:Y:S02]  /*6750*/  @P0 VIADD R23, R3.reuse, 0x210 ;  /* 0x0000021003170836 */ /* 0x040fe40000000000 */
[C---:B------:R-:W-:Y:S01]  /*6760*/  @P0 VIADD R21, R3.reuse, 0x1210 ;  /* 0x0000121003150836 */ /* 0x040fe20000000000 */
        /* <DEDUP_REMOVED lines=12> */
[----:B----4-:R-:W-:Y:S01]  /*6830*/  STL.64 [R1+0x1b0], R72 ;  /* 0x0001b04801007387 */ /* 0x010fe20000100a00 */
[C---:B------:R-:W-:Y:S02]  /*6840*/  @P0 VIADD R4, R3.reuse, 0xd210 ;  /* 0x0000d21003040836 */ /* 0x040fe40000000000 */
[C---:B------:R-:W-:Y:S01]  /*6850*/  @P1 VIADD R4, R24.reuse, 0xcff0 ;  /* 0x0000cff018041836 */ /* 0x040fe20000000000 */
[----:B------:R-:W-:Y:S04]  /*6860*/  STL.64 [R1+0x1b8], R74 ;  /* 0x0001b84a01007387 */ /* 0x000fe80000100a00 */
[----:B-----5:R-:W-:Y:S04]  /*6870*/  STL.64 [R1+0x190], R68 ;  /* 0x0001904401007387 */ /* 0x020fe80000100a00 */
[----:B------:R-:W-:Y:S04]  /*6880*/  STL.64 [R1+0x198], R70 ;  /* 0x0001984601007387 */ /* 0x000fe80000100a00 */
[----:B--2---:R-:W-:Y:S04]  /*6890*/  STL.64 [R1+0x170], R64 ;  /* 0x0001704001007387 */ /* 0x004fe80000100a00 */
[----:B------:R-:W-:Y:S04]  /*68a0*/  STL.64 [R1+0x178], R66 ;  /* 0x0001784201007387 */ /* 0x000fe80000100a00 */
[----:B---3--:R-:W-:Y:S04]  /*68b0*/  STL.64 [R1+0x150], R60 ;  /* 0x0001503c01007387 */ /* 0x008fe80000100a00 */
[----:B------:R-:W-:Y:S04]  /*68c0*/  STL.64 [R1+0x158], R62 ;  /* 0x0001583e01007387 */ /* 0x000fe80000100a00 */
[----:B------:R-:W-:Y:S04]  /*68d0*/  STL.64 [R1+0x60], R56 ;  /* 0x0000603801007387 */ /* 0x000fe80000100a00 */
[----:B------:R-:W-:Y:S04]  /*68e0*/  STL.64 [R1+0x68], R58 ;  /* 0x0000683a01007387 */ /* 0x000fe80000100a00 */
[----:B------:R-:W-:Y:S04]  /*68f0*/  STL.64 [R1+0x10], R52 ;  /* 0x0000103401007387 */ /* 0x000fe80000100a00 */
[----:B------:R-:W-:Y:S04]  /*6900*/  STL.64 [R1+0x18], R54 ;  /* 0x0000183601007387 */ /* 0x000fe80000100a00 */
[----:B------:R-:W-:Y:S04]  /*6910*/  STL.64 [R1+0x30], R48 ;  /* 0x0000303001007387 */ /* 0x000fe80000100a00 */
[----:B------:R-:W-:Y:S04]  /*6920*/  STL.64 [R1+0x38], R50 ;  /* 0x0000383201007387 */ /* 0x000fe80000100a00 */
[----:B-1----:R1:W-:Y:S04]  /*6930*/  STL.64 [R1+0x50], R44 ;  /* 0x0000502c01007387 */ /* 0x0023e80000100a00 */
[----:B------:R2:W-:Y:S04]  /*6940*/  STL.64 [R1+0x58], R46 ;  /* 0x0000582e01007387 */ /* 0x0005e80000100a00 */
[----:B------:R3:W-:Y:S04]  /*6950*/  STL.64 [R1+0x80], R40 ;  /* 0x0000802801007387 */ /* 0x0007e80000100a00 */
[----:B------:R4:W-:Y:S04]  /*6960*/  STL.64 [R1+0x88], R42 ;  /* 0x0000882a01007387 */ /* 0x0009e80000100a00 */
[----:B------:R5:W-:Y:S04]  /*6970*/  STL.64 [R1+0xa0], R36 ;  /* 0x0000a02401007387 */ /* 0x000be80000100a00 */
[----:B------:R5:W-:Y:S04]  /*6980*/  STL.64 [R1+0xa8], R38 ;  /* 0x0000a82601007387 */ /* 0x000be80000100a00 */
[----:B------:R5:W-:Y:S01]  /*6990*/  STL.64 [R1+0xc0], R32 ;  /* 0x0000c02001007387 */ /* 0x000be20000100a00 */
[----:B-1----:R-:W-:Y:S03]  /*69a0*/  CS2R R44, SRZ ;  /* 0x00000000002c7805 */ /* 0x002fe6000001ff00 */
[----:B------:R1:W-:Y:S01]  /*69b0*/  STL.64 [R1+0xc8], R34 ;  /* 0x0000c82201007387 */ /* 0x0003e20000100a00 */
[----:B--2---:R-:W-:Y:S03]  /*69c0*/  CS2R R46, SRZ ;  /* 0x00000000002e7805 */ /* 0x004fe6000001ff00 */
[----:B------:R2:W-:Y:S01]  /*69d0*/  STL.64 [R1+0xe0], R28 ;  /* 0x0000e01c01007387 */ /* 0x0005e20000100a00 */
[----:B---3--:R-:W-:Y:S03]  /*69e0*/  CS2R R40, SRZ ;  /* 0x0000000000287805 */ /* 0x008fe6000001ff00 */
[----:B------:R3:W-:Y:S01]  /*69f0*/  STL.64 [R1+0xe8], R30 ;  /* 0x0000e81e01007387 */ /* 0x0007e20000100a00 */
[----:B----4-:R-:W-:Y:S03]  /*6a00*/  CS2R R42, SRZ ;  /* 0x00000000002a7805 */ /* 0x010fe6000001ff00 */
[----:B------:R-:W4:Y:S01]  /*6a10*/  @P0 LDS.128 R44, [R23] ;  /* 0x00000000172c0984 */ /* 0x000f220000000c00 */
[----:B-----5:R-:W-:Y:S03]  /*6a20*/  CS2R R36, SRZ ;  /* 0x0000000000247805 */ /* 0x020fe6000001ff00 */
[----:B------:R5:W-:Y:S01]  /*6a30*/  STL.64 [R1+0x100], R12 ;  /* 0x0001000c01007387 */ /* 0x000be20000100a00 */
[----:B------:R-:W-:Y:S03]  /*6a40*/  CS2R R38, SRZ ;  /* 0x0000000000267805 */ /* 0x000fe6000001ff00 */
[----:B------:R-:W4:Y:S01]  /*6a50*/  @P0 LDS.128 R40, [R21] ;  /* 0x0000000015280984 */ /* 0x000f220000000c00 */
[----:B------:R-:W-:Y:S03]  /*6a60*/  CS2R R32, SRZ ;  /* 0x0000000000207805 */ /* 0x000fe6000001ff00 */
[----:B------:R4:W-:Y:S01]  /*6a70*/  STL.64 [R1+0x108], R14 ;  /* 0x0001080e01007387 */ /* 0x0009e20000100a00 */
[----:B-1----:R-:W-:Y:S03]  /*6a80*/  CS2R R34, SRZ ;  /* 0x0000000000227805 */ /* 0x002fe6000001ff00 */
[----:B------:R-:W1:Y:S01]  /*6a90*/  @P0 LDS.128 R36, [R20] ;  /* 0x0000000014240984 */ /* 0x000e620000000c00 */
[----:B--2---:R-:W-:Y:S03]  /*6aa0*/  CS2R R28, SRZ ;  /* 0x00000000001c7805 */ /* 0x004fe6000001ff00 */
[----:B------:R2:W-:Y:S01]  /*6ab0*/  STL.64 [R1+0x130], R8 ;  /* 0x0001300801007387 */ /* 0x0005e20000100a00 */
[----:B---3--:R-:W-:Y:S03]  /*6ac0*/  CS2R R30, SRZ ;  /* 0x00000000001e7805 */ /* 0x008fe6000001ff00 */
[----:B------:R3:W-:Y:S04]  /*6ad0*/  STL.64 [R1+0x138], R10 ;  /* 0x0001380a01007387 */ /* 0x0007e80000100a00 */
[----:B------:R1:W-:Y:S01]  /*6ae0*/  @P0 LDS.128 R16, [R3+0x200] ;  /* 0x0002000003100984 */ /* 0x0003e20000000c00 */
[C---:B-----5:R-:W-:Y:S02]  /*6af0*/  @P0 VIADD R13, R3.reuse, 0x5210 ;  /* 0x00005210030d0836 */ /* 0x060fe40000000000 */
[C---:B------:R-:W-:Y:S02]  /*6b00*/  @P1 VIADD R13, R24.reuse, 0x4ff0 ;  /* 0x00004ff0180d1836 */ /* 0x040fe40000000000 */
[C---:B------:R-:W-:Y:S02]  /*6b10*/  @P0 VIADD R12, R3.reuse, 0x6210 ;  /* 0x00006210030c0836 */ /* 0x040fe40000000000 */
[C---:B------:R-:W-:Y:S02]  /*6b20*/  @P1 VIADD R12, R24.reuse, 0x5ff0 ;  /* 0x00005ff0180c1836 */ /* 0x040fe40000000000 */
[C---:B----4-:R-:W-:Y:S01]  /*6b30*/  @P0 VIADD R15, R3.reuse, 0x3210 ;  /* 0x00003210030f0836 */ /* 0x050fe20000000000 */
[----:B------:R4:W-:Y:S01]  /*6b40*/  STL.64 [R1+0x1c0], R44 ;  /* 0x0001c02c01007387 */ /* 0x0009e20000100a00 */
[C---:B------:R-:W-:Y:S02]  /*6b50*/  @P1 VIADD R15, R24.reuse, 0x2ff0 ;  /* 0x00002ff0180f1836 */ /* 0x040fe40000000000 */
[C---:B------:R-:W-:Y:S01]  /*6b60*/  @P0 VIADD R14, R3.reuse, 0x4210 ;  /* 0x00004210030e0836 */ /* 0x040fe20000000000 */
[----:B------:R5:W-:Y:S01]  /*6b70*/  STL.64 [R1+0x1c8], R46 ;  /* 0x0001c82e01007387 */ /* 0x000be20000100a00 */
[C---:B------:R-:W-:Y:S02]  /*6b80*/  @P1 VIADD R14, R24.reuse, 0x3ff0 ;  /* 0x00003ff0180e1836 */ /* 0x040fe40000000000 */
[C---:B--2---:R-:W-:Y:S01]  /*6b90*/  @P0 VIADD R9, R3.reuse, 0x9210 ;  /* 0x0000921003090836 */ /* 0x044fe20000000000 */
[----:B------:R-:W2:Y:S01]  /*6ba0*/  @P0 LDS.128 R32, [R15] ;  /* 0x000000000f200984 */ /* 0x000ea20000000c00 */
[C---:B------:R-:W-:Y:S02]  /*6bb0*/  @P1 VIADD R9, R24.reuse, 0x8ff0 ;  /* 0x00008ff018091836 */ /* 0x040fe40000000000 */
[C---:B---3--:R-:W-:Y:S01]  /*6bc0*/  @P0 VIADD R11, R3.reuse, 0x7210 ;  /* 0x00007210030b0836 */ /* 0x048fe20000000000 */
[----:B------:R3:W2:Y:S01]  /*6bd0*/  @P0 LDS.128 R28, [R14] ;  /* 0x000000000e1c0984 */ /* 0x0006a20000000c00 */
[C---:B------:R-:W-:Y:S02]  /*6be0*/  @P1 VIADD R11, R24.reuse, 0x6ff0 ;  /* 0x00006ff0180b1836 */ /* 0x040fe40000000000 */
[C---:B------:R-:W-:Y:S01]  /*6bf0*/  @P0 VIADD R10, R3.reuse, 0x8210 ;  /* 0x00008210030a0836 */ /* 0x040fe20000000000 */
[----:B------:R2:W-:Y:S01]  /*6c00*/  STL.64 [R1+0x1a0], R40 ;  /* 0x0001a02801007387 */ /* 0x0005e20000100a00 */
[C---:B------:R-:W-:Y:S02]  /*6c10*/  @P1 VIADD R10, R24.reuse, 0x7ff0 ;  /* 0x00007ff0180a1836 */ /* 0x040fe40000000000 */
[C---:B------:R-:W-:Y:S01]  /*6c20*/  @P0 VIADD R8, R3.reuse, 0xa210 ;  /* 0x0000a21003080836 */ /* 0x040fe20000000000 */
[----:B------:R2:W-:Y:S01]  /*6c30*/  STL.64 [R1+0x1a8], R42 ;  /* 0x0001a82a01007387 */ /* 0x0005e20000100a00 */
[C---:B------:R-:W-:Y:S02]  /*6c40*/  @P1 VIADD R8, R24.reuse, 0x9ff0 ;  /* 0x00009ff018081836 */ /* 0x040fe40000000000 */
[----:B-1----:R-:W-:Y:S01]  /*6c50*/  @P0 VIADD R3, R3, 0xe210 ;  /* 0x0000e21003030836 */ /* 0x002fe20000000000 */
[----:B------:R1:W2:Y:S01]  /*6c60*/  LDL.LU R26, [R1+0x128] ;  /* 0x00012800011a7983 */ /* 0x0002a20000300800 */
[----:B------:R-:W-:Y:S01]  /*6c70*/  @P1 VIADD R3, R24, 0xdff0 ;  /* 0x0000dff018031836 */ /* 0x000fe20000000000 */
[----:B------:R-:W-:Y:S02]  /*6c80*/  CS2R R24, SRZ ;  /* 0x0000000000187805 */ /* 0x000fe4000001ff00 */
[----:B----4-:R-:W-:Y:S01]  /*6c90*/  CS2R R44, SRZ ;  /* 0x00000000002c7805 */ /* 0x010fe2000001ff00 */
[----:B------:R4:W-:Y:S01]  /*6ca0*/  STL.64 [R1+0x180], R36 ;  /* 0x0001802401007387 */ /* 0x0009e20000100a00 */
[----:B-----5:R-:W-:Y:S03]  /*6cb0*/  CS2R R46, SRZ ;  /* 0x00000000002e7805 */ /* 0x020fe6000001ff00 */
[----:B------:R5:W-:Y:S01]  /*6cc0*/  STL.64 [R1+0x188], R38 ;  /* 0x0001882601007387 */ /* 0x000be20000100a00 */
[----:B---3--:R-:W-:Y:S03]  /*6cd0*/  CS2R R14, SRZ ;  /* 0x00000000000e7805 */ /* 0x008fe6000001ff00 */
[----:B------:R-:W3:Y:S01]  /*6ce0*/  @P0 LDS.128 R44, [R13] ;  /* 0x000000000d2c0984 */ /* 0x000ee20000000c00 */
[----:B--2---:R-:W-:Y:S02]  /*6cf0*/  CS2R R40, SRZ ;  /* 0x0000000000287805 */ /* 0x004fe4000001ff00 */
[----:B------:R-:W-:Y:S01]  /*6d00*/  CS2R R42, SRZ ;  /* 0x00000000002a7805 */ /* 0x000fe2000001ff00 */
[----:B------:R2:W-:Y:S04]  /*6d10*/  STL.64 [R1+0x160], R32 ;  /* 0x0001602001007387 */ /* 0x0005e80000100a00 */
[----:B------:R1:W-:Y:S01]  /*6d20*/  STL.64 [R1+0x168], R34 ;  /* 0x0001682201007387 */ /* 0x0003e20000100a00 */
[----:B----4-:R-:W-:Y:S03]  /*6d30*/  CS2R R36, SRZ ;  /* 0x0000000000247805 */ /* 0x010fe6000001ff00 */
[----:B------:R4:W4:Y:S01]  /*6d40*/  @P0 LDS.128 R40, [R12] ;  /* 0x000000000c280984 */ /* 0x0009220000000c00 */
[----:B-----5:R-:W-:Y:S03]  /*6d50*/  CS2R R38, SRZ ;  /* 0x0000000000267805 */ /* 0x020fe6000001ff00 */
[----:B------:R5:W-:Y:S04]  /*6d60*/  STL.64 [R1+0x140], R28 ;  /* 0x0001401c01007387 */ /* 0x000be80000100a00 */
[----:B------:R5:W-:Y:S04]  /*6d70*/  STL.64 [R1+0x148], R30 ;  /* 0x0001481e01007387 */ /* 0x000be80000100a00 */
[----:B------:R-:W5:Y:S01]  /*6d80*/  @P0 LDS.128 R36, [R11] ;  /* 0x000000000b240984 */ /* 0x000f620000000c00 */
[----:B--2---:R-:W-:Y:S03]  /*6d90*/  CS2R R32, SRZ ;  /* 0x0000000000207805 */ /* 0x004fe6000001ff00 */
[----:B---3--:R-:W-:Y:S01]  /*6da0*/  STL.64 [R1], R44 ;  /* 0x0000002c01007387 */ /* 0x008fe20000100a00 */
[----:B-1----:R-:W-:Y:S02]  /*6db0*/  CS2R R34, SRZ ;  /* 0x0000000000227805 */ /* 0x002fe4000001ff00 */
[----:B----4-:R-:W-:Y:S01]  /*6dc0*/  CS2R R12, SRZ ;  /* 0x00000000000c7805 */ /* 0x010fe2000001ff00 */
[----:B------:R-:W-:Y:S04]  /*6dd0*/  STL.64 [R1+0x8], R46 ;  /* 0x0000082e01007387 */ /* 0x000fe80000100a00 */
[----:B------:R-:W1:Y:S01]  /*6de0*/  @P0 LDS.128 R32, [R10] ;  /* 0x000000000a200984 */ /* 0x000e620000000c00 */
[----:B-----5:R-:W-:Y:S03]  /*6df0*/  CS2R R28, SRZ ;  /* 0x00000000001c7805 */ /* 0x020fe6000001ff00 */
[----:B------:R-:W-:Y:S01]  /*6e00*/  @P0 LDS.128 R12, [R4] ;  /* 0x00000000040c0984 */ /* 0x000fe20000000c00 */
[----:B------:R-:W-:Y:S03]  /*6e10*/  CS2R R30, SRZ ;  /* 0x00000000001e7805 */ /* 0x000fe6000001ff00 */
[----:B------:R-:W-:Y:S04]  /*6e20*/  STL.64 [R1+0x20], R40 ;  /* 0x0000202801007387 */ /* 0x000fe80000100a00 */
[----:B------:R-:W2:Y:S04]  /*6e30*/  @P0 LDS.128 R28, [R9] ;  /* 0x00000000091c0984 */ /* 0x000ea80000000c00 */
[----:B------:R-:W-:Y:S04]  /*6e40*/  STL.64 [R1+0x28], R42 ;  /* 0x0000282a01007387 */ /* 0x000fe80000100a00 */
[----:B------:R3:W-:Y:S04]  /*6e50*/  STL.64 [R1+0x40], R36 ;  /* 0x0000402401007387 */ /* 0x0007e80000100a00 */
[----:B------:R4:W-:Y:S04]  /*6e60*/  STL.64 [R1+0x48], R38 ;  /* 0x0000482601007387 */ /* 0x0009e80000100a00 */
[----:B-1----:R1:W-:Y:S04]  /*6e70*/  STL.64 [R1+0x70], R32 ;  /* 0x0000702001007387 */ /* 0x0023e80000100a00 */
[----:B------:R5:W-:Y:S01]  /*6e80*/  STL.64 [R1+0x78], R34 ;  /* 0x0000782201007387 */ /* 0x000be20000100a00 */
[----:B---3--:R-:W-:Y:S02]  /*6e90*/  CS2R R36, SRZ ;  /* 0x0000000000247805 */ /* 0x008fe4000001ff00 */
[----:B----4-:R-:W-:Y:S01]  /*6ea0*/  CS2R R38, SRZ ;  /* 0x0000000000267805 */ /* 0x010fe2000001ff00 */
[----:B--2---:R2:W-:Y:S04]  /*6eb0*/  STL.64 [R1+0x90], R28 ;  /* 0x0000901c01007387 */ /* 0x0045e80000100a00 */
[----:B------:R3:W-:Y:S04]  /*6ec0*/  STL.64 [R1+0x98], R30 ;  /* 0x0000981e01007387 */ /* 0x0007e80000100a00 */
[----:B------:R-:W4:Y:S01]  /*6ed0*/  @P0 LDS.128 R36, [R8] ;  /* 0x0000000008240984 */ /* 0x000f220000000c00 */
[----:B-1----:R-:W-:Y:S02]  /*6ee0*/  CS2R R32, SRZ ;  /* 0x0000000000207805 */ /* 0x002fe4000001ff00 */
[----:B-----5:R-:W-:Y:S06]  /*6ef0*/  CS2R R34, SRZ ;  /* 0x0000000000227805 */ /* 0x020fec000001ff00 */
[----:B------:R-:W1:Y:S01]  /*6f00*/  @P0 LDS.128 R32, [R7] ;  /* 0x0000000007200984 */ /* 0x000e620000000c00 */
[----:B--2---:R-:W-:Y:S02]  /*6f10*/  CS2R R28, SRZ ;  /* 0x00000000001c7805 */ /* 0x004fe4000001ff00 */
[----:B---3--:R-:W-:Y:S06]  /*6f20*/  CS2R R30, SRZ ;  /* 0x00000000001e7805 */ /* 0x008fec000001ff00 */
[----:B------:R-:W-:Y:S04]  /*6f30*/  @P0 LDS.128 R28, [R6] ;  /* 0x00000000061c0984 */ /* 0x000fe80000000c00 */
[----:B----4-:R-:W-:Y:S04]  /*6f40*/  STL.64 [R1+0xb0], R36 ;  /* 0x0000b02401007387 */ /* 0x010fe80000100a00 */
[----:B------:R-:W-:Y:S04]  /*6f50*/  STL.64 [R1+0xb8], R38 ;  /* 0x0000b82601007387 */ /* 0x000fe80000100a00 */
[----:B-1----:R-:W-:Y:S04]  /*6f60*/  STL.64 [R1+0xd0], R32 ;  /* 0x0000d02001007387 */ /* 0x002fe80000100a00 */
[----:B------:R-:W-:Y:S04]  /*6f70*/  STL.64 [R1+0xd8], R34 ;  /* 0x0000d82201007387 */ /* 0x000fe80000100a00 */
[----:B------:R-:W1:Y:S04]  /*6f80*/  @P0 LDS.128 R24, [R3] ;  /* 0x0000000003180984 */ /* 0x000e680000000c00 */
[----:B-1----:R1:W-:Y:S04]  /*6f90*/  STL.64 [R1+0x120], R24 ;  /* 0x0001201801007387 */ /* 0x0023e80000100a00 */
[----:B------:R1:W-:Y:S04]  /*6fa0*/  STL.64 [R1+0xf0], R28 ;  /* 0x0000f01c01007387 */ /* 0x0003e80000100a00 */
[----:B------:R1:W-:Y:S04]  /*6fb0*/  STL.64 [R1+0xf8], R30 ;  /* 0x0000f81e01007387 */ /* 0x0003e80000100a00 */
[----:B------:R1:W-:Y:S04]  /*6fc0*/  STL.64 [R1+0x128], R26 ;  /* 0x0001281a01007387 */ /* 0x0003e80000100a00 */
[----:B------:R1:W-:Y:S04]  /*6fd0*/  STL.64 [R1+0x110], R12 ;  /* 0x0001100c01007387 */ /* 0x0003e80000100a00 */
[----:B------:R1:W-:Y:S02]  /*6fe0*/  STL.64 [R1+0x118], R14 ;  /* 0x0001180e01007387 */ /* 0x0003e40000100a00 */
.L_x_83:
[----:B------:R-:W-:Y:S05]  /*6ff0*/  BSYNC B1 ;  /* 0x0000000000017941 */ /* 0x000fea0003800000 */
.L_x_82:
[----:B------:R-:W-:Y:S01]  /*7000*/  SHF.R.U32.HI R22, RZ, 0x5, R22 ;  /* 0x00000005ff167819 */ /* 0x000fe20000011616 */
[----:B------:R-:W-:Y:S04]  /*7010*/  IMAD.U32 R3, RZ, RZ, UR44 ;  /* 0x0000002cff037e24 */ /* 0x000fe8000f8e00ff */
[----:B------:R-:W-:Y:S05]  /*7020*/  IMAD R249, R3, 0xf0, R2 ;  /* 0x000000f003f97824 */ /* 0x000fea00078e0202 */
[----:B------:R-:W-:Y:S04]  /*7030*/  SHF.R.U32.HI R7, RZ, 0x15, R249 ;  /* 0x00000015ff077819 */ /* 0x000fe800000116f9 */
[----:B------:R-:W-:Y:S01]  /*7040*/  LOP3.LUT P0, RZ, R7, 0x3, R22, 0x48, !PT ;  /* 0x0000000307ff7812 */ /* 0x000fe20007804816 */
[----:B------:R-:W-:Y:S01]  /*7050*/  @!UPT UIADD3 URZ, UPT, UPT, URZ, URZ, URZ ;  /* 0x000000fffffff290 */ /* 0x000fe2000fffe0ff */
[----:B------:R-:W-:Y:S11]  /*7060*/  @P4 BRA `(.L_x_87) ;  /* 0x0000000000084947 */ /* 0x000ff60003800000 */
[----:B------:R-:W4:Y:S02]  /*7070*/  SYNCS.PHASECHK.TRANS64.TRYWAIT P1, [R0+URZ+0x90], R5 ;  /* 0x00009005000075a7 */ /* 0x000f2400080211ff */
[----:B----4-:R-:W-:Y:S05]  /*7080*/  @!P1 BRA `(.L_x_88) ;  /* 0x0000007800609947 */ /* 0x010fea0003800000 */
.L_x_87:
[----:B------:R-:W-:Y:S05]  /*7090*/  @!P0 BRA `(.L_x_89) ;  /* 0x0000000000408947 */ /* 0x000fea0003800000 */
[----:B------:R-:W2:Y:S01]  /*70a0*/  LDCU.64 UR8, c[0x4][0x70] ;  /* 0x01000e00ff0877ac */ /* 0x000ea20008000a00 */
[----:B-1----:R-:W-:Y:S01]  /*70b0*/  MOV R15, 0x0 ;  /* 0x00000000000f7802 */ /* 0x002fe20000000f00 */
[----:B------:R-:W-:Y:S02]  /*70c0*/  HFMA2 R12, -RZ, RZ, 0, 5.9604644775390625e-08 ;  /* 0x00000001ff0c7431 */ /* 0x000fe400000001ff */
[----:B------:R-:W-:Y:S02]  /*70d0*/  IMAD.MOV.U32 R8, RZ, RZ, 0x192 ;  /* 0x00000192ff087424 */ /* 0x000fe400078e00ff */
[----:B------:R-:W-:Y:S01]  /*70e0*/  IMAD.MOV.U32 R13, RZ, RZ, RZ ;  /* 0x000000ffff0d7224 */ /* 0x000fe200078e00ff */
[----:B------:R-:W1:Y:S01]  /*70f0*/  LDCU.64 UR6, c[0x4][0x78] ;  /* 0x01000f00ff0677ac */ /* 0x000e620008000a00 */
[----:B------:R-:W3:Y:S01]  /*7100*/  LDC.64 R14, c[0x4][R15] ;  /* 0x010000000f0e7b82 */ /* 0x000ee20000000a00 */
[----:B------:R-:W5:Y:S01]  /*7110*/  LDCU.64 UR4, c[0x4][0x10] ;  /* 0x01000200ff0477ac */ /* 0x000f620008000a00 */
[----:B--2-4-:R-:W-:Y:S01]  /*7120*/  MOV R5, UR9 ;  /* 0x0000000900057c02 */ /* 0x014fe20008000f00 */
[----:B------:R-:W-:Y:S01]  /*7130*/  IMAD.U32 R4, RZ, RZ, UR8 ;  /* 0x00000008ff047e24 */ /* 0x000fe2000f8e00ff */
[----:B-1----:R-:W-:Y:S01]  /*7140*/  MOV R7, UR7 ;  /* 0x0000000700077c02 */ /* 0x002fe20008000f00 */
[----:B------:R-:W-:Y:S01]  /*7150*/  IMAD.U32 R6, RZ, RZ, UR6 ;  /* 0x00000006ff067e24 */ /* 0x000fe2000f8e00ff */
[----:B-----5:R-:W-:Y:S01]  /*7160*/  MOV R11, UR5 ;  /* 0x00000005000b7c02 */ /* 0x020fe20008000f00 */
[----:B------:R-:W-:Y:S02]  /*7170*/  IMAD.U32 R10, RZ, RZ, UR4 ;  /* 0x00000004ff0a7e24 */ /* 0x000fe4000f8e00ff */
[----:B------:R-:W-:Y:S07]  /*7180*/  LEPC R20, `(.L_x_89) ;  /* 0x000000001014794e */ /* 0x000fee0000000000 */
[----:B---3--:R-:W-:Y:S05]  /*7190*/  CALL.ABS.NOINC R14 ;  /* 0x000000000e007343 */ /* 0x008fea0003c00000 */
.L_x_89:
[----:B------:R-:W-:Y:S05]  /*71a0*/  WARPSYNC.ALL ;  /* 0x0000000000007948 */ /* 0x000fea0003800000 */
[C---:B------:R-:W-:Y:S01]  /*71b0*/  R2UR UR4, R249.reuse ;  /* 0x00000000f90472ca */ /* 0x040fe200000e0000 */
[----:B------:R-:W-:Y:S05]  /*71c0*/  VIADD R3, R249, 0x10 ;  /* 0x00000010f9037836 */ /* 0x000fea0000000000 */
[----:B------:R-:W-:Y:S04]  /*71d0*/  SHF.R.U32.HI R3, RZ, 0x15, R3 ;  /* 0x00000015ff037819 */ /* 0x000fe80000011603 */
[----:B------:R-:W-:Y:S03]  /*71e0*/  LOP3.LUT P0, RZ, R3, 0x3, R22, 0x48, !PT ;  /* 0x0000000303ff7812 */ /* 0x000fe60007804816 */
[----:B------:R-:W1:Y:S10]  /*71f0*/  LDTM.x16 R232, tmem[UR4] ;  /* 0x0000000400e879ee */ /* 0x000e740008240000 */
[----:B-1----:R-:W-:Y:S05]  /*7200*/  @!P0 BRA `(.L_x_90) ;  /* 0x0000000000408947 */ /* 0x002fea0003800000 */
[----:B------:R-:W2:Y:S01]  /*7210*/  LDCU.64 UR8, c[0x4][0x70] ;  /* 0x01000e00ff0877ac */ /* 0x000ea20008000a00 */
[----:B------:R-:W-:Y:S01]  /*7220*/  MOV R15, 0x0 ;  /* 0x00000000000f7802 */ /* 0x000fe20000000f00 */
        /* <DEDUP_REMOVED lines=14> */
.L_x_90:
[----:B------:R-:W-:Y:S05]  /*7310*/  WARPSYNC.ALL ;  /* 0x0000000000007948 */ /* 0x000fea0003800000 */
[C---:B------:R-:W-:Y:S01]  /*7320*/  R2UR UR4, R249.reuse ;  /* 0x00000000f90472ca */ /* 0x040fe200000e0000 */
[----:B------:R-:W-:Y:S05]  /*7330*/  VIADD R3, R249, 0x20 ;  /* 0x00000020f9037836 */ /* 0x000fea0000000000 */
[----:B------:R-:W-:Y:S04]  /*7340*/  SHF.R.U32.HI R3, RZ, 0x15, R3 ;  /* 0x00000015ff037819 */ /* 0x000fe80000011603 */
[----:B------:R-:W-:Y:S03]  /*7350*/  LOP3.LUT P0, RZ, R3, 0x3, R22, 0x48, !PT ;  /* 0x0000000303ff7812 */ /* 0x000fe60007804816 */
[----:B------:R-:W1:Y:S10]  /*7360*/  LDTM.x16 R216, tmem[UR4+0x10] ;  /* 0x0000100400d879ee */ /* 0x000e740008240000 */
        /* <DEDUP_REMOVED lines=17> */
.L_x_91:
        /* <DEDUP_REMOVED lines=23> */
.L_x_92:
        /* <DEDUP_REMOVED lines=23> */
.L_x_93:
        /* <DEDUP_REMOVED lines=23> */
.L_x_94:
        /* <DEDUP_REMOVED lines=23> */
.L_x_95:
        /* <DEDUP_REMOVED lines=23> */
.L_x_96:
[----:B--2-4-:R-:W1:Y:S01]  /*7bb0*/  S2R R0, SR_TID.X ;  /* 0x0000000000007919 */ /* 0x014e620000002100 */
[----:B------:R-:W-:Y:S05]  /*7bc0*/  WARPSYNC.ALL ;  /* 0x0000000000007948 */ /* 0x000fea0003800000 */
[C---:B------:R-:W-:Y:S01]  /*7bd0*/  R2UR UR4, R249.reuse ;  /* 0x00000000f90472ca */ /* 0x040fe200000e0000 */
[----:B------:R-:W-:Y:S05]  /*7be0*/  VIADD R3, R249, 0x80 ;  /* 0x00000080f9037836 */ /* 0x000fea0000000000 */
[----:B------:R-:W-:Y:S07]  /*7bf0*/  SHF.R.U32.HI R3, RZ, 0x15, R3 ;  /* 0x00000015ff037819 */ /* 0x000fee0000011603 */
[----:B------:R-:W2:Y:S01]  /*7c00*/  LDTM.x16 R120, tmem[UR4+0x70] ;  /* 0x00007004007879ee */ /* 0x000ea20008240000 */
[----:B-1----:R-:W-:Y:S04]  /*7c10*/  SHF.R.U32.HI R0, RZ, 0x5, R0 ;  /* 0x00000005ff007819 */ /* 0x002fe80000011600 */
[----:B------:R-:W-:Y:S11]  /*7c20*/  LOP3.LUT P0, RZ, R3, 0x3, R0, 0x48, !PT ;  /* 0x0000000303ff7812 */ /* 0x000ff60007804800 */
[----:B------:R-:W-:Y:S02]  /*7c30*/  @!UPT UIADD3 URZ, UPT, UPT, URZ, URZ, URZ ;  /* 0x000000fffffff290 */ /* 0x000fe4000fffe0ff */
[----:B--2---:R-:W-:Y:S05]  /*7c40*/  @!P0 BRA `(.L_x_97) ;  /* 0x0000000000408947 */ /* 0x004fea0003800000 */
[----:B------:R-:W1:Y:S01]  /*7c50*/  LDCU.64 UR8, c[0x4][0x70] ;  /* 0x01000e00ff0877ac */ /* 0x000e620008000a00 */
[----:B------:R-:W-:Y:S01]  /*7c60*/  MOV R15, 0x0 ;  /* 0x00000000000f7802 */ /* 0x000fe20000000f00 */
[----:B------:R-:W-:Y:S02]  /*7c70*/  HFMA2 R12, -RZ, RZ, 0, 5.9604644775390625e-08 ;  /* 0x00000001ff0c7431 */ /* 0x000fe400000001ff */
[----:B------:R-:W-:Y:S02]  /*7c80*/  IMAD.MOV.U32 R8, RZ, RZ, 0x192 ;  /* 0x00000192ff087424 */ /* 0x000fe400078e00ff */
[----:B------:R-:W-:Y:S01]  /*7c90*/  IMAD.MOV.U32 R13, RZ, RZ, RZ ;  /* 0x000000ffff0d7224 */ /* 0x000fe200078e00ff */
[----:B------:R-:W2:Y:S01]  /*7ca0*/  LDCU.64 UR6, c[0x4][0x78] ;  /* 0x01000f00ff0677ac */ /* 0x000ea20008000a00 */
[----:B------:R-:W4:Y:S01]  /*7cb0*/  LDC.64 R14, c[0x4][R15] ;  /* 0x010000000f0e7b82 */ /* 0x000f220000000a00 */
[----:B------:R-:W5:Y:S01]  /*7cc0*/  LDCU.64 UR4, c[0x4][0x10] ;  /* 0x01000200ff0477ac */ /* 0x000f620008000a00 */
[----:B-1----:R-:W-:Y:S01]  /*7cd0*/  MOV R5, UR9 ;  /* 0x0000000900057c02 */ /* 0x002fe20008000f00 */
[----:B------:R-:W-:Y:S01]  /*7ce0*/  IMAD.U32 R4, RZ, RZ, UR8 ;  /* 0x00000008ff047e24 */ /* 0x000fe2000f8e00ff */
[----:B--2---:R-:W-:Y:S01]  /*7cf0*/  MOV R7, UR7 ;  /* 0x0000000700077c02 */ /* 0x004fe20008000f00 */
[----:B------:R-:W-:Y:S01]  /*7d00*/  IMAD.U32 R6, RZ, RZ, UR6 ;  /* 0x00000006ff067e24 */ /* 0x000fe2000f8e00ff */
[----:B-----5:R-:W-:Y:S01]  /*7d10*/  MOV R11, UR5 ;  /* 0x00000005000b7c02 */ /* 0x020fe20008000f00 */
[----:B------:R-:W-:Y:S02]  /*7d20*/  IMAD.U32 R10, RZ, RZ, UR4 ;  /* 0x00000004ff0a7e24 */ /* 0x000fe4000f8e00ff */
[----:B------:R-:W-:Y:S07]  /*7d30*/  LEPC R20, `(.L_x_97) ;  /* 0x000000001014794e */ /* 0x000fee0000000000 */
[----:B---34-:R-:W-:Y:S05]  /*7d40*/  CALL.ABS.NOINC R14 ;  /* 0x000000000e007343 */ /* 0x018fea0003c00000 */
.L_x_97:
[----:B------:R-:W1:Y:S01]  /*7d50*/  S2R R0, SR_TID.X ;  /* 0x0000000000007919 */ /* 0x000e620000002100 */
        /* <DEDUP_REMOVED lines=25> */
.L_x_98:
        /* <DEDUP_REMOVED lines=26> */
.L_x_99:
        /* <DEDUP_REMOVED lines=26> */
.L_x_100:
        /* <DEDUP_REMOVED lines=26> */
.L_x_101:
        /* <DEDUP_REMOVED lines=26> */
.L_x_102:
        /* <DEDUP_REMOVED lines=26> */
.L_x_103:
[----:B------:R-:W1:Y:S01]  /*8710*/  S2R R21, SR_TID.X ;  /* 0x0000000000157919 */ /* 0x000e620000002100 */
[----:B------:R-:W-:Y:S05]  /*8720*/  WARPSYNC.ALL ;  /* 0x0000000000007948 */ /* 0x000fea0003800000 */
[----:B-1----:R-:W-:Y:S01]  /*8730*/  LOP3.LUT P2, R20, R21, 0x60, RZ, 0xc0, !PT ;  /* 0x0000006015147812 */ /* 0x002fe2000784c0ff */
[----:B------:R-:W2:Y:S01]  /*8740*/  LDL.LU R23, [R1+0x1bc] ;  /* 0x0001bc0001177983 */ /* 0x000ea20000300800 */
[----:B------:R-:W-:Y:S01]  /*8750*/  R2UR UR5, R249 ;  /* 0x00000000f90572ca */ /* 0x000fe200000e0000 */
[C---:B---3--:R-:W-:Y:S01]  /*8760*/  FMUL R126, R248.reuse, R126 ;  /* 0x0000007ef87e7220 */ /* 0x048fe20000400000 */
[C---:B------:R-:W-:Y:S01]  /*8770*/  FMUL R127, R248.reuse, R127 ;  /* 0x0000007ff87f7220 */ /* 0x040fe20000400000 */
[----:B------:R1:W-:Y:S01]  /*8780*/  STL [R1+0x288], R31 ;  /* 0x0002881f01007387 */ /* 0x0003e20000100800 */
[C---:B------:R-:W-:Y:S01]  /*8790*/  FMUL R124, R248.reuse, R124 ;  /* 0x0000007cf87c7220 */ /* 0x040fe20000400000 */
[C---:B------:R-:W-:Y:S01]  /*87a0*/  FMUL R125, R248.reuse, R125 ;  /* 0x0000007df87d7220 */ /* 0x040fe20000400000 */
[C---:B------:R-:W-:Y:S01]  /*87b0*/  FMUL R130, R248.reuse, R130 ;  /* 0x00000082f8827220 */ /* 0x040fe20000400000 */
[C---:B------:R-:W-:Y:S01]  /*87c0*/  FMUL R131, R248.reuse, R131 ;  /* 0x00000083f8837220 */ /* 0x040fe20000400000 */
[C---:B------:R-:W-:Y:S01]  /*87d0*/  FMUL R128, R248.reuse, R128 ;  /* 0x00000080f8807220 */ /* 0x040fe20000400000 */
[C---:B------:R-:W-:Y:S01]  /*87e0*/  FMUL R129, R248.reuse, R129 ;  /* 0x00000081f8817220 */ /* 0x040fe20000400000 */
[C---:B------:R-:W-:Y:S01]  /*87f0*/  FMUL R55, R248.reuse, R55 ;  /* 0x00000037f8377220 */ /* 0x040fe20000400000 */
[--C-:B------:R-:W-:Y:S02]  /*8800*/  HADD2.F32 R251, -RZ, R16.reuse.H0_H0 ;  /* 0x20000010fffb7230 */ /* 0x100fe40000004100 */
[C---:B------:R-:W-:Y:S01]  /*8810*/  FMUL R0, R248.reuse, R232 ;  /* 0x000000e8f8007220 */ /* 0x040fe20000400000 */
[----:B------:R-:W-:Y:S02]  /*8820*/  HADD2.F32 R252, -RZ, R16.H1_H1 ;  /* 0x30000010fffc7230 */ /* 0x000fe40000004100 */
[C---:B------:R-:W-:Y:S01]  /*8830*/  FMUL R3, R248.reuse, R233 ;  /* 0x000000e9f8037220 */ /* 0x040fe20000400000 */
[----:B------:R-:W-:Y:S01]  /*8840*/  FMUL R4, R248, R234 ;  /* 0x000000eaf8047220 */ /* 0x000fe20000400000 */
[C---:B------:R-:W-:Y:S01]  /*8850*/  FFMA R0, R250.reuse, R251, R0 ;  /* 0x000000fbfa007223 */ /* 0x040fe20000000000 */
[--C-:B------:R-:W-:Y:S02]  /*8860*/  HADD2.F32 R251, -RZ, R17.reuse.H0_H0 ;  /* 0x20000011fffb7230 */ /* 0x100fe40000004100 */
[----:B------:R-:W-:Y:S01]  /*8870*/  FFMA R3, R250, R252, R3 ;  /* 0x000000fcfa037223 */ /* 0x000fe20000000003 */
[----:B------:R-:W-:Y:S02]  /*8880*/  HADD2.F32 R252, -RZ, R17.H1_H1 ;  /* 0x30000011fffc7230 */ /* 0x000fe40000004100 */
[C---:B------:R-:W-:Y:S01]  /*8890*/  FMUL R5, R248.reuse, R235 ;  /* 0x000000ebf8057220 */ /* 0x040fe20000400000 */
[----:B------:R-:W-:Y:S01]  /*88a0*/  FMUL R6, R248, R236 ;  /* 0x000000ecf8067220 */ /* 0x000fe20000400000 */
[C---:B------:R-:W-:Y:S01]  /*88b0*/  FFMA R4, R250.reuse, R251, R4 ;  /* 0x000000fbfa047223 */ /* 0x040fe20000000004 */
[--C-:B------:R-:W-:Y:S02]  /*88c0*/  HADD2.F32 R251, -RZ, R18.reuse.H0_H0 ;  /* 0x20000012fffb7230 */ /* 0x100fe40000004100 */
[----:B------:R-:W-:Y:S01]  /*88d0*/  FFMA R5, R250, R252, R5 ;  /* 0x000000fcfa057223 */ /* 0x000fe20000000005 */
[C---:B------:R-:W-:Y:S01]  /*88e0*/  SHF.L.U32 R232, R21.reuse, 0x4, RZ ;  /* 0x0000000415e87819 */ /* 0x040fe200000006ff */
[----:B------:R-:W-:Y:S02]  /*88f0*/  HADD2.F32 R252, -RZ, R18.H1_H1 ;  /* 0x30000012fffc7230 */ /* 0x000fe40000004100 */
[----:B------:R-:W-:Y:S01]  /*8900*/  FMUL R7, R248, R237 ;  /* 0x000000edf8077220 */ /* 0x000fe20000400000 */
[----:B-1----:R-:W3:Y:S01]  /*8910*/  LDL.LU R31, [R1+0x1b8] ;  /* 0x0001b800011f7983 */ /* 0x002ee20000300800 */
[C---:B------:R-:W-:Y:S01]  /*8920*/  FFMA R6, R250.reuse, R251, R6 ;  /* 0x000000fbfa067223 */ /* 0x040fe20000000006 */
[--C-:B------:R-:W-:Y:S02]  /*8930*/  HADD2.F32 R251, -RZ, R19.reuse.H0_H0 ;  /* 0x20000013fffb7230 */ /* 0x100fe40000004100 */
[----:B------:R-:W-:Y:S01]  /*8940*/  FFMA R7, R250, R252, R7 ;  /* 0x000000fcfa077223 */ /* 0x000fe20000000007 */
[----:B------:R1:W-:Y:S01]  /*8950*/  STL [R1+0x284], R32 ;  /* 0x0002842001007387 */ /* 0x0003e20000100800 */
[----:B------:R-:W-:Y:S01]  /*8960*/  SHF.L.U32 R21, R21, 0x1, RZ ;  /* 0x0000000115157819 */ /* 0x000fe200000006ff */
[----:B------:R-:W-:Y:S01]  /*8970*/  FMUL R8, R248, R238 ;  /* 0x000000eef8087220 */ /* 0x000fe20000400000 */
[----:B------:R-:W-:Y:S01]  /*8980*/  LOP3.LUT R22, R232, 0x40, RZ, 0xc0, !PT ;  /* 0x00000040e8167812 */ /* 0x000fe200078ec0ff */
[----:B------:R-:W-:Y:S02]  /*8990*/  HADD2.F32 R234, -RZ, R19.H1_H1 ;  /* 0x30000013ffea7230 */ /* 0x000fe40000004100 */
[----:B------:R-:W-:Y:S01]  /*89a0*/  FMUL R9, R248, R239 ;  /* 0x000000eff8097220 */ /* 0x000fe20000400000 */
[----:B------:R-:W-:Y:S01]  /*89b0*/  FFMA R8, R250, R251, R8 ;  /* 0x000000fbfa087223 */ /* 0x000fe20000000008 */
[----:B------:R-:W-:Y:S01]  /*89c0*/  LOP3.LUT R249, R22, 0x8, R21, 0xf8, !PT ;  /* 0x0000000816f97812 */ /* 0x000fe200078ef815 */
[----:B------:R-:W-:Y:S01]  /*89d0*/  FMUL R10, R248, R240 ;  /* 0x000000f0f80a7220 */ /* 0x000fe20000400000 */
[----:B------:R-:W-:Y:S01]  /*89e0*/  FFMA R9, R250, R234, R9 ;  /* 0x000000eafa097223 */ /* 0x000fe20000000009 */
[----:B------:R-:W-:Y:S01]  /*89f0*/  ISETP.NE.AND P0, PT, R20, RZ, PT ;  /* 0x000000ff1400720c */ /* 0x000fe20003f05270 */
[C---:B------:R-:W-:Y:S01]  /*8a00*/  FMUL R11, R248.reuse, R241 ;  /* 0x000000f1f80b7220 */ /* 0x040fe20000400000 */
[C---:B------:R-:W-:Y:S01]  /*8a10*/  FMUL R12, R248.reuse, R242 ;  /* 0x000000f2f80c7220 */ /* 0x040fe20000400000 */
[C---:B------:R-:W-:Y:S01]  /*8a20*/  FMUL R13, R248.reuse, R243 ;  /* 0x000000f3f80d7220 */ /* 0x040fe20000400000 */
[C---:B------:R-:W-:Y:S01]  /*8a30*/  FMUL R14, R248.reuse, R244 ;  /* 0x000000f4f80e7220 */ /* 0x040fe20000400000 */
[----:B------:R-:W-:Y:S01]  /*8a40*/  F2FP.F16.F32.PACK_AB R244, R3, R0 ;  /* 0x0000000003f4723e */ /* 0x000fe200000000ff */
[C---:B------:R-:W-:Y:S01]  /*8a50*/  FMUL R15, R248.reuse, R245 ;  /* 0x000000f5f80f7220 */ /* 0x040fe20000400000 */
[----:B------:R-:W-:Y:S01]  /*8a60*/  F2FP.F16.F32.PACK_AB R245, R5, R4 ;  /* 0x0000000405f5723e */ /* 0x000fe200000000ff */
[----:B------:R-:W4:Y:S01]  /*8a70*/  S2UR UR6, SR_CgaCtaId ;  /* 0x00000000000679c3 */ /* 0x000f220000008800 */
[C---:B------:R-:W-:Y:S01]  /*8a80*/  FMUL R16, R248.reuse, R246 ;  /* 0x000000f6f8107220 */ /* 0x040fe20000400000 */
[----:B------:R-:W-:Y:S01]  /*8a90*/  F2FP.F16.F32.PACK_AB R246, R7, R6 ;  /* 0x0000000607f6723e */ /* 0x000fe200000000ff */
[C---:B------:R-:W-:Y:S01]  /*8aa0*/  FMUL R17, R248.reuse, R247 ;  /* 0x000000f7f8117220 */ /* 0x040fe20000400000 */
[----:B------:R-:W-:Y:S01]  /*8ab0*/  F2FP.F16.F32.PACK_AB R247, R9, R8 ;  /* 0x0000000809f7723e */ /* 0x000fe200000000ff */
[----:B------:R-:W-:Y:S01]  /*8ac0*/  FMUL R192, R248, R192 ;  /* 0x000000c0f8c07220 */ /* 0x000fe20000400000 */
[----:B------:R-:W-:Y:S01]  /*8ad0*/  LOP3.LUT P1, RZ, R232, 0x40, RZ, 0xc0, !PT ;  /* 0x00000040e8ff7812 */ /* 0x000fe2000782c0ff */
[----:B-1----:R-:W2:Y:S01]  /*8ae0*/  LDL.LU R32, [R1+0x1cc] ;  /* 0x0001cc0001207983 */ /* 0x002ea20000300800 */
[----:B------:R-:W-:Y:S01]  /*8af0*/  LOP3.LUT R249, R249, 0x7b0, R232, 0xf8, !PT ;  /* 0x000007b0f9f97812 */ /* 0x000fe200078ef8e8 */
[C---:B------:R-:W-:Y:S01]  /*8b00*/  FMUL R193, R248.reuse, R193 ;  /* 0x000000c1f8c17220 */ /* 0x040fe20000400000 */
[----:B------:R-:W-:Y:S01]  /*8b10*/  MOV R242, UR43 ;  /* 0x0000002b00f27c02 */ /* 0x000fe20008000f00 */
[----:B------:R1:W-:Y:S01]  /*8b20*/  STL [R1+0x280], R33 ;  /* 0x0002802101007387 */ /* 0x0003e20000100800 */
[C---:B------:R-:W-:Y:S01]  /*8b30*/  FMUL R195, R248.reuse, R195 ;  /* 0x000000c3f8c37220 */ /* 0x040fe20000400000 */
[C---:B------:R-:W-:Y:S01]  /*8b40*/  FMUL R164, R248.reuse, R164 ;  /* 0x000000a4f8a47220 */ /* 0x040fe20000400000 */
[----:B------:R-:W-:Y:S01]  /*8b50*/  FMUL R165, R248, R165 ;  /* 0x000000a5f8a57220 */ /* 0x000fe20000400000 */
[----:B------:R-:W-:Y:S02]  /*8b60*/  IMAD R249, R242, 0x7800, R249 ;  /* 0x00007800f2f97824 */ /* 0x000fe400078e02f9 */
[C---:B------:R-:W-:Y:S01]  /*8b70*/  FMUL R166, R248.reuse, R166 ;  /* 0x000000a6f8a67220 */ /* 0x040fe20000400000 */
        /* <DEDUP_REMOVED lines=19> */
[----:B-1----:R-:W3:Y:S01]  /*8cb0*/  LDL.LU R33, [R1+0x1c8] ;  /* 0x0001c80001217983 */ /* 0x002ee20000300800 */
[C---:B------:R-:W-:Y:S01]  /*8cc0*/  FMUL R118, R248.reuse, R118 ;  /* 0x00000076f8767220 */ /* 0x040fe20000400000 */
[C---:B------:R-:W-:Y:S01]  /*8cd0*/  FMUL R119, R248.reuse, R119 ;  /* 0x00000077f8777220 */ /* 0x040fe20000400000 */
        /* <DEDUP_REMOVED lines=26> */
[----:B-1----:R-:W2:Y:S01]  /*8e80*/  LDL.LU R34, [R1+0x1b4] ;  /* 0x0001b40001227983 */ /* 0x002ea20000300800 */
        /* <DEDUP_REMOVED lines=16> */
[----:B------:R-:W-:Y:S01]  /*8f90*/  UMOV UR4, 0x400 ;  /* 0x0000040000047882 */ /* 0x000fe20000000000 */
        /* <DEDUP_REMOVED lines=69> */
[----:B-1----:R-:W4:Y:S01]  /*93f0*/  LDL.LU R37, [R1+0x1c0] ;  /* 0x0001c00001257983 */ /* 0x002f220000300800 */
[C---:B------:R-:W-:Y:S01]  /*9400*/  FMUL R75, R248.reuse, R75 ;  /* 0x0000004bf84b7220 */ /* 0x040fe20000400000 */
[C---:B------:R-:W-:Y:S01]  /*9410*/  FMUL R80, R248.reuse, R80 ;  /* 0x00000050f8507220 */ /* 0x040fe20000400000 */
[C---:B------:R-:W-:Y:S01]  /*9420*/  FMUL R81, R248.reuse, R81 ;  /* 0x00000051f8517220 */ /* 0x040fe20000400000 */
[----:B------:R-:W-:Y:S01]  /*9430*/  STL [R1+0x26c], R38 ;  /* 0x00026c2601007387 */ /* 0x000fe20000100800 */
[C---:B------:R-:W-:Y:S01]  /*9440*/  FMUL R82, R248.reuse, R82 ;  /* 0x00000052f8527220 */ /* 0x040fe20000400000 */
[C---:B------:R-:W-:Y:S01]  /*9450*/  FMUL R83, R248.reuse, R83 ;  /* 0x00000053f8537220 */ /* 0x040fe20000400000 */
[C---:B------:R-:W-:Y:S01]  /*9460*/  FMUL R56, R248.reuse, R56 ;  /* 0x00000038f8387220 */ /* 0x040fe20000400000 */
[----:B------:R-:W-:Y:S01]  /*9470*/  STL [R1+0x268], R39 ;  /* 0x0002682701007387 */ /* 0x000fe20000100800 */
        /* <DEDUP_REMOVED lines=14> */
[----:B------:R-:W-:Y:S01]  /*9560*/  FMUL R30, R248, R30 ;  /* 0x0000001ef81e7220 */ /* 0x000fe20000400000 */
[----:B------:R-:W-:Y:S01]  /*9570*/  BSSY.RECONVERGENT B0, `(.L_x_104) ;  /* 0x0000473000007945 */ /* 0x000fe20003800200 */
[----:B----4-:R-:W-:Y:S01]  /*9580*/  HADD2.F32 R252, -RZ, R37.H0_H0 ;  /* 0x20000025fffc7230 */ /* 0x010fe20000004100 */
[----:B------:R-:W-:Y:S01]  /*9590*/  ULEA UR4, UR6, UR4, 0x18 ;  /* 0x0000000406047291 */ /* 0x000fe2000f8ec0ff */
[--C-:B---3--:R-:W-:Y:S02]  /*95a0*/  HADD2.F32 R21, -RZ, R33.reuse.H0_H0 ;  /* 0x20000021ff157230 */ /* 0x108fe40000004100 */
[----:B------:R-:W-:Y:S02]  /*95b0*/  HADD2.F32 R251, -RZ, R33.H1_H1 ;  /* 0x30000021fffb7230 */ /* 0x000fe40000004100 */
[C---:B------:R-:W-:Y:S01]  /*95c0*/  FFMA R10, R250.reuse, R252, R10 ;  /* 0x000000fcfa0a7223 */ /* 0x040fe2000000000a */
[----:B------:R-:W3:Y:S01]  /*95d0*/  LDL.LU R33, [R1+0x1a0] ;  /* 0x0001a00001217983 */ /* 0x000ee20000300800 */
[--C-:B--2---:R-:W-:Y:S01]  /*95e0*/  HADD2.F32 R233, -RZ, R32.reuse.H0_H0 ;  /* 0x20000020ffe97230 */ /* 0x104fe20000004100 */
[----:B------:R-:W-:Y:S01]  /*95f0*/  ULEA UR7, UR44, UR4, 0x3 ;  /* 0x000000042c077291 */ /* 0x000fe2000f8e18ff */
[----:B------:R-:W-:Y:S01]  /*9600*/  HADD2.F32 R252, -RZ, R32.H1_H1 ;  /* 0x30000020fffc7230 */ /* 0x000fe20000004100 */
[----:B------:R-:W-:Y:S01]  /*9610*/  UIADD3 UR44, UPT, UPT, UR44, 0x1, URZ ;  /* 0x000000012c2c7890 */ /* 0x000fe2000fffe0ff */
[----:B------:R-:W2:Y:S01]  /*9620*/  LDL.LU R32, [R1+0x1a4] ;  /* 0x0001a40001207983 */ /* 0x000ea20000300800 */
[--C-:B------:R-:W-:Y:S01]  /*9630*/  HADD2.F32 R239, -RZ, R31.reuse.H0_H0 ;  /* 0x2000001fffef7230 */ /* 0x100fe20000004100 */
[----:B------:R-:W-:Y:S01]  /*9640*/  UIADD3 UR7, UPT, UPT, UR7, 0xa0, URZ ;  /* 0x000000a007077890 */ /* 0x000fe2000fffe0ff */
[----:B------:R-:W-:Y:S02]  /*9650*/  HADD2.F32 R238, -RZ, R31.H1_H1 ;  /* 0x3000001fffee7230 */ /* 0x000fe40000004100 */
[----:B------:R-:W4:Y:S01]  /*9660*/  LDL.LU R31, [R1+0x1a8] ;  /* 0x0001a800011f7983 */ /* 0x000f220000300800 */
[--C-:B------:R-:W-:Y:S01]  /*9670*/  HADD2.F32 R19, -RZ, R36.reuse.H0_H0 ;  /* 0x20000024ff137230 */ /* 0x100fe20000004100 */
[----:B------:R-:W-:Y:S01]  /*9680*/  UPRMT UR7, UR6, 0x654, UR7 ;  /* 0x0000065406077896 */ /* 0x000fe20008000007 */
[----:B------:R-:W-:Y:S01]  /*9690*/  HADD2.F32 R20, -RZ, R36.H1_H1 ;  /* 0x30000024ff147230 */ /* 0x000fe20000004100 */
[----:B-1----:R-:W4:Y:S01]  /*96a0*/  LDL.LU R2, [R1+0x1ac] ;  /* 0x0001ac0001027983 */ /* 0x002f220000300800 */
[----:B------:R-:W-:Y:S02]  /*96b0*/  HADD2.F32 R18, -RZ, R37.H1_H1 ;  /* 0x30000025ff127230 */ /* 0x000fe40000004100 */
[--C-:B------:R-:W-:Y:S02]  /*96c0*/  HADD2.F32 R235, -RZ, R35.reuse.H0_H0 ;  /* 0x20000023ffeb7230 */ /* 0x100fe40000004100 */
[----:B------:R-:W-:Y:S02]  /*96d0*/  HADD2.F32 R234, -RZ, R35.H1_H1 ;  /* 0x30000023ffea7230 */ /* 0x000fe40000004100 */
[C---:B------:R-:W-:Y:S01]  /*96e0*/  FFMA R11, R250.reuse, R18, R11 ;  /* 0x00000012fa0b7223 */ /* 0x040fe2000000000b */
[C---:B------:R-:W-:Y:S01]  /*96f0*/  FFMA R12, R250.reuse, R19, R12 ;  /* 0x00000013fa0c7223 */ /* 0x040fe2000000000c */
[C---:B------:R-:W-:Y:S01]  /*9700*/  FFMA R13, R250.reuse, R20, R13 ;  /* 0x00000014fa0d7223 */ /* 0x040fe2000000000d */
[----:B------:R-:W-:Y:S01]  /*9710*/  FFMA R14, R250, R21, R14 ;  /* 0x00000015fa0e7223 */ /* 0x000fe2000000000e */
[----:B------:R-:W-:Y:S01]  /*9720*/  FMUL R18, R248, R216 ;  /* 0x000000d8f8127220 */ /* 0x000fe20000400000 */
[----:B------:R-:W-:Y:S01]  /*9730*/  FFMA R15, R250, R251, R15 ;  /* 0x000000fbfa0f7223 */ /* 0x000fe2000000000f */
[----:B------:R-:W-:Y:S01]  /*9740*/  FMUL R19, R248, R217 ;  /* 0x000000d9f8137220 */ /* 0x000fe20000400000 */
[C---:B------:R-:W-:Y:S01]  /*9750*/  FFMA R16, R250.reuse, R233, R16 ;  /* 0x000000e9fa107223 */ /* 0x040fe20000000010 */
[C---:B------:R-:W-:Y:S01]  /*9760*/  FFMA R17, R250.reuse, R252, R17 ;  /* 0x000000fcfa117223 */ /* 0x040fe20000000011 */
[C---:B------:R-:W-:Y:S01]  /*9770*/  FFMA R18, R250.reuse, R235, R18 ;  /* 0x000000ebfa127223 */ /* 0x040fe20000000012 */
[----:B------:R-:W-:Y:S01]  /*9780*/  FFMA R19, R250, R234, R19 ;  /* 0x000000eafa137223 */ /* 0x000fe20000000013 */
[C---:B------:R-:W-:Y:S01]  /*9790*/  FMUL R216, R248.reuse, R222 ;  /* 0x000000def8d87220 */ /* 0x040fe20000400000 */
[C---:B------:R-:W-:Y:S01]  /*97a0*/  FMUL R217, R248.reuse, R223 ;  /* 0x000000dff8d97220 */ /* 0x040fe20000400000 */
[C---:B------:R-:W-:Y:S01]  /*97b0*/  FMUL R222, R248.reuse, R228 ;  /* 0x000000e4f8de7220 */ /* 0x040fe20000400000 */
[C---:B------:R-:W-:Y:S01]  /*97c0*/  FMUL R223, R248.reuse, R229 ;  /* 0x000000e5f8df7220 */ /* 0x040fe20000400000 */
[----:B------:R-:W-:Y:S01]  /*97d0*/  F2FP.F16.F32.PACK_AB R232, R11, R10 ;  /* 0x0000000a0be8723e */ /* 0x000fe200000000ff */
[--C-:B------:R-:W-:Y:S01]  /*97e0*/  HADD2.F32 R237, -RZ, R34.reuse.H0_H0 ;  /* 0x20000022ffed7230 */ /* 0x100fe20000004100 */
[----:B------:R-:W-:Y:S01]  /*97f0*/  F2FP.F16.F32.PACK_AB R233, R13, R12 ;  /* 0x0000000c0de9723e */ /* 0x000fe200000000ff */
[----:B------:R-:W-:Y:S01]  /*9800*/  HADD2.F32 R236, -RZ, R34.H1_H1 ;  /* 0x30000022ffec7230 */ /* 0x000fe20000004100 */
[----:B------:R-:W-:Y:S01]  /*9810*/  F2FP.F16.F32.PACK_AB R234, R15, R14 ;  /* 0x0000000e0fea723e */ /* 0x000fe200000000ff */
[C---:B------:R-:W-:Y:S01]  /*9820*/  FMUL R20, R248.reuse, R218 ;  /* 0x000000daf8147220 */ /* 0x040fe20000400000 */
[----:B------:R-:W-:Y:S01]  /*9830*/  F2FP.F16.F32.PACK_AB R235, R17, R16 ;  /* 0x0000001011eb723e */ /* 0x000fe200000000ff */
[----:B------:R-:W-:Y:S01]  /*9840*/  FMUL R21, R248, R219 ;  /* 0x000000dbf8157220 */ /* 0x000fe20000400000 */
[--C-:B------:R-:W-:Y:S02]  /*9850*/  HADD2.F32 R241, -RZ, R23.reuse.H0_H0 ;  /* 0x20000017fff17230 */ /* 0x100fe40000004100 */
[----:B------:R-:W-:Y:S01]  /*9860*/  FFMA R20, R250, R237, R20 ;  /* 0x000000edfa147223 */ /* 0x000fe20000000014 */
[----:B------:R-:W-:Y:S02]  /*9870*/  HADD2.F32 R240, -RZ, R23.H1_H1 ;  /* 0x30000017fff07230 */ /* 0x000fe40000004100 */
[----:B------:R-:W-:Y:S01]  /*9880*/  FMUL R23, R248, R221 ;  /* 0x000000ddf8177220 */ /* 0x000fe20000400000 */
[C---:B------:R-:W-:Y:S01]  /*9890*/  FFMA R21, R250.reuse, R236, R21 ;  /* 0x000000ecfa157223 */ /* 0x040fe20000000015 */
[----:B------:R-:W-:Y:S01]  /*98a0*/  FFMA R22, R250, R239, R22 ;  /* 0x000000effa167223 */ /* 0x000fe20000000016 */
[----:B------:R-:W-:Y:S01]  /*98b0*/  FMUL R221, R248, R227 ;  /* 0x000000e3f8dd7220 */ /* 0x000fe20000400000 */
[C---:B------:R-:W-:Y:S01]  /*98c0*/  FFMA R23, R250.reuse, R238, R23 ;  /* 0x000000eefa177223 */ /* 0x040fe20000000017 */
[C---:B------:R-:W-:Y:S01]  /*98d0*/  FFMA R216, R250.reuse, R241, R216 ;  /* 0x000000f1fad87223 */ /* 0x040fe200000000d8 */
[----:B------:R-:W-:Y:S01]  /*98e0*/  FFMA R217, R250, R240, R217 ;  /* 0x000000f0fad97223 */ /* 0x000fe200000000d9 */
[C---:B------:R-:W-:Y:S01]  /*98f0*/  FMUL R218, R248.reuse, R224 ;  /* 0x000000e0f8da7220 */ /* 0x040fe20000400000 */
[C---:B------:R-:W-:Y:S01]  /*9900*/  FMUL R219, R248.reuse, R225 ;  /* 0x000000e1f8db7220 */ /* 0x040fe20000400000 */
[----:B------:R-:W-:Y:S01]  /*9910*/  F2FP.F16.F32.PACK_AB R34, R23, R22 ;  /* 0x000000161722723e */ /* 0x000fe200000000ff */
[C---:B------:R-:W-:Y:S01]  /*9920*/  FMUL R224, R248.reuse, R230 ;  /* 0x000000e6f8e07220 */ /* 0x040fe20000400000 */
[----:B------:R-:W-:Y:S01]  /*9930*/  F2FP.F16.F32.PACK_AB R35, R217, R216 ;  /* 0x000000d8d923723e */ /* 0x000fe200000000ff */
[----:B------:R-:W-:Y:S01]  /*9940*/  FMUL R225, R248, R231 ;  /* 0x000000e7f8e17220 */ /* 0x000fe20000400000 */
[--C-:B---3--:R-:W-:Y:S02]  /*9950*/  HADD2.F32 R227, -RZ, R33.reuse.H0_H0 ;  /* 0x20000021ffe37230 */ /* 0x108fe40000004100 */
[----:B------:R-:W-:Y:S01]  /*9960*/  HADD2.F32 R226, -RZ, R33.H1_H1 ;  /* 0x30000021ffe27230 */ /* 0x000fe20000004100 */
[----:B------:R-:W-:Y:S01]  /*9970*/  F2FP.F16.F32.PACK_AB R33, R21, R20 ;  /* 0x000000141521723e */ /* 0x000fe200000000ff */
[--C-:B--2---:R-:W-:Y:S02]  /*9980*/  HADD2.F32 R229, -RZ, R32.reuse.H0_H0 ;  /* 0x20000020ffe57230 */ /* 0x104fe40000004100 */
[C---:B------:R-:W-:Y:S01]  /*9990*/  FFMA R218, R250.reuse, R227, R218 ;  /* 0x000000e3fada7223 */ /* 0x040fe200000000da */
[----:B------:R-:W-:Y:S01]  /*99a0*/  HADD2.F32 R228, -RZ, R32.H1_H1 ;  /* 0x30000020ffe47230 */ /* 0x000fe20000004100 */
[----:B------:R-:W-:Y:S01]  /*99b0*/  F2FP.F16.F32.PACK_AB R32, R19, R18 ;  /* 0x000000121320723e */ /* 0x000fe200000000ff */
[C---:B------:R-:W-:Y:S01]  /*99c0*/  FFMA R219, R250.reuse, R226, R219 ;  /* 0x000000e2fadb7223 */ /* 0x040fe200000000db */
[----:B------:R-:W1:Y:S01]  /*99d0*/  LDTM.x16 R4, tmem[UR5+0xe0] ;  /* 0x0000e005000479ee */ /* 0x000e620008240000 */
[----:B------:R-:W-:Y:S01]  /*99e0*/  NOP ;  /* 0x0000000000007918 */ /* 0x000fe20000000000 */
[----:B-1----:R-:W-:Y:S01]  /*99f0*/  SYNCS.ARRIVE.TRANS64.RED.A1T0 RZ, [UR7], RZ ;  /* 0x000000ffffff79a7 */ /* 0x002fe20008100407 */
[--C-:B----4-:R-:W-:Y:S02]  /*9a00*/  HADD2.F32 R231, -RZ, R31.reuse.H0_H0 ;  /* 0x2000001fffe77230 */ /* 0x110fe40000004100 */
[C---:B------:R-:W-:Y:S01]  /*9a10*/  FFMA R220, R250.reuse, R229, R220 ;  /* 0x000000e5fadc7223 */ /* 0x040fe200000000dc */
[--C-:B------:R-:W-:Y:S02]  /*9a20*/  HADD2.F32 R251, -RZ, R2.reuse.H0_H0 ;  /* 0x20000002fffb7230 */ /* 0x100fe40000004100 */
[C---:B------:R-:W-:Y:S01]  /*9a30*/  FFMA R221, R250.reuse, R228, R221 ;  /* 0x000000e4fadd7223 */ /* 0x040fe200000000dd */
[----:B------:R-:W-:Y:S01]  /*9a40*/  HADD2.F32 R252, -RZ, R2.H1_H1 ;  /* 0x30000002fffc7230 */ /* 0x000fe20000004100 */
[----:B------:R-:W-:Y:S01]  /*9a50*/  LEA R2, R249, UR4, 0x1 ;  /* 0x00000004f9027c11 */ /* 0x000fe2000f8e08ff */
[----:B------:R-:W-:Y:S02]  /*9a60*/  HADD2.F32 R230, -RZ, R31.H1_H1 ;  /* 0x3000001fffe67230 */ /* 0x000fe40000004100 */
[----:B------:R-:W-:Y:S01]  /*9a70*/  FFMA R222, R250, R231, R222 ;  /* 0x000000e7fade7223 */ /* 0x000fe200000000de */
[----:B------:R-:W-:Y:S01]  /*9a80*/  UIADD3 UR7, UPT, UPT, UR43, 0x1, URZ ;  /* 0x000000012b077890 */ /* 0x000fe2000fffe0ff */
[C---:B------:R-:W-:Y:S01]  /*9a90*/  IADD3 R236, PT, PT, R2.reuse, 0x200, RZ ;  /* 0x0000020002ec7810 */ /* 0x040fe20007ffe0ff */
[----:B------:R-:W-:Y:S01]  /*9aa0*/  STL [R1+0x1b0], R2 ;  /* 0x0001b00201007387 */ /* 0x000fe20000100800 */
[----:B------:R-:W-:Y:S01]  /*9ab0*/  IADD3 R237, PT, PT, R2, 0x210, RZ ;  /* 0x0000021002ed7810 */ /* 0x000fe20007ffe0ff */
[----:B------:R-:W-:Y:S01]  /*9ac0*/  FFMA R223, R250, R230, R223 ;  /* 0x000000e6fadf7223 */ /* 0x000fe200000000df */
[----:B------:R-:W-:Y:S01]  /*9ad0*/  @P1 IADD3 R237, PT, PT, R236, -0x10, RZ ;  /* 0xfffffff0eced1810 */ /* 0x000fe20007ffe0ff */
[----:B------:R-:W-:Y:S01]  /*9ae0*/  STS.128 [R2+0x200], R244 ;  /* 0x000200f402007388 */ /* 0x000fe20000000c00 */
[----:B------:R-:W-:Y:S01]  /*9af0*/  IADD3 R31, PT, PT, R2, 0x5210, RZ ;  /* 0x00005210021f7810 */ /* 0x000fe20007ffe0ff */
[----:B------:R-:W-:Y:S01]  /*9b00*/  FFMA R224, R250, R251, R224 ;  /* 0x000000fbfae07223 */ /* 0x000fe200000000e0 */
[----:B------:R-:W-:Y:S01]  /*9b10*/  @P1 IADD3 R31, PT, PT, R236, 0x4ff0, RZ ;  /* 0x00004ff0ec1f1810 */ /* 0x000fe20007ffe0ff */
[----:B------:R-:W-:Y:S01]  /*9b20*/  STS.128 [R237], R232 ;  /* 0x000000e8ed007388 */ /* 0x000fe20000000c00 */
[----:B------:R-:W-:Y:S01]  /*9b30*/  IADD3 R23, PT, PT, R2, 0x6210, RZ ;  /* 0x0000621002177810 */ /* 0x000fe20007ffe0ff */
[----:B------:R-:W-:Y:S01]  /*9b40*/  FFMA R225, R250, R252, R225 ;  /* 0x000000fcfae17223 */ /* 0x000fe200000000e1 */
[----:B------:R-:W-:Y:S01]  /*9b50*/  @P1 IADD3 R23, PT, PT, R236, 0x5ff0, RZ ;  /* 0x00005ff0ec171810 */ /* 0x000fe20007ffe0ff */
[----:B------:R-:W-:Y:S01]  /*9b60*/  STL [R1+0x264], R14 ;  /* 0x0002640e01007387 */ /* 0x000fe20000100800 */
[----:B------:R-:W-:Y:S01]  /*9b70*/  IADD3 R22, PT, PT, R2, 0x7210, RZ ;  /* 0x0000721002167810 */ /* 0x000fe20007ffe0ff */
[----:B------:R-:W-:Y:S01]  /*9b80*/  FMUL R10, R248, R10 ;  /* 0x0000000af80a7220 */ /* 0x000fe20000400000 */
[----:B------:R-:W-:Y:S01]  /*9b90*/  @P1 IADD3 R22, PT, PT, R236, 0x6ff0, RZ ;  /* 0x00006ff0ec161810 */ /* 0x000fe20007ffe0ff */
[----:B------:R1:W-:Y:S01]  /*9ba0*/  STL [R1+0x260], R15 ;  /* 0x0002600f01007387 */ /* 0x0003e20000100800 */
        /* <DEDUP_REMOVED lines=8> */
[----:B------:R-:W-:Y:S03]  /*9c30*/  FMUL R13, R248, R13 ;  /* 0x0000000df80d7220 */ /* 0x000fe60000400000 */
[----:B------:R4:W-:Y:S04]  /*9c40*/  STL [R1+0x254], R18 ;  /* 0x0002541201007387 */ /* 0x0009e80000100800 */
[----:B------:R4:W-:Y:S04]  /*9c50*/  STL [R1+0x250], R19 ;  /* 0x0002501301007387 */ /* 0x0009e80000100800 */
[----:B------:R4:W-:Y:S04]  /*9c60*/  STS.128 [R2+0x1200], R32 ;  /* 0x0012002002007388 */ /* 0x0009e80000000c00 */
[----:B-1----:R-:W4:Y:S04]  /*9c70*/  LDL.LU R15, [R1+0x190] ;  /* 0x00019000010f7983 */ /* 0x002f280000300800 */
[----:B------:R-:W4:Y:S01]  /*9c80*/  LDL.LU R14, [R1+0x194] ;  /* 0x00019400010e7983 */ /* 0x000f220000300800 */
[----:B--2---:R-:W-:Y:S02]  /*9c90*/  IADD3 R16, PT, PT, R2, 0xd210, RZ ;  /* 0x0000d21002107810 */ /* 0x004fe40007ffe0ff */
[----:B------:R-:W-:Y:S01]  /*9ca0*/  @P1 IADD3 R16, PT, PT, R236, 0xcff0, RZ ;  /* 0x0000cff0ec101810 */ /* 0x000fe20007ffe0ff */
[----:B------:R-:W2:Y:S01]  /*9cb0*/  LDL.LU R3, [R1+0x198] ;  /* 0x0001980001037983 */ /* 0x000ea20000300800 */
[----:B---3--:R-:W-:Y:S02]  /*9cc0*/  IADD3 R17, PT, PT, R2, 0xc210, RZ ;  /* 0x0000c21002117810 */ /* 0x008fe40007ffe0ff */
[----:B------:R-:W-:Y:S01]  /*9cd0*/  @P1 IADD3 R17, PT, PT, R236, 0xbff0, RZ ;  /* 0x0000bff0ec111810 */ /* 0x000fe20007ffe0ff */
[----:B------:R-:W3:Y:S01]  /*9ce0*/  LDL.LU R0, [R1+0x19c] ;  /* 0x00019c0001007983 */ /* 0x000ee20000300800 */
[----:B----4-:R-:W-:Y:S02]  /*9cf0*/  IADD3 R18, PT, PT, R2, 0xb210, RZ ;  /* 0x0000b21002127810 */ /* 0x010fe40007ffe0ff */
[----:B------:R-:W-:Y:S02]  /*9d00*/  @P1 IADD3 R18, PT, PT, R236, 0xaff0, RZ ;  /* 0x0000aff0ec121810 */ /* 0x000fe40007ffe0ff */
[----:B------:R-:W-:Y:S02]  /*9d10*/  IADD3 R19, PT, PT, R2, 0xa210, RZ ;  /* 0x0000a21002137810 */ /* 0x000fe40007ffe0ff */
[----:B------:R-:W-:Y:S02]  /*9d20*/  @P1 IADD3 R19, PT, PT, R236, 0x9ff0, RZ ;  /* 0x00009ff0ec131810 */ /* 0x000fe40007ffe0ff */
[----:B------:R-:W-:Y:S02]  /*9d30*/  IADD3 R35, PT, PT, R2, 0x1210, RZ ;  /* 0x0000121002237810 */ /* 0x000fe40007ffe0ff */
[----:B------:R-:W-:Y:S02]  /*9d40*/  @P1 IADD3 R35, PT, PT, R236, 0xff0, RZ ;  /* 0x00000ff0ec231810 */ /* 0x000fe40007ffe0ff */
[----:B------:R-:W-:Y:S02]  /*9d50*/  IADD3 R34, PT, PT, R2, 0x2210, RZ ;  /* 0x0000221002227810 */ /* 0x000fe40007ffe0ff */
[----:B------:R-:W-:Y:S01]  /*9d60*/  @P1 IADD3 R34, PT, PT, R236, 0x1ff0, RZ ;  /* 0x00001ff0ec221810 */ /* 0x000fe20007ffe0ff */
[----:B------:R-:W-:Y:S01]  /*9d70*/  STL [R1+0x208], R35 ;  /* 0x0002082301007387 */ /* 0x000fe20000100800 */
        /* <DEDUP_REMOVED lines=8> */
[----:B------:R-:W-:Y:S04]  /*9e00*/  STL [R1+0x1cc], R32 ;  /* 0x0001cc2001007387 */ /* 0x000fe80000100800 */
[----:B------:R-:W-:Y:S04]  /*9e10*/  STL [R1+0x1c8], R31 ;  /* 0x0001c81f01007387 */ /* 0x000fe80000100800 */
[----:B------:R1:W-:Y:S04]  /*9e20*/  STL [R1+0x1c4], R23 ;  /* 0x0001c41701007387 */ /* 0x0003e80000100800 */
[----:B------:R4:W-:Y:S04]  /*9e30*/  STL [R1+0x1c0], R22 ;  /* 0x0001c01601007387 */ /* 0x0009e80000100800 */
[----:B------:R4:W-:Y:S04]  /*9e40*/  STL [R1+0x1bc], R21 ;  /* 0x0001bc1501007387 */ /* 0x0009e80000100800 */
[----:B------:R4:W-:Y:S04]  /*9e50*/  STL [R1+0x1b8], R20 ;  /* 0x0001b81401007387 */ /* 0x0009e80000100800 */
[----:B------:R4:W-:Y:S01]  /*9e60*/  STL [R1+0x1b4], R19 ;  /* 0x0001b41301007387 */ /* 0x0009e20000100800 */
[C---:B-1----:R-:W-:Y:S01]  /*9e70*/  FMUL R23, R248.reuse, R203 ;  /* 0x000000cbf8177220 */ /* 0x042fe20000400000 */
[C---:B------:R-:W-:Y:S01]  /*9e80*/  FMUL R203, R248.reuse, R207 ;  /* 0x000000cff8cb7220 */ /* 0x040fe20000400000 */
[C---:B------:R-:W-:Y:S01]  /*9e90*/  FMUL R207, R248.reuse, R211 ;  /* 0x000000d3f8cf7220 */ /* 0x040fe20000400000 */
[C---:B------:R-:W-:Y:S01]  /*9ea0*/  FMUL R211, R248.reuse, R215 ;  /* 0x000000d7f8d37220 */ /* 0x040fe20000400000 */
[C---:B----4-:R-:W-:Y:S01]  /*9eb0*/  FMUL R22, R248.reuse, R202 ;  /* 0x000000caf8167220 */ /* 0x050fe20000400000 */
        /* <DEDUP_REMOVED lines=11> */
[----:B------:R-:W4:Y:S04]  /*9f70*/  LDL.LU R19, [R1+0x180] ;  /* 0x0001800001137983 */ /* 0x000f280000300800 */
[----:B------:R1:W-:Y:S04]  /*9f80*/  STL [R1+0x1ac], R18 ;  /* 0x0001ac1201007387 */ /* 0x0003e80000100800 */
[----:B-1----:R-:W4:Y:S04]  /*9f90*/  LDL.LU R18, [R1+0x184] ;  /* 0x0001840001127983 */ /* 0x002f280000300800 */
[----:B------:R1:W-:Y:S04]  /*9fa0*/  STL [R1+0x1a8], R17 ;  /* 0x0001a81101007387 */ /* 0x0003e80000100800 */
[----:B------:R1:W-:Y:S04]  /*9fb0*/  STL [R1+0x1a4], R16 ;  /* 0x0001a41001007387 */ /* 0x0003e80000100800 */
[----:B------:R3:W-:Y:S04]  /*9fc0*/  STL [R1+0x210], R2 ;  /* 0x0002100201007387 */ /* 0x0007e80000100800 */
[----:B-1----:R-:W4:Y:S01]  /*9fd0*/  LDL.LU R17, [R1+0x188] ;  /* 0x0001880001117983 */ /* 0x002f220000300800 */
[----:B------:R-:W-:Y:S01]  /*9fe0*/  F2FP.F16.F32.PACK_AB R16, R219, R218 ;  /* 0x000000dadb10723e */ /* 0x000fe200000000ff */
[--C-:B------:R-:W-:Y:S02]  /*9ff0*/  HADD2.F32 R217, -RZ, R15.reuse.H0_H0 ;  /* 0x2000000fffd97230 */ /* 0x100fe40000004100 */
[----:B------:R-:W-:Y:S02]  /*a000*/  HADD2.F32 R216, -RZ, R15.H1_H1 ;  /* 0x3000000fffd87230 */ /* 0x000fe40000004100 */
[----:B------:R-:W4:Y:S01]  /*a010*/  LDL.LU R15, [R1+0x18c] ;  /* 0x00018c00010f7983 */ /* 0x000f220000300800 */
[--C-:B------:R-:W-:Y:S02]  /*a020*/  HADD2.F32 R227, -RZ, R14.reuse.H0_H0 ;  /* 0x2000000effe37230 */ /* 0x100fe40000004100 */
[C---:B------:R-:W-:Y:S01]  /*a030*/  FFMA R20, R250.reuse, R217, R20 ;  /* 0x000000d9fa147223 */ /* 0x040fe20000000014 */
[----:B------:R-:W-:Y:S02]  /*a040*/  HADD2.F32 R226, -RZ, R14.H1_H1 ;  /* 0x3000000effe27230 */ /* 0x000fe40000004100 */
[C---:B------:R-:W-:Y:S01]  /*a050*/  FFMA R21, R250.reuse, R216, R21 ;  /* 0x000000d8fa157223 */ /* 0x040fe20000000015 */
[----:B------:R-:W4:Y:S01]  /*a060*/  LDL.LU R14, [R1+0x170] ;  /* 0x00017000010e7983 */ /* 0x000f220000300800 */
[--C-:B--2---:R-:W-:Y:S02]  /*a070*/  HADD2.F32 R233, -RZ, R3.reuse.H0_H0 ;  /* 0x20000003ffe97230 */ /* 0x104fe40000004100 */
[C---:B------:R-:W-:Y:S01]  /*a080*/  FFMA R22, R250.reuse, R227, R22 ;  /* 0x000000e3fa167223 */ /* 0x040fe20000000016 */
[----:B------:R-:W-:Y:S02]  /*a090*/  HADD2.F32 R234, -RZ, R3.H1_H1 ;  /* 0x30000003ffea7230 */ /* 0x000fe40000004100 */
[C---:B------:R-:W-:Y:S01]  /*a0a0*/  FFMA R23, R250.reuse, R226, R23 ;  /* 0x000000e2fa177223 */ /* 0x040fe20000000017 */
[----:B------:R-:W2:Y:S01]  /*a0b0*/  LDL.LU R3, [R1+0x174] ;  /* 0x0001740001037983 */ /* 0x000ea20000300800 */
[--C-:B---3--:R-:W-:Y:S02]  /*a0c0*/  HADD2.F32 R235, -RZ, R0.reuse.H0_H0 ;  /* 0x20000000ffeb7230 */ /* 0x108fe40000004100 */
[C---:B------:R-:W-:Y:S01]  /*a0d0*/  FFMA R200, R250.reuse, R233, R200 ;  /* 0x000000e9fac87223 */ /* 0x040fe200000000c8 */
[----:B------:R-:W-:Y:S01]  /*a0e0*/  HADD2.F32 R236, -RZ, R0.H1_H1 ;  /* 0x30000000ffec7230 */ /* 0x000fe20000004100 */
[----:B------:R-:W3:Y:S01]  /*a0f0*/  LDL.LU R2, [R1+0x178] ;  /* 0x0001780001027983 */ /* 0x000ee20000300800 */
[C---:B------:R-:W-:Y:S01]  /*a100*/  FFMA R201, R250.reuse, R234, R201 ;  /* 0x000000eafac97223 */ /* 0x040fe200000000c9 */
[C---:B------:R-:W-:Y:S02]  /*a110*/  FFMA R202, R250.reuse, R235, R202 ;  /* 0x000000ebfaca7223 */ /* 0x040fe400000000ca */
[----:B------:R-:W3:Y:S01]  /*a120*/  LDL.LU R0, [R1+0x17c] ;  /* 0x00017c0001007983 */ /* 0x000ee20000300800 */
[C---:B------:R-:W-:Y:S03]  /*a130*/  FFMA R203, R250.reuse, R236, R203 ;  /* 0x000000ecfacb7223 */ /* 0x040fe600000000cb */
[----:B------:R-:W3:Y:S04]  /*a140*/  LDL.LU R33, [R1+0x160] ;  /* 0x0001600001217983 */ /* 0x000ee80000300800 */
[----:B------:R-:W3:Y:S04]  /*a150*/  LDL.LU R32, [R1+0x164] ;  /* 0x0001640001207983 */ /* 0x000ee80000300800 */
[----:B------:R-:W3:Y:S01]  /*a160*/  LDL.LU R31, [R1+0x168] ;  /* 0x00016800011f7983 */ /* 0x000ee20000300800 */
[--C-:B----4-:R-:W-:Y:S02]  /*a170*/  HADD2.F32 R213, -RZ, R19.reuse.H0_H0 ;  /* 0x20000013ffd57230 */ /* 0x110fe40000004100 */
[----:B------:R-:W-:Y:S01]  /*a180*/  HADD2.F32 R212, -RZ, R19.H1_H1 ;  /* 0x30000013ffd47230 */ /* 0x000fe20000004100 */
[----:B------:R-:W-:Y:S02]  /*a190*/  F2FP.F16.F32.PACK_AB R19, R225, R224 ;  /* 0x000000e0e113723e */ /* 0x000fe400000000ff */
[C---:B------:R-:W-:Y:S02]  /*a1a0*/  FFMA R204, R250.reuse, R213, R204 ;  /* 0x000000d5facc7223 */ /* 0x040fe400000000cc */
[C---:B------:R-:W-:Y:S01]  /*a1b0*/  FFMA R205, R250.reuse, R212, R205 ;  /* 0x000000d4facd7223 */ /* 0x040fe200000000cd */
[--C-:B------:R-:W-:Y:S02]  /*a1c0*/  HADD2.F32 R215, -RZ, R18.reuse.H0_H0 ;  /* 0x20000012ffd77230 */ /* 0x100fe40000004100 */
        /* <DEDUP_REMOVED lines=10> */
[----:B------:R-:W-:Y:S02]  /*a270*/  HADD2.F32 R228, -RZ, R15.H1_H1 ;  /* 0x3000000fffe47230 */ /* 0x000fe40000004100 */
[--C-:B------:R-:W-:Y:S02]  /*a280*/  HADD2.F32 R221, -RZ, R14.reuse.H0_H0 ;  /* 0x2000000effdd7230 */ /* 0x100fe40000004100 */
[C---:B------:R-:W-:Y:S01]  /*a290*/  FFMA R210, R250.reuse, R229, R210 ;  /* 0x000000e5fad27223 */ /* 0x040fe200000000d2 */
[----:B------:R-:W-:Y:S02]  /*a2a0*/  HADD2.F32 R220, -RZ, R14.H1_H1 ;  /* 0x3000000effdc7230 */ /* 0x000fe40000004100 */
[C---:B------:R-:W-:Y:S01]  /*a2b0*/  FFMA R211, R250.reuse, R228, R211 ;  /* 0x000000e4fad37223 */ /* 0x040fe200000000d3 */
[--C-:B--2---:R-:W-:Y:S02]  /*a2c0*/  HADD2.F32 R231, -RZ, R3.reuse.H0_H0 ;  /* 0x20000003ffe77230 */ /* 0x104fe40000004100 */
[C---:B------:R-:W-:Y:S01]  /*a2d0*/  FFMA R184, R250.reuse, R221, R184 ;  /* 0x000000ddfab87223 */ /* 0x040fe200000000b8 */
[----:B------:R-:W-:Y:S02]  /*a2e0*/  HADD2.F32 R230, -RZ, R3.H1_H1 ;  /* 0x30000003ffe67230 */ /* 0x000fe40000004100 */
[C---:B------:R-:W-:Y:S01]  /*a2f0*/  FFMA R185, R250.reuse, R220, R185 ;  /* 0x000000dcfab97223 */ /* 0x040fe200000000b9 */
[--C-:B---3--:R-:W-:Y:S02]  /*a300*/  HADD2.F32 R251, -RZ, R2.reuse.H0_H0 ;  /* 0x20000002fffb7230 */ /* 0x108fe40000004100 */
[C---:B------:R-:W-:Y:S01]  /*a310*/  FFMA R186, R250.reuse, R231, R186 ;  /* 0x000000e7faba7223 */ /* 0x040fe200000000ba */
[----:B------:R-:W-:Y:S02]  /*a320*/  HADD2.F32 R252, -RZ, R2.H1_H1 ;  /* 0x30000002fffc7230 */ /* 0x000fe40000004100 */
[C---:B------:R-:W-:Y:S01]  /*a330*/  FFMA R187, R250.reuse, R230, R187 ;  /* 0x000000e6fabb7223 */ /* 0x040fe200000000bb */
[----:B------:R-:W2:Y:S01]  /*a340*/  LDL.LU R2, [R1+0x16c] ;  /* 0x00016c0001027983 */ /* 0x000ea20000300800 */
[--C-:B------:R-:W-:Y:S02]  /*a350*/  HADD2.F32 R237, -RZ, R0.reuse.H0_H0 ;  /* 0x20000000ffed7230 */ /* 0x100fe40000004100 */
[C---:B------:R-:W-:Y:S01]  /*a360*/  FFMA R188, R250.reuse, R251, R188 ;  /* 0x000000fbfabc7223 */ /* 0x040fe200000000bc */
[----:B------:R-:W-:Y:S01]  /*a370*/  HADD2.F32 R238, -RZ, R0.H1_H1 ;  /* 0x30000000ffee7230 */ /* 0x000fe20000004100 */
[----:B------:R-:W3:Y:S01]  /*a380*/  LDL.LU R15, [R1+0x150] ;  /* 0x00015000010f7983 */ /* 0x000ee20000300800 */
[--C-:B------:R-:W-:Y:S02]  /*a390*/  HADD2.F32 R217, -RZ, R33.reuse.H0_H0 ;  /* 0x20000021ffd97230 */ /* 0x100fe40000004100 */
[C---:B------:R-:W-:Y:S01]  /*a3a0*/  FFMA R189, R250.reuse, R252, R189 ;  /* 0x000000fcfabd7223 */ /* 0x040fe200000000bd */
[----:B------:R-:W-:Y:S01]  /*a3b0*/  HADD2.F32 R216, -RZ, R33.H1_H1 ;  /* 0x30000021ffd87230 */ /* 0x000fe20000004100 */
[----:B------:R-:W4:Y:S01]  /*a3c0*/  LDL.LU R14, [R1+0x154] ;  /* 0x00015400010e7983 */ /* 0x000f220000300800 */
        /* <DEDUP_REMOVED lines=8> */
[C---:B------:R-:W-:Y:S01]  /*a450*/  FFMA R192, R250.reuse, R217, R192 ;  /* 0x000000d9fac07223 */ /* 0x040fe200000000c0 */
[C---:B------:R-:W-:Y:S01]  /*a460*/  FFMA R193, R250.reuse, R216, R193 ;  /* 0x000000d8fac17223 */ /* 0x040fe200000000c1 */
[----:B------:R-:W-:Y:S01]  /*a470*/  F2FP.F16.F32.PACK_AB R191, R191, R190 ;  /* 0x000000bebfbf723e */ /* 0x000fe200000000ff */
[----:B------:R-:W4:Y:S01]  /*a480*/  LDL.LU R34, [R1+0x140] ;  /* 0x0001400001227983 */ /* 0x000f220000300800 */
[C---:B------:R-:W-:Y:S01]  /*a490*/  FFMA R194, R250.reuse, R223, R194 ;  /* 0x000000dffac27223 */ /* 0x040fe200000000c2 */
[C---:B------:R-:W-:Y:S01]  /*a4a0*/  FFMA R195, R250.reuse, R222, R195 ;  /* 0x000000defac37223 */ /* 0x040fe200000000c3 */
[C---:B------:R-:W-:Y:S01]  /*a4b0*/  FFMA R196, R250.reuse, R225, R196 ;  /* 0x000000e1fac47223 */ /* 0x040fe200000000c4 */
[----:B------:R-:W4:Y:S01]  /*a4c0*/  LDL.LU R33, [R1+0x144] ;  /* 0x0001440001217983 */ /* 0x000f220000300800 */
[----:B------:R-:W-:Y:S03]  /*a4d0*/  FFMA R197, R250, R224, R197 ;  /* 0x000000e0fac57223 */ /* 0x000fe600000000c5 */
[----:B------:R-:W4:Y:S04]  /*a4e0*/  LDL.LU R32, [R1+0x148] ;  /* 0x0001480001207983 */ /* 0x000f280000300800 */
[----:B------:R-:W4:Y:S01]  /*a4f0*/  LDL.LU R31, [R1+0x14c] ;  /* 0x00014c00011f7983 */ /* 0x000f220000300800 */
[--C-:B--2---:R-:W-:Y:S02]  /*a500*/  HADD2.F32 R239, -RZ, R2.reuse.H0_H0 ;  /* 0x20000002ffef7230 */ /* 0x104fe40000004100 */
[----:B------:R-:W-:Y:S01]  /*a510*/  HADD2.F32 R240, -RZ, R2.H1_H1 ;  /* 0x30000002fff07230 */ /* 0x000fe20000004100 */
[----:B------:R-:W-:Y:S01]  /*a520*/  F2FP.F16.F32.PACK_AB R2, R21, R20 ;  /* 0x000000141502723e */ /* 0x000fe200000000ff */
[--C-:B---3--:R-:W-:Y:S02]  /*a530*/  HADD2.F32 R227, -RZ, R15.reuse.H0_H0 ;  /* 0x2000000fffe37230 */ /* 0x108fe40000004100 */
[----:B------:R-:W-:Y:S01]  /*a540*/  FMUL R20, R248, R168 ;  /* 0x000000a8f8147220 */ /* 0x000fe20000400000 */
[----:B------:R-:W-:Y:S02]  /*a550*/  HADD2.F32 R226, -RZ, R15.H1_H1 ;  /* 0x3000000fffe27230 */ /* 0x000fe40000004100 */
[----:B------:R-:W-:Y:S01]  /*a560*/  FFMA R198, R250, R239, R198 ;  /* 0x000000effac67223 */ /* 0x000fe200000000c6 */
[----:B------:R-:W2:Y:S01]  /*a570*/  LDL.LU R15, [R1+0x60] ;  /* 0x00006000010f7983 */ /* 0x000ea20000300800 */
[--C-:B----4-:R-:W-:Y:S02]  /*a580*/  HADD2.F32 R233, -RZ, R14.reuse.H0_H0 ;  /* 0x2000000effe97230 */ /* 0x110fe40000004100 */
[C---:B------:R-:W-:Y:S01]  /*a590*/  FMUL R21, R248.reuse, R169 ;  /* 0x000000a9f8157220 */ /* 0x040fe20000400000 */
[----:B------:R-:W-:Y:S02]  /*a5a0*/  HADD2.F32 R242, -RZ, R14.H1_H1 ;  /* 0x3000000efff27230 */ /* 0x000fe40000004100 */
[C---:B------:R-:W-:Y:S01]  /*a5b0*/  FMUL R168, R248.reuse, R172 ;  /* 0x000000acf8a87220 */ /* 0x040fe20000400000 */
[--C-:B------:R-:W-:Y:S02]  /*a5c0*/  HADD2.F32 R241, -RZ, R3.reuse.H0_H0 ;  /* 0x20000003fff17230 */ /* 0x100fe40000004100 */
[C---:B------:R-:W-:Y:S01]  /*a5d0*/  FMUL R169, R248.reuse, R173 ;  /* 0x000000adf8a97220 */ /* 0x040fe20000400000 */
[----:B------:R-:W-:Y:S02]  /*a5e0*/  HADD2.F32 R243, -RZ, R3.H1_H1 ;  /* 0x30000003fff37230 */ /* 0x000fe40000004100 */
[C---:B------:R-:W-:Y:S01]  /*a5f0*/  FMUL R172, R248.reuse, R176 ;  /* 0x000000b0f8ac7220 */ /* 0x040fe20000400000 */
[----:B------:R-:W3:Y:S01]  /*a600*/  LDL.LU R3, [R1+0x64] ;  /* 0x0000640001037983 */ /* 0x000ee20000300800 */
[--C-:B------:R-:W-:Y:S02]  /*a610*/  HADD2.F32 R245, -RZ, R0.reuse.H0_H0 ;  /* 0x20000000fff57230 */ /* 0x100fe40000004100 */
[C---:B------:R-:W-:Y:S01]  /*a620*/  FMUL R173, R248.reuse, R177 ;  /* 0x000000b1f8ad7220 */ /* 0x040fe20000400000 */
[----:B------:R-:W-:Y:S02]  /*a630*/  HADD2.F32 R244, -RZ, R0.H1_H1 ;  /* 0x30000000fff47230 */ /* 0x000fe40000004100 */
[C---:B------:R-:W-:Y:S01]  /*a640*/  FMUL R176, R248.reuse, R180 ;  /* 0x000000b4f8b07220 */ /* 0x040fe20000400000 */
[----:B------:R-:W4:Y:S01]  /*a650*/  LDL.LU R0, [R1+0x68] ;  /* 0x0000680001007983 */ /* 0x000f220000300800 */
[----:B------:R-:W-:Y:S02]  /*a660*/  HADD2.F32 R180, -RZ, R34.H1_H1 ;  /* 0x30000022ffb47230 */ /* 0x000fe40000004100 */
[----:B------:R-:W-:Y:S01]  /*a670*/  FMUL R177, R248, R181 ;  /* 0x000000b5f8b17220 */ /* 0x000fe20000400000 */
[--C-:B------:R-:W-:Y:S01]  /*a680*/  HADD2.F32 R213, -RZ, R33.reuse.H0_H0 ;  /* 0x20000021ffd57230 */ /* 0x100fe20000004100 */
[----:B------:R-:W4:Y:S01]  /*a690*/  LDL.LU R14, [R1+0x6c] ;  /* 0x00006c00010e7983 */ /* 0x000f220000300800 */
[----:B------:R-:W-:Y:S02]  /*a6a0*/  HADD2.F32 R234, -RZ, R33.H1_H1 ;  /* 0x30000021ffea7230 */ /* 0x000fe40000004100 */
[C---:B------:R-:W-:Y:S01]  /*a6b0*/  FFMA R199, R250.reuse, R240, R199 ;  /* 0x000000f0fac77223 */ /* 0x040fe200000000c7 */
[--C-:B------:R-:W-:Y:S01]  /*a6c0*/  HADD2.F32 R235, -RZ, R32.reuse.H0_H0 ;  /* 0x20000020ffeb7230 */ /* 0x100fe20000004100 */
[----:B------:R-:W4:Y:S01]  /*a6d0*/  LDL.LU R33, [R1] ;  /* 0x0000000001217983 */ /* 0x000f220000300800 */
[----:B------:R-:W-:Y:S02]  /*a6e0*/  HADD2.F32 R236, -RZ, R32.H1_H1 ;  /* 0x30000020ffec7230 */ /* 0x000fe40000004100 */
[C---:B------:R-:W-:Y:S01]  /*a6f0*/  FFMA R20, R250.reuse, R227, R20 ;  /* 0x000000e3fa147223 */ /* 0x040fe20000000014 */
[--C-:B------:R-:W-:Y:S02]  /*a700*/  HADD2.F32 R247, -RZ, R31.reuse.H0_H0 ;  /* 0x2000001ffff77230 */ /* 0x100fe40000004100 */
[C---:B------:R-:W-:Y:S01]  /*a710*/  FFMA R21, R250.reuse, R226, R21 ;  /* 0x000000e2fa157223 */ /* 0x040fe20000000015 */
[----:B------:R-:W-:Y:S02]  /*a720*/  HADD2.F32 R246, -RZ, R31.H1_H1 ;  /* 0x3000001ffff67230 */ /* 0x000fe40000004100 */
[C---:B------:R-:W-:Y:S01]  /*a730*/  FFMA R170, R250.reuse, R233, R170 ;  /* 0x000000e9faaa7223 */ /* 0x040fe200000000aa */
[----:B------:R-:W4:Y:S01]  /*a740*/  LDL.LU R31, [R1+0x4] ;  /* 0x00000400011f7983 */ /* 0x000f220000300800 */
[----:B------:R-:W-:Y:S02]  /*a750*/  HADD2.F32 R181, -RZ, R34.H0_H0 ;  /* 0x20000022ffb57230 */ /* 0x000fe40000004100 */
[C---:B------:R-:W-:Y:S01]  /*a760*/  FFMA R171, R250.reuse, R242, R171 ;  /* 0x000000f2faab7223 */ /* 0x040fe200000000ab */
[C---:B------:R-:W-:Y:S01]  /*a770*/  FFMA R168, R250.reuse, R241, R168 ;  /* 0x000000f1faa87223 */ /* 0x040fe200000000a8 */
[----:B------:R-:W4:Y:S01]  /*a780*/  LDL.LU R32, [R1+0x8] ;  /* 0x0000080001207983 */ /* 0x000f220000300800 */
[C---:B------:R-:W-:Y:S01]  /*a790*/  FFMA R169, R250.reuse, R243, R169 ;  /* 0x000000f3faa97223 */ /* 0x040fe200000000a9 */
        /* <DEDUP_REMOVED lines=14> */
[----:B------:R-:W-:Y:S01]  /*a880*/  F2FP.F16.F32.PACK_AB R173, R179, R178 ;  /* 0x000000b2b3ad723e */ /* 0x000fe200000000ff */
[--C-:B--2---:R-:W-:Y:S02]  /*a890*/  HADD2.F32 R215, -RZ, R15.reuse.H0_H0 ;  /* 0x2000000fffd77230 */ /* 0x104fe40000004100 */
[----:B------:R-:W-:Y:S02]  /*a8a0*/  HADD2.F32 R212, -RZ, R15.H1_H1 ;  /* 0x3000000fffd47230 */ /* 0x000fe40000004100 */
[----:B------:R-:W2:Y:S01]  /*a8b0*/  LDL.LU R15, [R1+0x18] ;  /* 0x00001800010f7983 */ /* 0x000ea20000300800 */
[C---:B------:R-:W-:Y:S02]  /*a8c0*/  FFMA R152, R250.reuse, R215, R152 ;  /* 0x000000d7fa987223 */ /* 0x040fe40000000098 */
[C---:B------:R-:W-:Y:S01]  /*a8d0*/  FFMA R153, R250.reuse, R212, R153 ;  /* 0x000000d4fa997223 */ /* 0x040fe20000000099 */
[--C-:B---3--:R-:W-:Y:S02]  /*a8e0*/  HADD2.F32 R219, -RZ, R3.reuse.H0_H0 ;  /* 0x20000003ffdb7230 */ /* 0x108fe40000004100 */
[----:B------:R-:W-:Y:S02]  /*a8f0*/  HADD2.F32 R214, -RZ, R3.H1_H1 ;  /* 0x30000003ffd67230 */ /* 0x000fe40000004100 */
[----:B------:R-:W-:Y:S01]  /*a900*/  F2FP.F16.F32.PACK_AB R152, R153, R152 ;  /* 0x000000989998723e */ /* 0x000fe200000000ff */
[--C-:B----4-:R-:W-:Y:S02]  /*a910*/  HADD2.F32 R249, -RZ, R0.reuse.H0_H0 ;  /* 0x20000000fff97230 */ /* 0x110fe40000004100 */
[C---:B------:R-:W-:Y:S01]  /*a920*/  FFMA R154, R250.reuse, R219, R154 ;  /* 0x000000dbfa9a7223 */ /* 0x040fe2000000009a */
[C---:B------:R-:W-:Y:S01]  /*a930*/  FFMA R155, R250.reuse, R214, R155 ;  /* 0x000000d6fa9b7223 */ /* 0x040fe2000000009b */
[----:B------:R-:W-:Y:S02]  /*a940*/  HADD2.F32 R0, -RZ, R0.H1_H1 ;  /* 0x30000000ff007230 */ /* 0x000fe40000004100 */
[--C-:B------:R-:W-:Y:S02]  /*a950*/  HADD2.F32 R3, -RZ, R14.reuse.H0_H0 ;  /* 0x2000000eff037230 */ /* 0x100fe40000004100 */
[C---:B------:R-:W-:Y:S01]  /*a960*/  FFMA R156, R250.reuse, R249, R156 ;  /* 0x000000f9fa9c7223 */ /* 0x040fe2000000009c */
[----:B------:R-:W-:Y:S01]  /*a970*/  HADD2.F32 R232, -RZ, R14.H1_H1 ;  /* 0x3000000effe87230 */ /* 0x000fe20000004100 */
[----:B------:R-:W-:Y:S01]  /*a980*/  F2FP.F16.F32.PACK_AB R153, R155, R154 ;  /* 0x0000009a9b99723e */ /* 0x000fe200000000ff */
[----:B------:R-:W3:Y:S01]  /*a990*/  LDL.LU R14, [R1+0x1c] ;  /* 0x00001c00010e7983 */ /* 0x000ee20000300800 */
[--C-:B------:R-:W-:Y:S02]  /*a9a0*/  HADD2.F32 R221, -RZ, R33.reuse.H0_H0 ;  /* 0x20000021ffdd7230 */ /* 0x100fe40000004100 */
[C---:B------:R-:W-:Y:S01]  /*a9b0*/  FFMA R157, R250.reuse, R0, R157 ;  /* 0x00000000fa9d7223 */ /* 0x040fe2000000009d */
[C---:B------:R-:W-:Y:S01]  /*a9c0*/  FFMA R158, R250.reuse, R3, R158 ;  /* 0x00000003fa9e7223 */ /* 0x040fe2000000009e */
[----:B------:R-:W4:Y:S01]  /*a9d0*/  LDL.LU R39, [R1+0x20] ;  /* 0x0000200001277983 */ /* 0x000f220000300800 */
[C---:B------:R-:W-:Y:S01]  /*a9e0*/  FFMA R159, R250.reuse, R232, R159 ;  /* 0x000000e8fa9f7223 */ /* 0x040fe2000000009f */
[C---:B------:R-:W-:Y:S01]  /*a9f0*/  FFMA R160, R250.reuse, R221, R160 ;  /* 0x000000ddfaa07223 */ /* 0x040fe200000000a0 */
[----:B------:R-:W-:Y:S01]  /*aa00*/  HADD2.F32 R218, -RZ, R33.H1_H1 ;  /* 0x30000021ffda7230 */ /* 0x000fe20000004100 */
[----:B------:R-:W-:Y:S01]  /*aa10*/  F2FP.F16.F32.PACK_AB R154, R157, R156 ;  /* 0x0000009c9d9a723e */ /* 0x000fe200000000ff */
[--C-:B------:R-:W-:Y:S01]  /*aa20*/  HADD2.F32 R229, -RZ, R31.reuse.H0_H0 ;  /* 0x2000001fffe57230 */ /* 0x100fe20000004100 */
[----:B------:R-:W-:Y:S01]  /*aa30*/  F2FP.F16.F32.PACK_AB R155, R159, R158 ;  /* 0x0000009e9f9b723e */ /* 0x000fe200000000ff */
[----:B------:R-:W-:Y:S02]  /*aa40*/  HADD2.F32 R228, -RZ, R31.H1_H1 ;  /* 0x3000001fffe47230 */ /* 0x000fe40000004100 */
[C---:B------:R-:W-:Y:S01]  /*aa50*/  FFMA R161, R250.reuse, R218, R161 ;  /* 0x000000dafaa17223 */ /* 0x040fe200000000a1 */
[--C-:B------:R-:W-:Y:S02]  /*aa60*/  HADD2.F32 R31, -RZ, R32.reuse.H0_H0 ;  /* 0x20000020ff1f7230 */ /* 0x100fe40000004100 */
[C---:B------:R-:W-:Y:S01]  /*aa70*/  FFMA R162, R250.reuse, R229, R162 ;  /* 0x000000e5faa27223 */ /* 0x040fe200000000a2 */
[----:B------:R-:W-:Y:S02]  /*aa80*/  HADD2.F32 R32, -RZ, R32.H1_H1 ;  /* 0x30000020ff207230 */ /* 0x000fe40000004100 */
[C---:B------:R-:W-:Y:S01]  /*aa90*/  FFMA R163, R250.reuse, R228, R163 ;  /* 0x000000e4faa37223 */ /* 0x040fe200000000a3 */
[----:B------:R-:W-:Y:S02]  /*aaa0*/  HADD2.F32 R33, -RZ, R34.H0_H0 ;  /* 0x20000022ff217230 */ /* 0x000fe40000004100 */
[C---:B------:R-:W-:Y:S01]  /*aab0*/  FFMA R164, R250.reuse, R31, R164 ;  /* 0x0000001ffaa47223 */ /* 0x040fe200000000a4 */
[--C-:B------:R-:W-:Y:S02]  /*aac0*/  HADD2.F32 R231, -RZ, R36.reuse.H0_H0 ;  /* 0x20000024ffe77230 */ /* 0x100fe40000004100 */
[C---:B------:R-:W-:Y:S01]  /*aad0*/  FFMA R165, R250.reuse, R32, R165 ;  /* 0x00000020faa57223 */ /* 0x040fe200000000a5 */
[----:B------:R-:W-:Y:S02]  /*aae0*/  HADD2.F32 R220, -RZ, R36.H1_H1 ;  /* 0x30000024ffdc7230 */ /* 0x000fe40000004100 */
[C---:B------:R-:W-:Y:S01]  /*aaf0*/  FFMA R166, R250.reuse, R33, R166 ;  /* 0x00000021faa67223 */ /* 0x040fe200000000a6 */
[--C-:B------:R-:W-:Y:S01]  /*ab00*/  HADD2.F32 R251, -RZ, R35.reuse.H0_H0 ;  /* 0x20000023fffb7230 */ /* 0x100fe20000004100 */
[----:B------:R-:W-:Y:S01]  /*ab10*/  F2FP.F16.F32.PACK_AB R160, R161, R160 ;  /* 0x000000a0a1a0723e */ /* 0x000fe200000000ff */
[----:B------:R-:W-:Y:S01]  /*ab20*/  HADD2.F32 R230, -RZ, R35.H1_H1 ;  /* 0x30000023ffe67230 */ /* 0x000fe20000004100 */
[----:B------:R-:W-:Y:S01]  /*ab30*/  F2FP.F16.F32.PACK_AB R161, R163, R162 ;  /* 0x000000a2a3a1723e */ /* 0x000fe200000000ff */
[----:B------:R-:W-:Y:S01]  /*ab40*/  HADD2.F32 R34, -RZ, R34.H1_H1 ;  /* 0x30000022ff227230 */ /* 0x000fe20000004100 */
[----:B------:R-:W-:Y:S04]  /*ab50*/  F2FP.F16.F32.PACK_AB R162, R165, R164 ;  /* 0x000000a4a5a2723e */ /* 0x000fe800000000ff */
[C---:B------:R-:W-:Y:S01]  /*ab60*/  FFMA R167, R250.reuse, R34, R167 ;  /* 0x00000022faa77223 */ /* 0x040fe200000000a7 */
[C---:B------:R-:W-:Y:S01]  /*ab70*/  FFMA R136, R250.reuse, R231, R136 ;  /* 0x000000e7fa887223 */ /* 0x040fe20000000088 */
[C---:B------:R-:W-:Y:S01]  /*ab80*/  FFMA R137, R250.reuse, R220, R137 ;  /* 0x000000dcfa897223 */ /* 0x040fe20000000089 */
[C---:B------:R-:W-:Y:S01]  /*ab90*/  FFMA R138, R250.reuse, R251, R138 ;  /* 0x000000fbfa8a7223 */ /* 0x040fe2000000008a */
[C---:B------:R-:W-:Y:S01]  /*aba0*/  FFMA R139, R250.reuse, R230, R139 ;  /* 0x000000e6fa8b7223 */ /* 0x040fe2000000008b */
[----:B------:R-:W-:Y:S02]  /*abb0*/  F2FP.F16.F32.PACK_AB R163, R167, R166 ;  /* 0x000000a6a7a3723e */ /* 0x000fe400000000ff */
[----:B------:R-:W-:Y:S02]  /*abc0*/  F2FP.F16.F32.PACK_AB R136, R137, R136 ;  /* 0x000000888988723e */ /* 0x000fe400000000ff */
[----:B------:R-:W-:Y:S01]  /*abd0*/  F2FP.F16.F32.PACK_AB R137, R139, R138 ;  /* 0x0000008a8b89723e */ /* 0x000fe200000000ff */
[--C-:B--2---:R-:W-:Y:S02]  /*abe0*/  HADD2.F32 R35, -RZ, R15.reuse.H0_H0 ;  /* 0x2000000fff237230 */ /* 0x104fe40000004100 */
[----:B------:R-:W-:Y:S02]  /*abf0*/  HADD2.F32 R36, -RZ, R15.H1_H1 ;  /* 0x3000000fff247230 */ /* 0x000fe40000004100 */
[----:B------:R-:W2:Y:S01]  /*ac00*/  LDL.LU R15, [R1+0x24] ;  /* 0x00002400010f7983 */ /* 0x000ea20000300800 */
[C---:B------:R-:W-:Y:S02]  /*ac10*/  FFMA R140, R250.reuse, R35, R140 ;  /* 0x00000023fa8c7223 */ /* 0x040fe4000000008c */
[C---:B------:R-:W-:Y:S05]  /*ac20*/  FFMA R141, R250.reuse, R36, R141 ;  /* 0x00000024fa8d7223 */ /* 0x040fea000000008d */
[----:B------:R-:W-:Y:S01]  /*ac30*/  F2FP.F16.F32.PACK_AB R138, R141, R140 ;  /* 0x0000008c8d8a723e */ /* 0x000fe200000000ff */
[--C-:B---3--:R-:W-:Y:S02]  /*ac40*/  HADD2.F32 R37, -RZ, R14.reuse.H0_H0 ;  /* 0x2000000eff257230 */ /* 0x108fe40000004100 */
[----:B------:R-:W-:Y:S02]  /*ac50*/  HADD2.F32 R38, -RZ, R14.H1_H1 ;  /* 0x3000000eff267230 */ /* 0x000fe40000004100 */
[----:B------:R-:W3:Y:S01]  /*ac60*/  LDL.LU R14, [R1+0x28] ;  /* 0x00002800010e7983 */ /* 0x000ee20000300800 */
[C---:B------:R-:W-:Y:S01]  /*ac70*/  FFMA R142, R250.reuse, R37, R142 ;  /* 0x00000025fa8e7223 */ /* 0x040fe2000000008e */
[--C-:B----4-:R-:W-:Y:S02]  /*ac80*/  HADD2.F32 R217, -RZ, R39.reuse.H0_H0 ;  /* 0x20000027ffd97230 */ /* 0x110fe40000004100 */
[C---:B------:R-:W-:Y:S01]  /*ac90*/  FFMA R143, R250.reuse, R38, R143 ;  /* 0x00000026fa8f7223 */ /* 0x040fe2000000008f */
[----:B------:R1:W-:Y:S01]  /*aca0*/  STL [R1+0x24c], R192 ;  /* 0x00024cc001007387 */ /* 0x0003e20000100800 */
[----:B------:R-:W-:Y:S02]  /*acb0*/  HADD2.F32 R252, -RZ, R39.H1_H1 ;  /* 0x30000027fffc7230 */ /* 0x000fe40000004100 */
[C---:B------:R-:W-:Y:S01]  /*acc0*/  FFMA R144, R250.reuse, R217, R144 ;  /* 0x000000d9fa907223 */ /* 0x040fe20000000090 */
[----:B------:R-:W-:Y:S02]  /*acd0*/  F2FP.F16.F32.PACK_AB R139, R143, R142 ;  /* 0x0000008e8f8b723e */ /* 0x000fe400000000ff */
[C---:B------:R-:W-:Y:S05]  /*ace0*/  FFMA R145, R250.reuse, R252, R145 ;  /* 0x000000fcfa917223 */ /* 0x040fea0000000091 */
[----:B------:R-:W-:Y:S01]  /*acf0*/  F2FP.F16.F32.PACK_AB R144, R145, R144 ;  /* 0x000000909190723e */ /* 0x000fe200000000ff */
[----:B-1----:R-:W4:Y:S04]  /*ad00*/  LDL.LU R192, [R1+0x2c] ;  /* 0x00002c0001c07983 */ /* 0x002f280000300800 */
[----:B------:R-:W4:Y:S04]  /*ad10*/  LDL.LU R216, [R1+0x30] ;  /* 0x0000300001d87983 */ /* 0x000f280000300800 */
[----:B------:R-:W4:Y:S01]  /*ad20*/  LDL.LU R222, [R1+0x34] ;  /* 0x0000340001de7983 */ /* 0x000f220000300800 */
[--C-:B--2---:R-:W-:Y:S02]  /*ad30*/  HADD2.F32 R237, -RZ, R15.reuse.H0_H0 ;  /* 0x2000000fffed7230 */ /* 0x104fe40000004100 */
[----:B------:R-:W-:Y:S03]  /*ad40*/  HADD2.F32 R238, -RZ, R15.H1_H1 ;  /* 0x3000000fffee7230 */ /* 0x000fe60000004100 */
[C---:B------:R-:W-:Y:S02]  /*ad50*/  FFMA R146, R250.reuse, R237, R146 ;  /* 0x000000edfa927223 */ /* 0x040fe40000000092 */
[C---:B------:R-:W-:Y:S05]  /*ad60*/  FFMA R147, R250.reuse, R238, R147 ;  /* 0x000000eefa937223 */ /* 0x040fea0000000093 */
[----:B------:R-:W-:Y:S01]  /*ad70*/  F2FP.F16.F32.PACK_AB R145, R147, R146 ;  /* 0x000000929391723e */ /* 0x000fe200000000ff */
[--C-:B---3--:R-:W-:Y:S02]  /*ad80*/  HADD2.F32 R39, -RZ, R14.reuse.H0_H0 ;  /* 0x2000000eff277230 */ /* 0x108fe40000004100 */
[----:B------:R-:W-:Y:S03]  /*ad90*/  HADD2.F32 R14, -RZ, R14.H1_H1 ;  /* 0x3000000eff0e7230 */ /* 0x000fe60000004100 */
[C---:B------:R-:W-:Y:S02]  /*ada0*/  FFMA R148, R250.reuse, R39, R148 ;  /* 0x00000027fa947223 */ /* 0x040fe40000000094 */
[C---:B------:R-:W-:Y:S05]  /*adb0*/  FFMA R149, R250.reuse, R14, R149 ;  /* 0x0000000efa957223 */ /* 0x040fea0000000095 */
[----:B------:R-:W-:Y:S01]  /*adc0*/  F2FP.F16.F32.PACK_AB R146, R149, R148 ;  /* 0x000000949592723e */ /* 0x000fe200000000ff */
[--C-:B----4-:R-:W-:Y:S02]  /*add0*/  HADD2.F32 R15, -RZ, R192.reuse.H0_H0 ;  /* 0x200000c0ff0f7230 */ /* 0x110fe40000004100 */
[----:B------:R-:W-:Y:S02]  /*ade0*/  HADD2.F32 R192, -RZ, R192.H1_H1 ;  /* 0x300000c0ffc07230 */ /* 0x000fe40000004100 */
[--C-:B------:R-:W-:Y:S02]  /*adf0*/  HADD2.F32 R223, -RZ, R216.reuse.H0_H0 ;  /* 0x200000d8ffdf7230 */ /* 0x100fe40000004100 */
[C---:B------:R-:W-:Y:S01]  /*ae00*/  FFMA R150, R250.reuse, R15, R150 ;  /* 0x0000000ffa967223 */ /* 0x040fe20000000096 */
[----:B------:R-:W-:Y:S02]  /*ae10*/  HADD2.F32 R216, -RZ, R216.H1_H1 ;  /* 0x300000d8ffd87230 */ /* 0x000fe40000004100 */
[C---:B------:R-:W-:Y:S01]  /*ae20*/  FFMA R151, R250.reuse, R192, R151 ;  /* 0x000000c0fa977223 */ /* 0x040fe20000000097 */
[--C-:B------:R-:W-:Y:S01]  /*ae30*/  HADD2.F32 R225, -RZ, R222.reuse.H0_H0 ;  /* 0x200000deffe17230 */ /* 0x100fe20000004100 */
[----:B------:R-:W-:Y:S01]  /*ae40*/  F2FP.F16.F32.PACK_AB R192, R205, R204 ;  /* 0x000000cccdc0723e */ /* 0x000fe200000000ff */
[----:B------:R-:W-:Y:S01]  /*ae50*/  HADD2.F32 R222, -RZ, R222.H1_H1 ;  /* 0x300000deffde7230 */ /* 0x000fe20000004100 */
[----:B------:R1:W-:Y:S01]  /*ae60*/  STL [R1+0x240], R216 ;  /* 0x000240d801007387 */ /* 0x0003e20000100800 */
[----:B------:R-:W-:Y:S01]  /*ae70*/  F2FP.F16.F32.PACK_AB R147, R151, R150 ;  /* 0x000000969793723e */ /* 0x000fe200000000ff */
[----:B------:R-:W-:Y:S02]  /*ae80*/  FFMA R120, R250, R223, R120 ;  /* 0x000000dffa787223 */ /* 0x000fe40000000078 */
[----:B-1----:R-:W2:Y:S04]  /*ae90*/  LDL.LU R216, [R1+0x3c] ;  /* 0x00003c0001d87983 */ /* 0x002ea80000300800 */
[----:B------:R1:W-:Y:S04]  /*aea0*/  STL [R1+0x244], R225 ;  /* 0x000244e101007387 */ /* 0x0003e80000100800 */
[----:B-1----:R-:W3:Y:S04]  /*aeb0*/  LDL.LU R225, [R1+0x38] ;  /* 0x0000380001e17983 */ /* 0x002ee80000300800 */
[----:B------:R3:W-:Y:S02]  /*aec0*/  STL [R1+0x248], R222 ;  /* 0x000248de01007387 */ /* 0x0007e40000100800 */
[--C-:B---3--:R-:W-:Y:S02]  /*aed0*/  HADD2.F32 R222, -RZ, R225.reuse.H0_H0 ;  /* 0x200000e1ffde7230 */ /* 0x108fe40000004100 */
[----:B------:R-:W-:Y:S03]  /*aee0*/  HADD2.F32 R225, -RZ, R225.H1_H1 ;  /* 0x300000e1ffe17230 */ /* 0x000fe60000004100 */
[----:B------:R2:W-:Y:S04]  /*aef0*/  STL [R1+0x30], R222 ;  /* 0x000030de01007387 */ /* 0x0005e80000100800 */
[----:B------:R1:W-:Y:S01]  /*af00*/  STL [R1+0x34], R225 ;  /* 0x000034e101007387 */ /* 0x0003e20000100800 */
[--C-:B--2---:R-:W-:Y:S02]  /*af10*/  HADD2.F32 R222, -RZ, R216.reuse.H0_H0 ;  /* 0x200000d8ffde7230 */ /* 0x104fe40000004100 */
[----:B------:R-:W-:Y:S01]  /*af20*/  HADD2.F32 R216, -RZ, R216.H1_H1 ;  /* 0x300000d8ffd87230 */ /* 0x000fe20000004100 */
[----:B-1----:R-:W2:Y:S04]  /*af30*/  LDL.LU R225, [R1+0x54] ;  /* 0x0000540001e17983 */ /* 0x002ea80000300800 */
[----:B------:R1:W-:Y:S04]  /*af40*/  STL [R1+0x38], R222 ;  /* 0x000038de01007387 */ /* 0x0003e80000100800 */
[----:B-1----:R-:W3:Y:S04]  /*af50*/  LDL.LU R222, [R1+0x58] ;  /* 0x0000580001de7983 */ /* 0x002ee80000300800 */
[----:B------:R1:W-:Y:S04]  /*af60*/  STL [R1+0x3c], R216 ;  /* 0x00003cd801007387 */ /* 0x0003e80000100800 */
[----:B-1----:R-:W4:Y:S04]  /*af70*/  LDL.LU R216, [R1+0x5c] ;  /* 0x00005c0001d87983 */ /* 0x002f280000300800 */
[----:B------:R1:W-:Y:S04]  /*af80*/  STL.64 [R1+0x228], R126 ;  /* 0x0002287e01007387 */ /* 0x0003e80000100a00 */
[----:B-1----:R-:W3:Y:S04]  /*af90*/  LDL.LU R126, [R1+0x4c] ;  /* 0x00004c00017e7983 */ /* 0x002ee80000300800 */
[----:B------:R-:W4:Y:S04]  /*afa0*/  LDL.LU R127, [R1+0x50] ;  /* 0x00005000017f7983 */ /* 0x000f280000300800 */
[----:B------:R1:W-:Y:S04]  /*afb0*/  STL.64 [R1+0x220], R124 ;  /* 0x0002207c01007387 */ /* 0x0003e80000100a00 */
[----:B-1----:R-:W3:Y:S04]  /*afc0*/  LDL.LU R124, [R1+0x44] ;  /* 0x00004400017c7983 */ /* 0x002ee80000300800 */
[----:B------:R-:W3:Y:S04]  /*afd0*/  LDL.LU R125, [R1+0x48] ;  /* 0x00004800017d7983 */ /* 0x000ee80000300800 */
[----:B------:R1:W-:Y:S04]  /*afe0*/  STL.64 [R1+0x238], R130 ;  /* 0x0002388201007387 */ /* 0x0003e80000100a00 */
[----:B-1----:R-:W3:Y:S04]  /*aff0*/  LDL.LU R131, [R1+0x40] ;  /* 0x0000400001837983 */ /* 0x002ee80000300800 */
[----:B------:R1:W-:Y:S01]  /*b000*/  STL.64 [R1+0x230], R128 ;  /* 0x0002308001007387 */ /* 0x0003e20000100a00 */
[--C-:B--2---:R-:W-:Y:S02]  /*b010*/  HADD2.F32 R233, -RZ, R225.reuse.H0_H0 ;  /* 0x200000e1ffe97230 */ /* 0x104fe40000004100 */
[----:B------:R-:W-:Y:S01]  /*b020*/  HADD2.F32 R241, -RZ, R225.H1_H1 ;  /* 0x300000e1fff17230 */ /* 0x000fe20000004100 */
[----:B------:R-:W-:Y:S01]  /*b030*/  F2FP.F16.F32.PACK_AB R225, R209, R208 ;  /* 0x000000d0d1e1723e */ /* 0x000fe200000000ff */
[--C-:B----4-:R-:W-:Y:S02]  /*b040*/  HADD2.F32 R226, -RZ, R127.reuse.H0_H0 ;  /* 0x2000007fffe27230 */ /* 0x110fe40000004100 */
[----:B------:R-:W-:Y:S02]  /*b050*/  HADD2.F32 R242, -RZ, R127.H1_H1 ;  /* 0x3000007ffff27230 */ /* 0x000fe40000004100 */
[--C-:B---3--:R-:W-:Y:S02]  /*b060*/  HADD2.F32 R239, -RZ, R124.reuse.H0_H0 ;  /* 0x2000007cffef7230 */ /* 0x108fe40000004100 */
[----:B------:R-:W-:Y:S02]  /*b070*/  HADD2.F32 R240, -RZ, R124.H1_H1 ;  /* 0x3000007cfff07230 */ /* 0x000fe40000004100 */
[--C-:B------:R-:W-:Y:S02]  /*b080*/  HADD2.F32 R124, -RZ, R125.reuse.H0_H0 ;  /* 0x2000007dff7c7230 */ /* 0x100fe40000004100 */
[----:B-1----:R-:W-:Y:S02]  /*b090*/  HADD2.F32 R128, -RZ, R125.H1_H1 ;  /* 0x3000007dff807230 */ /* 0x002fe40000004100 */
[--C-:B------:R-:W-:Y:S01]  /*b0a0*/  HADD2.F32 R125, -RZ, R126.reuse.H0_H0 ;  /* 0x2000007eff7d7230 */ /* 0x100fe20000004100 */
[----:B------:R1:W-:Y:S04]  /*b0b0*/  STL [R1+0x40], R124 ;  /* 0x0000407c01007387 */ /* 0x0003e80000100800 */
[----:B------:R-:W-:Y:S04]  /*b0c0*/  STL [R1+0x44], R128 ;  /* 0x0000448001007387 */ /* 0x000fe80000100800 */
[----:B------:R2:W-:Y:S01]  /*b0d0*/  STL [R1+0x48], R125 ;  /* 0x0000487d01007387 */ /* 0x0005e20000100800 */
[----:B-1----:R-:W-:Y:S02]  /*b0e0*/  HADD2.F32 R124, -RZ, R126.H1_H1 ;  /* 0x3000007eff7c7230 */ /* 0x002fe40000004100 */
[----:B------:R-:W-:Y:S02]  /*b0f0*/  HADD2.F32 R126, -RZ, R216.H0_H0 ;  /* 0x200000d8ff7e7230 */ /* 0x000fe40000004100 */
[--C-:B------:R-:W-:Y:S01]  /*b100*/  HADD2.F32 R227, -RZ, R131.reuse.H0_H0 ;  /* 0x20000083ffe37230 */ /* 0x100fe20000004100 */
[----:B------:R1:W-:Y:S01]  /*b110*/  STL [R1+0x4c], R124 ;  /* 0x00004c7c01007387 */ /* 0x0003e20000100800 */
[----:B------:R-:W-:Y:S02]  /*b120*/  HADD2.F32 R224, -RZ, R131.H1_H1 ;  /* 0x30000083ffe07230 */ /* 0x000fe40000004100 */
[--C-:B--2---:R-:W-:Y:S01]  /*b130*/  HADD2.F32 R125, -RZ, R222.reuse.H0_H0 ;  /* 0x200000deff7d7230 */ /* 0x104fe20000004100 */
[----:B------:R-:W2:Y:S04]  /*b140*/  LDL.LU R130, [R1+0x70] ;  /* 0x0000700001827983 */ /* 0x000ea80000300800 */
[----:B------:R3:W-:Y:S01]  /*b150*/  STL [R1+0x50], R125 ;  /* 0x0000507d01007387 */ /* 0x0007e20000100800 */
[----:B-1----:R-:W-:Y:S01]  /*b160*/  HADD2.F32 R124, -RZ, R222.H1_H1 ;  /* 0x300000deff7c7230 */ /* 0x002fe20000004100 */
[----:B------:R-:W-:Y:S01]  /*b170*/  F2FP.F16.F32.PACK_AB R222, R185, R184 ;  /* 0x000000b8b9de723e */ /* 0x000fe200000000ff */
[C---:B------:R-:W-:Y:S03]  /*b180*/  FMUL R184, R248.reuse, R8 ;  /* 0x00000008f8b87220 */ /* 0x040fe60000400000 */
[----:B------:R1:W-:Y:S01]  /*b190*/  STL [R1+0x54], R124 ;  /* 0x0000547c01007387 */ /* 0x0003e20000100800 */
[----:B---3--:R-:W-:Y:S01]  /*b1a0*/  HADD2.F32 R125, -RZ, R216.H1_H1 ;  /* 0x300000d8ff7d7230 */ /* 0x008fe20000004100 */
[----:B------:R-:W-:Y:S02]  /*b1b0*/  MOV R216, R2 ;  /* 0x0000000200d87202 */ /* 0x000fe40000000f00 */
[----:B-1----:R-:W3:Y:S04]  /*b1c0*/  LDL.LU R124, [R1+0x74] ;  /* 0x00007400017c7983 */ /* 0x002ee80000300800 */
[----:B------:R1:W-:Y:S04]  /*b1d0*/  STL [R1+0x58], R126 ;  /* 0x0000587e01007387 */ /* 0x0003e80000100800 */
[----:B------:R-:W4:Y:S04]  /*b1e0*/  LDL.LU R129, [R1+0x78] ;  /* 0x0000780001817983 */ /* 0x000f280000300800 */
[----:B------:R1:W-:Y:S04]  /*b1f0*/  STL [R1+0x5c], R125 ;  /* 0x00005c7d01007387 */ /* 0x0003e80000100800 */
[----:B------:R-:W4:Y:S04]  /*b200*/  LDL.LU R128, [R1+0x7c] ;  /* 0x00007c0001807983 */ /* 0x000f280000300800 */
[----:B------:R-:W4:Y:S04]  /*b210*/  LDL.LU R127, [R1+0x80] ;  /* 0x00008000017f7983 */ /* 0x000f280000300800 */
[----:B-1----:R-:W4:Y:S04]  /*b220*/  LDL.LU R126, [R1+0x84] ;  /* 0x00008400017e7983 */ /* 0x002f280000300800 */
[----:B------:R-:W4:Y:S01]  /*b230*/  LDL.LU R125, [R1+0x88] ;  /* 0x00008800017d7983 */ /* 0x000f220000300800 */
[--C-:B--2---:R-:W-:Y:S02]  /*b240*/  HADD2.F32 R243, -RZ, R130.reuse.H0_H0 ;  /* 0x20000082fff37230 */ /* 0x104fe40000004100 */
[----:B------:R-:W-:Y:S02]  /*b250*/  HADD2.F32 R244, -RZ, R130.H1_H1 ;  /* 0x30000082fff47230 */ /* 0x000fe40000004100 */
[--C-:B---3--:R-:W-:Y:S02]  /*b260*/  HADD2.F32 R245, -RZ, R124.reuse.H0_H0 ;  /* 0x2000007cfff57230 */ /* 0x108fe40000004100 */
[----:B------:R-:W-:Y:S02]  /*b270*/  HADD2.F32 R130, -RZ, R124.H1_H1 ;  /* 0x3000007cff827230 */ /* 0x000fe40000004100 */
[----:B------:R-:W2:Y:S04]  /*b280*/  LDL.LU R124, [R1+0x8c] ;  /* 0x00008c00017c7983 */ /* 0x000ea80000300800 */
[----:B------:R1:W-:Y:S01]  /*b290*/  STL [R1+0x60], R130 ;  /* 0x0000608201007387 */ /* 0x0003e20000100800 */
[----:B----4-:R-:W-:Y:S05]  /*b2a0*/  HADD2.F32 R131, -RZ, R129.H0_H0 ;  /* 0x20000081ff837230 */ /* 0x010fea0000004100 */
[----:B------:R-:W-:Y:S01]  /*b2b0*/  STL [R1+0x64], R131 ;  /* 0x0000648301007387 */ /* 0x000fe20000100800 */
[--C-:B------:R-:W-:Y:S02]  /*b2c0*/  HADD2.F32 R213, -RZ, R127.reuse.H0_H0 ;  /* 0x2000007fffd57230 */ /* 0x100fe40000004100 */
[----:B------:R-:W-:Y:S02]  /*b2d0*/  HADD2.F32 R234, -RZ, R127.H1_H1 ;  /* 0x3000007fffea7230 */ /* 0x000fe40000004100 */
[----:B------:R-:W-:Y:S02]  /*b2e0*/  HADD2.F32 R235, -RZ, R126.H0_H0 ;  /* 0x2000007effeb7230 */ /* 0x000fe40000004100 */
[----:B-1----:R-:W-:Y:S02]  /*b2f0*/  HADD2.F32 R130, -RZ, R129.H1_H1 ;  /* 0x30000081ff827230 */ /* 0x002fe40000004100 */
[--C-:B------:R-:W-:Y:S02]  /*b300*/  HADD2.F32 R129, -RZ, R128.reuse.H0_H0 ;  /* 0x20000080ff817230 */ /* 0x100fe40000004100 */
[----:B------:R-:W-:Y:S01]  /*b310*/  HADD2.F32 R128, -RZ, R128.H1_H1 ;  /* 0x30000080ff807230 */ /* 0x000fe20000004100 */
[----:B------:R-:W-:Y:S01]  /*b320*/  STL [R1+0x68], R130 ;  /* 0x0000688201007387 */ /* 0x000fe20000100800 */
[--C-:B------:R-:W-:Y:S03]  /*b330*/  HADD2.F32 R127, -RZ, R125.reuse.H0_H0 ;  /* 0x2000007dff7f7230 */ /* 0x100fe60000004100 */
[----:B------:R-:W-:Y:S04]  /*b340*/  STL [R1+0x6c], R129 ;  /* 0x00006c8101007387 */ /* 0x000fe80000100800 */
[----:B------:R1:W-:Y:S02]  /*b350*/  STL [R1+0x70], R128 ;  /* 0x0000708001007387 */ /* 0x0003e40000100800 */
[----:B-1----:R-:W-:Y:S02]  /*b360*/  HADD2.F32 R128, -RZ, R126.H1_H1 ;  /* 0x3000007eff807230 */ /* 0x002fe40000004100 */
[----:B------:R-:W-:Y:S03]  /*b370*/  HADD2.F32 R126, -RZ, R125.H1_H1 ;  /* 0x3000007dff7e7230 */ /* 0x000fe60000004100 */
[----:B------:R1:W-:Y:S04]  /*b380*/  STL [R1+0x74], R128 ;  /* 0x0000748001007387 */ /* 0x0003e80000100800 */
[----:B------:R-:W3:Y:S04]  /*b390*/  LDL.LU R131, [R1+0x90] ;  /* 0x0000900001837983 */ /* 0x000ee80000300800 */
[----:B------:R4:W-:Y:S04]  /*b3a0*/  STL [R1+0x78], R127 ;  /* 0x0000787f01007387 */ /* 0x0009e80000100800 */
[----:B------:R4:W-:Y:S04]  /*b3b0*/  STL [R1+0x7c], R126 ;  /* 0x00007c7e01007387 */ /* 0x0009e80000100800 */
[----:B------:R-:W3:Y:S01]  /*b3c0*/  LDL.LU R130, [R1+0x94] ;  /* 0x0000940001827983 */ /* 0x000ee20000300800 */
[--C-:B--2---:R-:W-:Y:S02]  /*b3d0*/  HADD2.F32 R125, -RZ, R124.reuse.H0_H0 ;  /* 0x2000007cff7d7230 */ /* 0x104fe40000004100 */
[----:B------:R-:W-:Y:S03]  /*b3e0*/  HADD2.F32 R124, -RZ, R124.H1_H1 ;  /* 0x3000007cff7c7230 */ /* 0x000fe60000004100 */
[----:B------:R2:W-:Y:S04]  /*b3f0*/  STL [R1+0x80], R125 ;  /* 0x0000807d01007387 */ /* 0x0005e80000100800 */
[----:B------:R-:W3:Y:S04]  /*b400*/  LDL.LU R129, [R1+0x98] ;  /* 0x0000980001817983 */ /* 0x000ee80000300800 */
[----:B-1----:R-:W3:Y:S04]  /*b410*/  LDL.LU R128, [R1+0x9c] ;  /* 0x00009c0001807983 */ /* 0x002ee80000300800 */
[----:B------:R1:W-:Y:S04]  /*b420*/  STL [R1+0x84], R124 ;  /* 0x0000847c01007387 */ /* 0x0003e80000100800 */
[----:B----4-:R-:W4:Y:S04]  /*b430*/  LDL.LU R127, [R1+0xa0] ;  /* 0x0000a000017f7983 */ /* 0x010f280000300800 */
[----:B------:R-:W4:Y:S04]  /*b440*/  LDL.LU R126, [R1+0xa4] ;  /* 0x0000a400017e7983 */ /* 0x000f280000300800 */
[----:B--2---:R-:W2:Y:S04]  /*b450*/  LDL.LU R125, [R1+0xa8] ;  /* 0x0000a800017d7983 */ /* 0x004ea80000300800 */
[----:B-1----:R-:W2:Y:S01]  /*b460*/  LDL.LU R124, [R1+0xac] ;  /* 0x0000ac00017c7983 */ /* 0x002ea20000300800 */
[--C-:B---3--:R-:W-:Y:S02]  /*b470*/  HADD2.F32 R215, -RZ, R131.reuse.H0_H0 ;  /* 0x20000083ffd77230 */ /* 0x108fe40000004100 */
[----:B------:R-:W-:Y:S02]  /*b480*/  HADD2.F32 R236, -RZ, R131.H1_H1 ;  /* 0x30000083ffec7230 */ /* 0x000fe40000004100 */
[--C-:B------:R-:W-:Y:S02]  /*b490*/  HADD2.F32 R247, -RZ, R130.reuse.H0_H0 ;  /* 0x20000082fff77230 */ /* 0x100fe40000004100 */
[----:B------:R-:W-:Y:S02]  /*b4a0*/  HADD2.F32 R246, -RZ, R130.H1_H1 ;  /* 0x30000082fff67230 */ /* 0x000fe40000004100 */
[--C-:B------:R-:W-:Y:S02]  /*b4b0*/  HADD2.F32 R131, -RZ, R129.reuse.H0_H0 ;  /* 0x20000081ff837230 */ /* 0x100fe40000004100 */
[----:B------:R-:W-:Y:S02]  /*b4c0*/  HADD2.F32 R130, -RZ, R129.H1_H1 ;  /* 0x30000081ff827230 */ /* 0x000fe40000004100 */
[--C-:B------:R-:W-:Y:S01]  /*b4d0*/  HADD2.F32 R129, -RZ, R128.reuse.H0_H0 ;  /* 0x20000080ff817230 */ /* 0x100fe20000004100 */
[----:B------:R-:W-:Y:S01]  /*b4e0*/  STL [R1+0x88], R131 ;  /* 0x0000888301007387 */ /* 0x000fe20000100800 */
[----:B------:R-:W-:Y:S03]  /*b4f0*/  HADD2.F32 R128, -RZ, R128.H1_H1 ;  /* 0x30000080ff807230 */ /* 0x000fe60000004100 */
[----:B------:R1:W-:Y:S01]  /*b500*/  STL [R1+0x8c], R130 ;  /* 0x00008c8201007387 */ /* 0x0003e20000100800 */
[--C-:B----4-:R-:W-:Y:S03]  /*b510*/  HADD2.F32 R219, -RZ, R127.reuse.H0_H0 ;  /* 0x2000007fffdb7230 */ /* 0x110fe60000004100 */
[----:B------:R3:W-:Y:S01]  /*b520*/  STL [R1+0x90], R129 ;  /* 0x0000908101007387 */ /* 0x0007e20000100800 */
[----:B------:R-:W-:Y:S02]  /*b530*/  HADD2.F32 R212, -RZ, R127.H1_H1 ;  /* 0x3000007fffd47230 */ /* 0x000fe40000004100 */
[--C-:B------:R-:W-:Y:S01]  /*b540*/  HADD2.F32 R214, -RZ, R126.reuse.H0_H0 ;  /* 0x2000007effd67230 */ /* 0x100fe20000004100 */
[----:B------:R4:W-:Y:S01]  /*b550*/  STL [R1+0x94], R128 ;  /* 0x0000948001007387 */ /* 0x0009e20000100800 */
[----:B------:R-:W-:Y:S02]  /*b560*/  HADD2.F32 R249, -RZ, R126.H1_H1 ;  /* 0x3000007efff97230 */ /* 0x000fe40000004100 */
[--C-:B--2---:R-:W-:Y:S02]  /*b570*/  HADD2.F32 R127, -RZ, R125.reuse.H0_H0 ;  /* 0x2000007dff7f7230 */ /* 0x104fe40000004100 */
[----:B------:R-:W-:Y:S03]  /*b580*/  HADD2.F32 R126, -RZ, R125.H1_H1 ;  /* 0x3000007dff7e7230 */ /* 0x000fe60000004100 */
[----:B------:R2:W-:Y:S04]  /*b590*/  STL [R1+0x98], R127 ;  /* 0x0000987f01007387 */ /* 0x0005e80000100800 */
[----:B------:R2:W-:Y:S01]  /*b5a0*/  STL [R1+0x9c], R126 ;  /* 0x00009c7e01007387 */ /* 0x0005e20000100800 */
[--C-:B------:R-:W-:Y:S03]  /*b5b0*/  HADD2.F32 R125, -RZ, R124.reuse.H0_H0 ;  /* 0x2000007cff7d7230 */ /* 0x100fe60000004100 */
[----:B-1----:R-:W2:Y:S01]  /*b5c0*/  LDL.LU R130, [R1+0xb0] ;  /* 0x0000b00001827983 */ /* 0x002ea20000300800 */
[----:B------:R-:W-:Y:S03]  /*b5d0*/  HADD2.F32 R124, -RZ, R124.H1_H1 ;  /* 0x3000007cff7c7230 */ /* 0x000fe60000004100 */
[----:B------:R1:W-:Y:S04]  /*b5e0*/  STL [R1+0xa0], R125 ;  /* 0x0000a07d01007387 */ /* 0x0003e80000100800 */
[----:B---3--:R-:W3:Y:S04]  /*b5f0*/  LDL.LU R129, [R1+0xb4] ;  /* 0x0000b40001817983 */ /* 0x008ee80000300800 */
[----:B------:R1:W-:Y:S04]  /*b600*/  STL [R1+0xa4], R124 ;  /* 0x0000a47c01007387 */ /* 0x0003e80000100800 */
[----:B----4-:R-:W4:Y:S04]  /*b610*/  LDL.LU R128, [R1+0xb8] ;  /* 0x0000b80001807983 */ /* 0x010f280000300800 */
[----:B--2---:R-:W2:Y:S04]  /*b620*/  LDL.LU R127, [R1+0xbc] ;  /* 0x0000bc00017f7983 */ /* 0x004ea80000300800 */
[----:B------:R-:W2:Y:S04]  /*b630*/  LDL.LU R126, [R1+0xc0] ;  /* 0x0000c000017e7983 */ /* 0x000ea80000300800 */
[----:B-1----:R-:W2:Y:S04]  /*b640*/  LDL.LU R125, [R1+0xc4] ;  /* 0x0000c400017d7983 */ /* 0x002ea80000300800 */
[----:B------:R-:W2:Y:S04]  /*b650*/  LDL.LU R124, [R1+0xc8] ;  /* 0x0000c800017c7983 */ /* 0x000ea80000300800 */
[----:B------:R-:W2:Y:S01]  /*b660*/  LDL.LU R2, [R1+0xcc] ;  /* 0x0000cc0001027983 */ /* 0x000ea20000300800 */
[--C-:B------:R-:W-:Y:S02]  /*b670*/  HADD2.F32 R221, -RZ, R130.reuse.H0_H0 ;  /* 0x20000082ffdd7230 */ /* 0x100fe40000004100 */
[----:B------:R-:W-:Y:S02]  /*b680*/  HADD2.F32 R0, -RZ, R130.H1_H1 ;  /* 0x30000082ff007230 */ /* 0x000fe40000004100 */
[--C-:B---3--:R-:W-:Y:S02]  /*b690*/  HADD2.F32 R3, -RZ, R129.reuse.H0_H0 ;  /* 0x20000081ff037230 */ /* 0x108fe40000004100 */
[----:B------:R-:W-:Y:S02]  /*b6a0*/  HADD2.F32 R232, -RZ, R129.H1_H1 ;  /* 0x30000081ffe87230 */ /* 0x000fe40000004100 */
[--C-:B----4-:R-:W-:Y:S02]  /*b6b0*/  HADD2.F32 R130, -RZ, R128.reuse.H0_H0 ;  /* 0x20000080ff827230 */ /* 0x110fe40000004100 */
[----:B------:R-:W-:Y:S02]  /*b6c0*/  HADD2.F32 R129, -RZ, R128.H1_H1 ;  /* 0x30000080ff817230 */ /* 0x000fe40000004100 */
[--C-:B--2---:R-:W-:Y:S01]  /*b6d0*/  HADD2.F32 R128, -RZ, R127.reuse.H0_H0 ;  /* 0x2000007fff807230 */ /* 0x104fe20000004100 */
[----:B------:R-:W-:Y:S01]  /*b6e0*/  STL [R1+0xa8], R130 ;  /* 0x0000a88201007387 */ /* 0x000fe20000100800 */
[----:B------:R-:W-:Y:S02]  /*b6f0*/  HADD2.F32 R127, -RZ, R127.H1_H1 ;  /* 0x3000007fff7f7230 */ /* 0x000fe40000004100 */
[--C-:B------:R-:W-:Y:S01]  /*b700*/  HADD2.F32 R229, -RZ, R126.reuse.H0_H0 ;  /* 0x2000007effe57230 */ /* 0x100fe20000004100 */
[----:B------:R-:W-:Y:S01]  /*b710*/  STL [R1+0xac], R129 ;  /* 0x0000ac8101007387 */ /* 0x000fe20000100800 */
[----:B------:R-:W-:Y:S03]  /*b720*/  HADD2.F32 R218, -RZ, R126.H1_H1 ;  /* 0x3000007effda7230 */ /* 0x000fe60000004100 */
[----:B------:R-:W-:Y:S01]  /*b730*/  STL [R1+0xb0], R128 ;  /* 0x0000b08001007387 */ /* 0x000fe20000100800 */
[--C-:B------:R-:W-:Y:S02]  /*b740*/  HADD2.F32 R228, -RZ, R125.reuse.H0_H0 ;  /* 0x2000007dffe47230 */ /* 0x100fe40000004100 */
[----:B------:R-:W-:Y:S01]  /*b750*/  HADD2.F32 R125, -RZ, R125.H1_H1 ;  /* 0x3000007dff7d7230 */ /* 0x000fe20000004100 */
[----:B------:R1:W-:Y:S04]  /*b760*/  STL [R1+0xb4], R127 ;  /* 0x0000b47f01007387 */ /* 0x0003e80000100800 */
[----:B------:R-:W2:Y:S01]  /*b770*/  LDL.LU R31, [R1+0x288] ;  /* 0x00028800011f7983 */ /* 0x000ea20000300800 */
[--C-:B------:R-:W-:Y:S03]  /*b780*/  HADD2.F32 R126, -RZ, R124.reuse.H1_H1 ;  /* 0x3000007cff7e7230 */ /* 0x100fe60000004100 */
[----:B------:R3:W-:Y:S01]  /*b790*/  STL [R1], R125 ;  /* 0x0000007d01007387 */ /* 0x0007e20000100800 */
[----:B-1----:R-:W-:Y:S02]  /*b7a0*/  HADD2.F32 R127, -RZ, R124.H0_H0 ;  /* 0x2000007cff7f7230 */ /* 0x002fe40000004100 */
[--C-:B------:R-:W-:Y:S03]  /*b7b0*/  HADD2.F32 R124, -RZ, R2.reuse.H1_H1 ;  /* 0x30000002ff7c7230 */ /* 0x100fe60000004100 */
[----:B------:R1:W-:Y:S01]  /*b7c0*/  STL [R1+0xb8], R127 ;  /* 0x0000b87f01007387 */ /* 0x0003e20000100800 */
[----:B---3--:R-:W-:Y:S03]  /*b7d0*/  HADD2.F32 R125, -RZ, R2.H0_H0 ;  /* 0x20000002ff7d7230 */ /* 0x008fe60000004100 */
[----:B------:R3:W-:Y:S04]  /*b7e0*/  STL [R1+0xbc], R126 ;  /* 0x0000bc7e01007387 */ /* 0x0007e80000100800 */
[----:B------:R-:W4:Y:S04]  /*b7f0*/  LDL.LU R2, [R1+0xd0] ;  /* 0x0000d00001027983 */ /* 0x000f280000300800 */
[----:B------:R3:W-:Y:S04]  /*b800*/  STL [R1+0xc0], R125 ;  /* 0x0000c07d01007387 */ /* 0x0007e80000100800 */
[----:B------:R3:W-:Y:S04]  /*b810*/  STL [R1+0xc4], R124 ;  /* 0x0000c47c01007387 */ /* 0x0007e80000100800 */
[----:B------:R-:W4:Y:S04]  /*b820*/  LDL.LU R129, [R1+0xd4] ;  /* 0x0000d40001817983 */ /* 0x000f280000300800 */
[----:B------:R-:W4:Y:S04]  /*b830*/  LDL.LU R128, [R1+0xd8] ;  /* 0x0000d80001807983 */ /* 0x000f280000300800 */
[----:B-1----:R-:W4:Y:S04]  /*b840*/  LDL.LU R127, [R1+0xdc] ;  /* 0x0000dc00017f7983 */ /* 0x002f280000300800 */
[----:B------:R-:W4:Y:S04]  /*b850*/  LDL.LU R32, [R1+0x284] ;  /* 0x0002840001207983 */ /* 0x000f280000300800 */
[----:B------:R-:W4:Y:S04]  /*b860*/  LDL.LU R33, [R1+0x280] ;  /* 0x0002800001217983 */ /* 0x000f280000300800 */
[----:B------:R-:W4:Y:S04]  /*b870*/  LDL.LU R34, [R1+0x27c] ;  /* 0x00027c0001227983 */ /* 0x000f280000300800 */
[----:B---3--:R-:W3:Y:S04]  /*b880*/  LDL.LU R126, [R1+0xe0] ;  /* 0x0000e000017e7983 */ /* 0x008ee80000300800 */
[----:B------:R-:W3:Y:S04]  /*b890*/  LDL.LU R125, [R1+0xe4] ;  /* 0x0000e400017d7983 */ /* 0x000ee80000300800 */
[----:B------:R-:W3:Y:S01]  /*b8a0*/  LDL.LU R124, [R1+0xe8] ;  /* 0x0000e800017c7983 */ /* 0x000ee20000300800 */
[C---:B--2---:R-:W-:Y:S01]  /*b8b0*/  FMUL R31, R248.reuse, R31 ;  /* 0x0000001ff81f7220 */ /* 0x044fe20000400000 */
[--C-:B----4-:R-:W-:Y:S02]  /*b8c0*/  HADD2.F32 R231, -RZ, R2.reuse.H0_H0 ;  /* 0x20000002ffe77230 */ /* 0x110fe40000004100 */
[----:B------:R-:W-:Y:S05]  /*b8d0*/  HADD2.F32 R2, -RZ, R2.H1_H1 ;  /* 0x30000002ff027230 */ /* 0x000fea0000004100 */
[----:B------:R1:W-:Y:S01]  /*b8e0*/  STL [R1+0x4], R2 ;  /* 0x0000040201007387 */ /* 0x0003e20000100800 */
[--C-:B------:R-:W-:Y:S02]  /*b8f0*/  HADD2.F32 R130, -RZ, R129.reuse.H0_H0 ;  /* 0x20000081ff827230 */ /* 0x100fe40000004100 */
[----:B------:R-:W-:Y:S02]  /*b900*/  HADD2.F32 R131, -RZ, R129.H1_H1 ;  /* 0x30000081ff837230 */ /* 0x000fe40000004100 */
[----:B------:R-:W-:Y:S02]  /*b910*/  HADD2.F32 R129, -RZ, R128.H1_H1 ;  /* 0x30000080ff817230 */ /* 0x000fe40000004100 */
[C---:B------:R-:W-:Y:S01]  /*b920*/  FMUL R32, R248.reuse, R32 ;  /* 0x00000020f8207220 */ /* 0x040fe20000400000 */
[C---:B------:R-:W-:Y:S01]  /*b930*/  FMUL R33, R248.reuse, R33 ;  /* 0x00000021f8217220 */ /* 0x040fe20000400000 */
[----:B-1----:R-:W2:Y:S01]  /*b940*/  LDL.LU R2, [R1+0xec] ;  /* 0x0000ec0001027983 */ /* 0x002ea20000300800 */
[C---:B------:R-:W-:Y:S03]  /*b950*/  FMUL R34, R248.reuse, R34 ;  /* 0x00000022f8227220 */ /* 0x040fe60000400000 */
[----:B------:R1:W-:Y:S01]  /*b960*/  STL [R1+0x8], R130 ;  /* 0x0000088201007387 */ /* 0x0003e20000100800 */
[--C-:B---3--:R-:W-:Y:S02]  /*b970*/  HADD2.F32 R251, -RZ, R126.reuse.H0_H0 ;  /* 0x2000007efffb7230 */ /* 0x108fe40000004100 */
[----:B------:R-:W-:Y:S01]  /*b980*/  HADD2.F32 R220, -RZ, R126.H1_H1 ;  /* 0x3000007effdc7230 */ /* 0x000fe20000004100 */
[----:B------:R-:W-:Y:S01]  /*b990*/  STL [R1+0xc], R131 ;  /* 0x00000c8301007387 */ /* 0x000fe20000100800 */
[--C-:B------:R-:W-:Y:S02]  /*b9a0*/  HADD2.F32 R126, -RZ, R125.reuse.H1_H1 ;  /* 0x3000007dff7e7230 */ /* 0x100fe40000004100 */
[----:B------:R-:W-:Y:S02]  /*b9b0*/  HADD2.F32 R230, -RZ, R125.H0_H0 ;  /* 0x2000007dffe67230 */ /* 0x000fe40000004100 */
[--C-:B------:R-:W-:Y:S02]  /*b9c0*/  HADD2.F32 R125, -RZ, R124.reuse.H0_H0 ;  /* 0x2000007cff7d7230 */ /* 0x100fe40000004100 */
[----:B------:R-:W-:Y:S02]  /*b9d0*/  HADD2.F32 R124, -RZ, R124.H1_H1 ;  /* 0x3000007cff7c7230 */ /* 0x000fe40000004100 */
[----:B-1----:R-:W-:Y:S02]  /*b9e0*/  HADD2.F32 R130, -RZ, R128.H0_H0 ;  /* 0x20000080ff827230 */ /* 0x002fe40000004100 */
[--C-:B------:R-:W-:Y:S02]  /*b9f0*/  HADD2.F32 R128, -RZ, R127.reuse.H0_H0 ;  /* 0x2000007fff807230 */ /* 0x100fe40000004100 */
[----:B------:R-:W-:Y:S01]  /*ba00*/  HADD2.F32 R127, -RZ, R127.H1_H1 ;  /* 0x3000007fff7f7230 */ /* 0x000fe20000004100 */
[----:B------:R-:W-:Y:S04]  /*ba10*/  STL [R1+0xc8], R130 ;  /* 0x0000c88201007387 */ /* 0x000fe80000100800 */
[----:B------:R-:W-:Y:S04]  /*ba20*/  STL [R1+0xcc], R129 ;  /* 0x0000cc8101007387 */ /* 0x000fe80000100800 */
[----:B------:R-:W-:Y:S04]  /*ba30*/  STL [R1+0xd0], R128 ;  /* 0x0000d08001007387 */ /* 0x000fe80000100800 */
[----:B------:R-:W-:Y:S04]  /*ba40*/  STL [R1+0xd4], R127 ;  /* 0x0000d47f01007387 */ /* 0x000fe80000100800 */
[----:B------:R-:W3:Y:S04]  /*ba50*/  LDL.LU R35, [R1+0x278] ;  /* 0x0002780001237983 */ /* 0x000ee80000300800 */
[----:B------:R-:W-:Y:S04]  /*ba60*/  STL [R1+0x10], R126 ;  /* 0x0000107e01007387 */ /* 0x000fe80000100800 */
[----:B------:R-:W-:Y:S04]  /*ba70*/  STL [R1+0xd8], R125 ;  /* 0x0000d87d01007387 */ /* 0x000fe80000100800 */
[----:B------:R1:W-:Y:S04]  /*ba80*/  STL [R1+0xdc], R124 ;  /* 0x0000dc7c01007387 */ /* 0x0003e80000100800 */
[----:B-1----:R-:W4:Y:S01]  /*ba90*/  LDL.LU R124, [R1+0xf0] ;  /* 0x0000f000017c7983 */ /* 0x002f220000300800 */
[--C-:B--2---:R-:W-:Y:S02]  /*baa0*/  HADD2.F32 R126, -RZ, R2.reuse.H0_H0 ;  /* 0x20000002ff7e7230 */ /* 0x104fe40000004100 */
[----:B------:R-:W-:Y:S03]  /*bab0*/  HADD2.F32 R125, -RZ, R2.H1_H1 ;  /* 0x30000002ff7d7230 */ /* 0x000fe60000004100 */
[----:B------:R1:W-:Y:S04]  /*bac0*/  STL [R1+0xe0], R126 ;  /* 0x0000e07e01007387 */ /* 0x0003e80000100800 */
[----:B------:R-:W2:Y:S04]  /*bad0*/  LDL.LU R2, [R1+0xf4] ;  /* 0x0000f40001027983 */ /* 0x000ea80000300800 */
[----:B------:R1:W-:Y:S04]  /*bae0*/  STL [R1+0xe4], R125 ;  /* 0x0000e47d01007387 */ /* 0x0003e80000100800 */
[----:B------:R-:W2:Y:S04]  /*baf0*/  LDL.LU R128, [R1+0xf8] ;  /* 0x0000f80001807983 */ /* 0x000ea80000300800 */
[----:B------:R-:W2:Y:S04]  /*bb00*/  LDL.LU R127, [R1+0xfc] ;  /* 0x0000fc00017f7983 */ /* 0x000ea80000300800 */
[----:B------:R4:W-:Y:S04]  /*bb10*/  STL [R1+0x218], R55 ;  /* 0x0002183701007387 */ /* 0x0009e80000100800 */
[----:B------:R-:W2:Y:S04]  /*bb20*/  LDL.LU R36, [R1+0x274] ;  /* 0x0002740001247983 */ /* 0x000ea80000300800 */
[----:B------:R-:W2:Y:S04]  /*bb30*/  LDL.LU R37, [R1+0x270] ;  /* 0x0002700001257983 */ /* 0x000ea80000300800 */
[----:B-1----:R-:W2:Y:S04]  /*bb40*/  LDL.LU R126, [R1+0x100] ;  /* 0x00010000017e7983 */ /* 0x002ea80000300800 */
[----:B------:R-:W2:Y:S04]  /*bb50*/  LDL.LU R125, [R1+0x104] ;  /* 0x00010400017d7983 */ /* 0x000ea80000300800 */
[----:B------:R-:W2:Y:S01]  /*bb60*/  LDL.LU R38, [R1+0x26c] ;  /* 0x00026c0001267983 */ /* 0x000ea20000300800 */
[C---:B---3--:R-:W-:Y:S01]  /*bb70*/  FMUL R35, R248.reuse, R35 ;  /* 0x00000023f8237220 */ /* 0x048fe20000400000 */
[--C-:B----4-:R-:W-:Y:S02]  /*bb80*/  HADD2.F32 R217, -RZ, R124.reuse.H0_H0 ;  /* 0x2000007cffd97230 */ /* 0x110fe40000004100 */
[----:B------:R-:W-:Y:S02]  /*bb90*/  HADD2.F32 R55, -RZ, R124.H1_H1 ;  /* 0x3000007cff377230 */ /* 0x000fe40000004100 */
[----:B------:R-:W3:Y:S01]  /*bba0*/  LDL.LU R124, [R1+0x108] ;  /* 0x00010800017c7983 */ /* 0x000ee20000300800 */
[--C-:B--2---:R-:W-:Y:S02]  /*bbb0*/  HADD2.F32 R130, -RZ, R2.reuse.H0_H0 ;  /* 0x20000002ff827230 */ /* 0x104fe40000004100 */
[----:B------:R-:W-:Y:S03]  /*bbc0*/  HADD2.F32 R129, -RZ, R2.H1_H1 ;  /* 0x30000002ff817230 */ /* 0x000fe60000004100 */
[----:B------:R1:W-:Y:S04]  /*bbd0*/  STL [R1+0x18], R130 ;  /* 0x0000188201007387 */ /* 0x0003e80000100800 */
[----:B------:R-:W2:Y:S04]  /*bbe0*/  LDL.LU R2, [R1+0x10c] ;  /* 0x00010c0001027983 */ /* 0x000ea80000300800 */
[----:B------:R4:W-:Y:S01]  /*bbf0*/  STL [R1+0x1c], R129 ;  /* 0x00001c8101007387 */ /* 0x0009e20000100800 */
[C---:B------:R-:W-:Y:S01]  /*bc00*/  FMUL R36, R248.reuse, R36 ;  /* 0x00000024f8247220 */ /* 0x040fe20000400000 */
[C---:B------:R-:W-:Y:S01]  /*bc10*/  FMUL R37, R248.reuse, R37 ;  /* 0x00000025f8257220 */ /* 0x040fe20000400000 */
[----:B------:R-:W-:Y:S02]  /*bc20*/  HADD2.F32 R252, -RZ, R126.H0_H0 ;  /* 0x2000007efffc7230 */ /* 0x000fe40000004100 */
[----:B-1----:R-:W-:Y:S02]  /*bc30*/  HADD2.F32 R130, -RZ, R128.H0_H0 ;  /* 0x20000080ff827230 */ /* 0x002fe40000004100 */
[--C-:B------:R-:W-:Y:S02]  /*bc40*/  HADD2.F32 R237, -RZ, R125.reuse.H0_H0 ;  /* 0x2000007dffed7230 */ /* 0x100fe40000004100 */
[----:B------:R-:W-:Y:S01]  /*bc50*/  HADD2.F32 R125, -RZ, R125.H1_H1 ;  /* 0x3000007dff7d7230 */ /* 0x000fe20000004100 */
[----:B------:R-:W-:Y:S01]  /*bc60*/  STL [R1+0xe8], R130 ;  /* 0x0000e88201007387 */ /* 0x000fe20000100800 */
[----:B------:R-:W-:Y:S02]  /*bc70*/  HADD2.F32 R238, -RZ, R126.H1_H1 ;  /* 0x3000007effee7230 */ /* 0x000fe40000004100 */
[C---:B------:R-:W-:Y:S01]  /*bc80*/  FMUL R38, R248.reuse, R38 ;  /* 0x00000026f8267220 */ /* 0x040fe20000400000 */
[----:B----4-:R-:W-:Y:S02]  /*bc90*/  HADD2.F32 R129, -RZ, R128.H1_H1 ;  /* 0x30000080ff817230 */ /* 0x010fe40000004100 */
[--C-:B------:R-:W-:Y:S02]  /*bca0*/  HADD2.F32 R128, -RZ, R127.reuse.H0_H0 ;  /* 0x2000007fff807230 */ /* 0x100fe40000004100 */
[----:B------:R-:W-:Y:S01]  /*bcb0*/  HADD2.F32 R127, -RZ, R127.H1_H1 ;  /* 0x3000007fff7f7230 */ /* 0x000fe20000004100 */
[----:B------:R-:W-:Y:S04]  /*bcc0*/  STL [R1+0xec], R129 ;  /* 0x0000ec8101007387 */ /* 0x000fe80000100800 */
[----:B------:R-:W-:Y:S04]  /*bcd0*/  STL [R1+0xf0], R128 ;  /* 0x0000f08001007387 */ /* 0x000fe80000100800 */
[----:B------:R1:W-:Y:S04]  /*bce0*/  STL [R1+0xf4], R127 ;  /* 0x0000f47f01007387 */ /* 0x0003e80000100800 */
[----:B------:R-:W4:Y:S04]  /*bcf0*/  LDL.LU R39, [R1+0x268] ;  /* 0x0002680001277983 */ /* 0x000f280000300800 */
[----:B-1----:R-:W4:Y:S04]  /*bd00*/  LDL.LU R127, [R1+0x110] ;  /* 0x00011000017f7983 */ /* 0x002f280000300800 */
[----:B------:R2:W-:Y:S01]  /*bd10*/  STL [R1+0x20], R125 ;  /* 0x0000207d01007387 */ /* 0x0005e20000100800 */
[--C-:B---3--:R-:W-:Y:S02]  /*bd20*/  HADD2.F32 R128, -RZ, R124.reuse.H0_H0 ;  /* 0x2000007cff807230 */ /* 0x108fe40000004100 */
[----:B------:R-:W-:Y:S01]  /*bd30*/  HADD2.F32 R126, -RZ, R124.H1_H1 ;  /* 0x3000007cff7e7230 */ /* 0x000fe20000004100 */
[----:B------:R-:W-:Y:S02]  /*bd40*/  MOV R124, R216 ;  /* 0x000000d8007c7202 */ /* 0x000fe40000000f00 */
[----:B------:R-:W-:Y:S04]  /*bd50*/  STL [R1+0xf8], R128 ;  /* 0x0000f88001007387 */ /* 0x000fe80000100800 */
[----:B------:R1:W-:Y:S01]  /*bd60*/  STL [R1+0xfc], R126 ;  /* 0x0000fc7e01007387 */ /* 0x0003e20000100800 */
[--C-:B--2---:R-:W-:Y:S02]  /*bd70*/  HADD2.F32 R125, -RZ, R2.reuse.H0_H0 ;  /* 0x20000002ff7d7230 */ /* 0x104fe40000004100 */
[----:B------:R-:W-:Y:S03]  /*bd80*/  HADD2.F32 R2, -RZ, R2.H1_H1 ;  /* 0x30000002ff027230 */ /* 0x000fe60000004100 */
[----:B------:R2:W-:Y:S04]  /*bd90*/  STL [R1+0x100], R125 ;  /* 0x0001007d01007387 */ /* 0x0005e80000100800 */
[----:B-1----:R-:W3:Y:S04]  /*bda0*/  LDL.LU R126, [R1+0x114] ;  /* 0x00011400017e7983 */ /* 0x002ee80000300800 */
[----:B--2---:R-:W2:Y:S04]  /*bdb0*/  LDL.LU R125, [R1+0x118] ;  /* 0x00011800017d7983 */ /* 0x004ea80000300800 */
[----:B------:R1:W-:Y:S01]  /*bdc0*/  STL [R1+0x104], R2 ;  /* 0x0001040201007387 */ /* 0x0003e20000100800 */
[C---:B----4-:R-:W-:Y:S03]  /*bdd0*/  FMUL R39, R248.reuse, R39 ;  /* 0x00000027f8277220 */ /* 0x050fe60000400000 */
[----:B-1----:R-:W4:Y:S04]  /*bde0*/  LDL.LU R2, [R1+0x11c] ;  /* 0x00011c0001027983 */ /* 0x002f280000300800 */
[----:B------:R1:W-:Y:S04]  /*bdf0*/  STL [R1+0x214], R39 ;  /* 0x0002142701007387 */ /* 0x0003e80000100800 */
[----:B------:R-:W4:Y:S01]  /*be00*/  LDL.LU R14, [R1+0x264] ;  /* 0x00026400010e7983 */ /* 0x000f220000300800 */
[--C-:B------:R-:W-:Y:S03]  /*be10*/  HADD2.F32 R223, -RZ, R127.reuse.H0_H0 ;  /* 0x2000007fffdf7230 */ /* 0x100fe60000004100 */
[----:B------:R-:W4:Y:S04]  /*be20*/  LDL.LU R15, [R1+0x260] ;  /* 0x00026000010f7983 */ /* 0x000f280000300800 */
[----:B------:R-:W4:Y:S01]  /*be30*/  LDL.LU R216, [R1+0x130] ;  /* 0x0001300001d87983 */ /* 0x000f220000300800 */
[----:B-1----:R-:W-:Y:S02]  /*be40*/  HADD2.F32 R39, -RZ, R127.H1_H1 ;  /* 0x3000007fff277230 */ /* 0x002fe40000004100 */
[--C-:B---3--:R-:W-:Y:S02]  /*be50*/  HADD2.F32 R128, -RZ, R126.reuse.H0_H0 ;  /* 0x2000007eff807230 */ /* 0x108fe40000004100 */
[----:B------:R-:W-:Y:S03]  /*be60*/  HADD2.F32 R127, -RZ, R126.H1_H1 ;  /* 0x3000007eff7f7230 */ /* 0x000fe60000004100 */
[----:B------:R-:W-:Y:S04]  /*be70*/  STL [R1+0x28], R128 ;  /* 0x0000288001007387 */ /* 0x000fe80000100800 */
[----:B------:R1:W-:Y:S04]  /*be80*/  STL [R1+0x2c], R127 ;  /* 0x00002c7f01007387 */ /* 0x0003e80000100800 */
[----:B------:R-:W3:Y:S01]  /*be90*/  LDL.LU R181, [R1+0x134] ;  /* 0x0001340001b57983 */ /* 0x000ee20000300800 */
[--C-:B--2---:R-:W-:Y:S02]  /*bea0*/  HADD2.F32 R126, -RZ, R125.reuse.H0_H0 ;  /* 0x2000007dff7e7230 */ /* 0x104fe40000004100 */
[----:B------:R-:W-:Y:S03]  /*beb0*/  HADD2.F32 R125, -RZ, R125.H1_H1 ;  /* 0x3000007dff7d7230 */ /* 0x000fe60000004100 */
[----:B------:R2:W-:Y:S04]  /*bec0*/  STL [R1+0x108], R126 ;  /* 0x0001087e01007387 */ /* 0x0005e80000100800 */
[----:B------:R-:W3:Y:S04]  /*bed0*/  LDL.LU R180, [R1+0x138] ;  /* 0x0001380001b47983 */ /* 0x000ee80000300800 */
[----:B------:R-:W3:Y:S01]  /*bee0*/  LDL.LU R131, [R1+0x13c] ;  /* 0x00013c0001837983 */ /* 0x000ee20000300800 */
[----:B-1----:R-:W-:Y:S03]  /*bef0*/  F2FP.F16.F32.PACK_AB R127, R203, R202 ;  /* 0x000000cacb7f723e */ /* 0x002fe600000000ff */
[----:B------:R1:W-:Y:S04]  /*bf00*/  STL [R1+0x10c], R125 ;  /* 0x00010c7d01007387 */ /* 0x0003e80000100800 */
[----:B------:R-:W3:Y:S01]  /*bf10*/  LDL.LU R130, [R1+0x120] ;  /* 0x0001200001827983 */ /* 0x000ee20000300800 */
[----:B--2---:R-:W-:Y:S01]  /*bf20*/  F2FP.F16.F32.PACK_AB R126, R201, R200 ;  /* 0x000000c8c97e723e */ /* 0x004fe200000000ff */
[C---:B----4-:R-:W-:Y:S01]  /*bf30*/  FMUL R14, R248.reuse, R14 ;  /* 0x0000000ef80e7220 */ /* 0x050fe20000400000 */
[C---:B------:R-:W-:Y:S01]  /*bf40*/  FMUL R15, R248.reuse, R15 ;  /* 0x0000000ff80f7220 */ /* 0x040fe20000400000 */
[--C-:B-1----:R-:W-:Y:S02]  /*bf50*/  HADD2.F32 R125, -RZ, R2.reuse.H0_H0 ;  /* 0x20000002ff7d7230 */ /* 0x102fe40000004100 */
[----:B------:R-:W-:Y:S02]  /*bf60*/  HADD2.F32 R2, -RZ, R2.H1_H1 ;  /* 0x30000002ff027230 */ /* 0x000fe40000004100 */
[--C-:B------:R-:W-:Y:S01]  /*bf70*/  HADD2.F32 R201, -RZ, R216.reuse.H0_H0 ;  /* 0x200000d8ffc97230 */ /* 0x100fe20000004100 */
[----:B------:R1:W-:Y:S01]  /*bf80*/  STL [R1+0x110], R125 ;  /* 0x0001107d01007387 */ /* 0x0003e20000100800 */
[----:B------:R-:W-:Y:S01]  /*bf90*/  HADD2.F32 R200, -RZ, R216.H1_H1 ;  /* 0x300000d8ffc87230 */ /* 0x000fe20000004100 */
[----:B------:R-:W-:Y:S02]  /*bfa0*/  F2FP.F16.F32.PACK_AB R216, R207, R206 ;  /* 0x000000cecfd8723e */ /* 0x000fe400000000ff */
[----:B------:R-:W2:Y:S04]  /*bfb0*/  LDL.LU R129, [R1+0x124] ;  /* 0x0001240001817983 */ /* 0x000ea80000300800 */
[----:B------:R4:W-:Y:S01]  /*bfc0*/  STL [R1+0x114], R2 ;  /* 0x0001140201007387 */ /* 0x0009e20000100800 */
[----:B-1----:R-:W-:Y:S03]  /*bfd0*/  F2FP.F16.F32.PACK_AB R125, R23, R22 ;  /* 0x00000016177d723e */ /* 0x002fe600000000ff */
[----:B----4-:R-:W4:Y:S04]  /*bfe0*/  LDL.LU R2, [R1+0x128] ;  /* 0x0001280001027983 */ /* 0x010f280000300800 */
[----:B------:R-:W4:Y:S01]  /*bff0*/  LDL.LU R128, [R1+0x12c] ;  /* 0x00012c0001807983 */ /* 0x000f220000300800 */
[--C-:B---3--:R-:W-:Y:S02]  /*c000*/  HADD2.F32 R203, -RZ, R181.reuse.H0_H0 ;  /* 0x200000b5ffcb7230 */ /* 0x108fe40000004100 */
[----:B------:R-:W-:Y:S02]  /*c010*/  HADD2.F32 R202, -RZ, R181.H1_H1 ;  /* 0x300000b5ffca7230 */ /* 0x000fe40000004100 */
[C---:B------:R-:W-:Y:S01]  /*c020*/  FMUL R181, R248.reuse, R7 ;  /* 0x00000007f8b57220 */ /* 0x040fe20000400000 */
[--C-:B------:R-:W-:Y:S02]  /*c030*/  HADD2.F32 R205, -RZ, R180.reuse.H0_H0 ;  /* 0x200000b4ffcd7230 */ /* 0x100fe40000004100 */
[----:B------:R-:W-:Y:S02]  /*c040*/  HADD2.F32 R204, -RZ, R180.H1_H1 ;  /* 0x300000b4ffcc7230 */ /* 0x000fe40000004100 */
[C---:B------:R-:W-:Y:S01]  /*c050*/  FMUL R180, R248.reuse, R6 ;  /* 0x00000006f8b47220 */ /* 0x040fe20000400000 */
[--C-:B------:R-:W-:Y:S02]  /*c060*/  HADD2.F32 R23, -RZ, R131.reuse.H0_H0 ;  /* 0x20000083ff177230 */ /* 0x100fe40000004100 */
[----:B------:R-:W-:Y:S01]  /*c070*/  HADD2.F32 R22, -RZ, R131.H1_H1 ;  /* 0x30000083ff167230 */ /* 0x000fe20000004100 */
[----:B------:R-:W-:Y:S02]  /*c080*/  MOV R131, R19 ;  /* 0x0000001300837202 */ /* 0x000fe40000000f00 */
[----:B------:R1:W-:Y:S01]  /*c090*/  STL [R1+0x118], R23 ;  /* 0x0001181701007387 */ /* 0x0003e20000100800 */
[--C-:B------:R-:W-:Y:S03]  /*c0a0*/  HADD2.F32 R207, -RZ, R130.reuse.H0_H0 ;  /* 0x20000082ffcf7230 */ /* 0x100fe60000004100 */
[----:B------:R3:W-:Y:S01]  /*c0b0*/  STL [R1+0x11c], R22 ;  /* 0x00011c1601007387 */ /* 0x0007e20000100800 */
[----:B------:R-:W-:Y:S01]  /*c0c0*/  HADD2.F32 R206, -RZ, R130.H1_H1 ;  /* 0x30000082ffce7230 */ /* 0x000fe20000004100 */
[----:B------:R-:W-:Y:S01]  /*c0d0*/  MOV R130, R18 ;  /* 0x0000001200827202 */ /* 0x000fe20000000f00 */
[C---:B-1----:R-:W-:Y:S01]  /*c0e0*/  FMUL R23, R248.reuse, R5 ;  /* 0x00000005f8177220 */ /* 0x042fe20000400000 */
[----:B---3--:R-:W-:Y:S04]  /*c0f0*/  F2FP.F16.F32.PACK_AB R22, R211, R210 ;  /* 0x000000d2d316723e */ /* 0x008fe800000000ff */
[----:B------:R-:W-:Y:S01]  /*c100*/  MOV R185, R22 ;  /* 0x0000001600b97202 */ /* 0x000fe20000000f00 */
[--C-:B--2---:R-:W-:Y:S02]  /*c110*/  HADD2.F32 R209, -RZ, R129.reuse.H0_H0 ;  /* 0x20000081ffd17230 */ /* 0x104fe40000004100 */
[----:B------:R-:W-:Y:S01]  /*c120*/  HADD2.F32 R208, -RZ, R129.H1_H1 ;  /* 0x30000081ffd07230 */ /* 0x000fe20000004100 */
[----:B------:R-:W-:Y:S02]  /*c130*/  MOV R129, R17 ;  /* 0x0000001100817202 */ /* 0x000fe40000000f00 */
[----:B------:R-:W-:Y:S01]  /*c140*/  MOV R8, R185 ;  /* 0x000000b900087202 */ /* 0x000fe20000000f00 */
[C---:B------:R-:W-:Y:S01]  /*c150*/  FMUL R185, R248.reuse, R9 ;  /* 0x00000009f8b97220 */ /* 0x040fe20000400000 */
[----:B------:R-:W-:Y:S02]  /*c160*/  MOV R9, R225 ;  /* 0x000000e100097202 */ /* 0x000fe40000000f00 */
[----:B------:R-:W-:Y:S02]  /*c170*/  F2FP.F16.F32.PACK_AB R225, R187, R186 ;  /* 0x000000babbe1723e */ /* 0x000fe400000000ff */
[----:B------:R-:W-:Y:S02]  /*c180*/  MOV R186, R192 ;  /* 0x000000c000ba7202 */ /* 0x000fe40000000f00 */
[----:B------:R-:W-:Y:S02]  /*c190*/  MOV R187, R216 ;  /* 0x000000d800bb7202 */ /* 0x000fe40000000f00 */
[----:B------:R-:W-:Y:S02]  /*c1a0*/  F2FP.F16.F32.PACK_AB R216, R189, R188 ;  /* 0x000000bcbdd8723e */ /* 0x000fe400000000ff */
[----:B------:R-:W-:Y:S02]  /*c1b0*/  MOV R188, R222 ;  /* 0x000000de00bc7202 */ /* 0x000fe40000000f00 */
[----:B------:R-:W-:Y:S02]  /*c1c0*/  MOV R189, R225 ;  /* 0x000000e100bd7202 */ /* 0x000fe40000000f00 */
[----:B------:R-:W-:Y:S01]  /*c1d0*/  MOV R190, R216 ;  /* 0x000000d800be7202 */ /* 0x000fe20000000f00 */
[--C-:B----4-:R-:W-:Y:S02]  /*c1e0*/  HADD2.F32 R211, -RZ, R2.reuse.H0_H0 ;  /* 0x20000002ffd37230 */ /* 0x110fe40000004100 */
[----:B------:R-:W-:Y:S02]  /*c1f0*/  HADD2.F32 R210, -RZ, R2.H1_H1 ;  /* 0x30000002ffd27230 */ /* 0x000fe40000004100 */
[--C-:B------:R-:W-:Y:S02]  /*c200*/  HADD2.F32 R2, -RZ, R128.reuse.H0_H0 ;  /* 0x20000080ff027230 */ /* 0x100fe40000004100 */
[----:B------:R-:W-:Y:S01]  /*c210*/  HADD2.F32 R22, -RZ, R128.H1_H1 ;  /* 0x30000080ff167230 */ /* 0x000fe20000004100 */
[----:B------:R-:W-:Y:S02]  /*c220*/  MOV R128, R16 ;  /* 0x0000001000807202 */ /* 0x000fe40000000f00 */
[----:B------:R-:W2:Y:S04]  /*c230*/  LDL.LU R16, [R1+0x25c] ;  /* 0x00025c0001107983 */ /* 0x000ea80000300800 */
[----:B------:R1:W-:Y:S04]  /*c240*/  STL [R1+0x124], R22 ;  /* 0x0001241601007387 */ /* 0x0003e80000100800 */
[----:B------:R-:W3:Y:S04]  /*c250*/  LDL.LU R17, [R1+0x258] ;  /* 0x0002580001117983 */ /* 0x000ee80000300800 */
[----:B------:R-:W4:Y:S04]  /*c260*/  LDL.LU R18, [R1+0x254] ;  /* 0x0002540001127983 */ /* 0x000f280000300800 */
[----:B------:R-:W4:Y:S01]  /*c270*/  LDL.LU R19, [R1+0x250] ;  /* 0x0002500001137983 */ /* 0x000f220000300800 */
[C---:B-1----:R-:W-:Y:S03]  /*c280*/  FMUL R22, R248.reuse, R4 ;  /* 0x00000004f8167220 */ /* 0x042fe60000400000 */
[----:B------:R-:W4:Y:S04]  /*c290*/  LDL.LU R4, [R1+0x1b0] ;  /* 0x0001b00001047983 */ /* 0x000f280000300800 */
[----:B------:R-:W4:Y:S04]  /*c2a0*/  LDL.LU R5, [R1+0x208] ;  /* 0x0002080001057983 */ /* 0x000f280000300800 */
[----:B------:R-:W4:Y:S04]  /*c2b0*/  LDL.LU R6, [R1+0x200] ;  /* 0x0002000001067983 */ /* 0x000f280000300800 */
[----:B------:R-:W4:Y:S04]  /*c2c0*/  LDL.LU R7, [R1+0x204] ;  /* 0x0002040001077983 */ /* 0x000f280000300800 */
[----:B------:R-:W4:Y:S04]  /*c2d0*/  LDL.LU R192, [R1+0x24c] ;  /* 0x00024c0001c07983 */ /* 0x000f280000300800 */
[----:B------:R-:W4:Y:S04]  /*c2e0*/  LDL.LU R222, [R1+0x248] ;  /* 0x0002480001de7983 */ /* 0x000f280000300800 */
[----:B------:R-:W4:Y:S04]  /*c2f0*/  LDL.LU R225, [R1+0x244] ;  /* 0x0002440001e17983 */ /* 0x000f280000300800 */
[----:B------:R-:W4:Y:S01]  /*c300*/  LDL.LU R216, [R1+0x240] ;  /* 0x0002400001d87983 */ /* 0x000f220000300800 */
[C---:B--2---:R-:W-:Y:S01]  /*c310*/  FMUL R16, R248.reuse, R16 ;  /* 0x00000010f8107220 */ /* 0x044fe20000400000 */
[C---:B---3--:R-:W-:Y:S01]  /*c320*/  FMUL R17, R248.reuse, R17 ;  /* 0x00000011f8117220 */ /* 0x048fe20000400000 */
[C---:B----4-:R-:W-:Y:S01]  /*c330*/  FMUL R18, R248.reuse, R18 ;  /* 0x00000012f8127220 */ /* 0x050fe20000400000 */
[----:B------:R-:W-:Y:S01]  /*c340*/  FMUL R19, R248, R19 ;  /* 0x00000013f8137220 */ /* 0x000fe20000400000 */
[----:B------:R1:W-:Y:S04]  /*c350*/  STS.128 [R5], R128 ;  /* 0x0000008005007388 */ /* 0x0003e80000000c00 */
[----:B------:R2:W-:Y:S01]  /*c360*/  STS.128 [R4+0x2200], R124 ;  /* 0x0022007c04007388 */ /* 0x0005e20000000c00 */
[----:B------:R-:W-:Y:S02]  /*c370*/  F2FP.F16.F32.PACK_AB R192, R193, R192 ;  /* 0x000000c0c1c0723e */ /* 0x000fe400000000ff */
[----:B------:R-:W-:Y:S02]  /*c380*/  F2FP.F16.F32.PACK_AB R193, R195, R194 ;  /* 0x000000c2c3c1723e */ /* 0x000fe400000000ff */
[----:B------:R-:W-:Y:S02]  /*c390*/  F2FP.F16.F32.PACK_AB R194, R197, R196 ;  /* 0x000000c4c5c2723e */ /* 0x000fe400000000ff */
[----:B------:R-:W-:Y:S02]  /*c3a0*/  F2FP.F16.F32.PACK_AB R195, R199, R198 ;  /* 0x000000c6c7c3723e */ /* 0x000fe400000000ff */
[----:B------:R-:W-:Y:S02]  /*c3b0*/  MOV R196, R186 ;  /* 0x000000ba00c47202 */ /* 0x000fe40000000f00 */
[----:B------:R-:W-:Y:S02]  /*c3c0*/  MOV R197, R187 ;  /* 0x000000bb00c57202 */ /* 0x000fe40000000f00 */
[----:B------:R-:W-:Y:S01]  /*c3d0*/  MOV R198, R9 ;  /* 0x0000000900c67202 */ /* 0x000fe20000000f00 */
[C---:B------:R-:W-:Y:S01]  /*c3e0*/  FFMA R121, R250.reuse, R216, R121 ;  /* 0x000000d8fa797223 */ /* 0x040fe20000000079 */
[----:B------:R-:W-:Y:S01]  /*c3f0*/  MOV R199, R8 ;  /* 0x0000000800c77202 */ /* 0x000fe20000000f00 */
[C---:B------:R-:W-:Y:S01]  /*c400*/  FFMA R122, R250.reuse, R225, R122 ;  /* 0x000000e1fa7a7223 */ /* 0x040fe2000000007a */
[C---:B------:R-:W-:Y:S02]  /*c410*/  FFMA R123, R250.reuse, R222, R123 ;  /* 0x000000defa7b7223 */ /* 0x040fe4000000007b */
[----:B------:R-:W-:Y:S01]  /*c420*/  F2FP.F16.F32.PACK_AB R120, R121, R120 ;  /* 0x000000787978723e */ /* 0x000fe200000000ff */
[----:B-1----:R-:W3:Y:S02]  /*c430*/  LDL.LU.64 R130, [R1+0x238] ;  /* 0x0002380001827983 */ /* 0x002ee40000300a00 */
[----:B------:R-:W-:Y:S02]  /*c440*/  F2FP.F16.F32.PACK_AB R121, R123, R122 ;  /* 0x0000007a7b79723e */ /* 0x000fe400000000ff */
[----:B------:R-:W4:Y:S04]  /*c450*/  LDL.LU.64 R128, [R1+0x230] ;  /* 0x0002300001807983 */ /* 0x000f280000300a00 */
[----:B--2---:R-:W2:Y:S04]  /*c460*/  LDL.LU.64 R126, [R1+0x228] ;  /* 0x00022800017e7983 */ /* 0x004ea80000300a00 */
[----:B------:R-:W3:Y:S04]  /*c470*/  LDL.LU.64 R124, [R1+0x220] ;  /* 0x00022000017c7983 */ /* 0x000ee80000300a00 */
[----:B------:R-:W4:Y:S04]  /*c480*/  LDL.LU R5, [R1+0x1cc] ;  /* 0x0001cc0001057983 */ /* 0x000f280000300800 */
[----:B------:R1:W-:Y:S04]  /*c490*/  STS.128 [R7], R196 ;  /* 0x000000c407007388 */ /* 0x0003e80000000c00 */
[----:B------:R1:W-:Y:S04]  /*c4a0*/  STS.128 [R4+0x3200], R188 ;  /* 0x003200bc04007388 */ /* 0x0003e80000000c00 */
[----:B------:R1:W-:Y:S04]  /*c4b0*/  STS.128 [R6], R192 ;  /* 0x000000c006007388 */ /* 0x0003e80000000c00 */
[----:B-1----:R-:W2:Y:S04]  /*c4c0*/  LDL.LU R199, [R1+0x1c8] ;  /* 0x0001c80001c77983 */ /* 0x002ea80000300800 */
[----:B------:R-:W3:Y:S01]  /*c4d0*/  LDL.LU R196, [R1+0x30] ;  /* 0x0000300001c47983 */ /* 0x000ee20000300800 */
[----:B------:R-:W-:Y:S02]  /*c4e0*/  F2FP.F16.F32.PACK_AB R188, R21, R20 ;  /* 0x0000001415bc723e */ /* 0x000fe400000000ff */
[----:B------:R-:W-:Y:S01]  /*c4f0*/  F2FP.F16.F32.PACK_AB R189, R171, R170 ;  /* 0x000000aaabbd723e */ /* 0x000fe200000000ff */
[----:B------:R-:W3:Y:S01]  /*c500*/  LDL.LU R197, [R1+0x34] ;  /* 0x0000340001c57983 */ /* 0x000ee20000300800 */
[----:B------:R-:W-:Y:S02]  /*c510*/  F2FP.F16.F32.PACK_AB R190, R169, R168 ;  /* 0x000000a8a9be723e */ /* 0x000fe400000000ff */
[----:B------:R-:W-:Y:S01]  /*c520*/  F2FP.F16.F32.PACK_AB R191, R175, R174 ;  /* 0x000000aeafbf723e */ /* 0x000fe200000000ff */
[----:B------:R-:W3:Y:S01]  /*c530*/  LDL.LU R8, [R1+0x38] ;  /* 0x0000380001087983 */ /* 0x000ee20000300800 */
[----:B------:R-:W-:Y:S02]  /*c540*/  F2FP.F16.F32.PACK_AB R174, R177, R176 ;  /* 0x000000b0b1ae723e */ /* 0x000fe400000000ff */
[----:B------:R-:W-:Y:S01]  /*c550*/  F2FP.F16.F32.PACK_AB R175, R183, R182 ;  /* 0x000000b6b7af723e */ /* 0x000fe200000000ff */
[----:B------:R-:W3:Y:S04]  /*c560*/  LDL.LU R7, [R1+0x3c] ;  /* 0x00003c0001077983 */ /* 0x000ee80000300800 */
[----:B------:R-:W3:Y:S04]  /*c570*/  LDL.LU R6, [R1+0x1c4] ;  /* 0x0001c40001067983 */ /* 0x000ee80000300800 */
[----:B------:R-:W3:Y:S04]  /*c580*/  LDL.LU R186, [R1+0x40] ;  /* 0x0000400001ba7983 */ /* 0x000ee80000300800 */
[----:B------:R-:W3:Y:S04]  /*c590*/  LDL.LU R187, [R1+0x44] ;  /* 0x0000440001bb7983 */ /* 0x000ee80000300800 */
[----:B------:R-:W3:Y:S04]  /*c5a0*/  LDL.LU R9, [R1+0x48] ;  /* 0x0000480001097983 */ /* 0x000ee80000300800 */
[----:B------:R-:W-:Y:S04]  /*c5b0*/  STS.128 [R4+0x4200], R188 ;  /* 0x004200bc04007388 */ /* 0x000fe80000000c00 */
[----:B----4-:R1:W-:Y:S04]  /*c5c0*/  STS.128 [R5], R172 ;  /* 0x000000ac05007388 */ /* 0x0103e80000000c00 */
[----:B------:R-:W-:Y:S04]  /*c5d0*/  STS.128 [R4+0x5200], R152 ;  /* 0x0052009804007388 */ /* 0x000fe80000000c00 */
[----:B-1----:R-:W4:Y:S04]  /*c5e0*/  LDL.LU R5, [R1+0x4c] ;  /* 0x00004c0001057983 */ /* 0x002f280000300800 */
[----:B--2---:R-:W-:Y:S04]  /*c5f0*/  STS.128 [R199], R160 ;  /* 0x000000a0c7007388 */ /* 0x004fe80000000c00 */
[----:B------:R-:W-:Y:S01]  /*c600*/  STS.128 [R4+0x6200], R136 ;  /* 0x0062008804007388 */ /* 0x000fe20000000c00 */
[C---:B---3--:R-:W-:Y:S01]  /*c610*/  FFMA R124, R250.reuse, R196, R124 ;  /* 0x000000c4fa7c7223 */ /* 0x048fe2000000007c */
[C---:B------:R-:W-:Y:S02]  /*c620*/  FFMA R125, R250.reuse, R197, R125 ;  /* 0x000000c5fa7d7223 */ /* 0x040fe4000000007d */
[----:B------:R-:W2:Y:S01]  /*c630*/  LDL.LU R197, [R1+0x50] ;  /* 0x0000500001c57983 */ /* 0x000ea20000300800 */
[C---:B------:R-:W-:Y:S02]  /*c640*/  FFMA R126, R250.reuse, R8, R126 ;  /* 0x00000008fa7e7223 */ /* 0x040fe4000000007e */
[----:B------:R-:W-:Y:S01]  /*c650*/  F2FP.F16.F32.PACK_AB R122, R125, R124 ;  /* 0x0000007c7d7a723e */ /* 0x000fe200000000ff */
[----:B------:R-:W3:Y:S01]  /*c660*/  LDL.LU R8, [R1+0x54] ;  /* 0x0000540001087983 */ /* 0x000ee20000300800 */
[C---:B------:R-:W-:Y:S01]  /*c670*/  FFMA R127, R250.reuse, R7, R127 ;  /* 0x00000007fa7f7223 */ /* 0x040fe2000000007f */
[C---:B------:R-:W-:Y:S02]  /*c680*/  FFMA R128, R250.reuse, R227, R128 ;  /* 0x000000e3fa807223 */ /* 0x040fe40000000080 */
[----:B------:R-:W3:Y:S01]  /*c690*/  LDL.LU R7, [R1+0x58] ;  /* 0x0000580001077983 */ /* 0x000ee20000300800 */
[C---:B------:R-:W-:Y:S01]  /*c6a0*/  FFMA R129, R250.reuse, R224, R129 ;  /* 0x000000e0fa817223 */ /* 0x040fe20000000081 */
[C---:B------:R-:W-:Y:S01]  /*c6b0*/  FFMA R130, R250.reuse, R239, R130 ;  /* 0x000000effa827223 */ /* 0x040fe20000000082 */
[----:B------:R-:W-:Y:S01]  /*c6c0*/  F2FP.F16.F32.PACK_AB R123, R127, R126 ;  /* 0x0000007e7f7b723e */ /* 0x000fe200000000ff */
[----:B------:R1:W-:Y:S01]  /*c6d0*/  STS.128 [R6], R144 ;  /* 0x0000009006007388 */ /* 0x0003e20000000c00 */
[C---:B------:R-:W-:Y:S01]  /*c6e0*/  FFMA R131, R250.reuse, R240, R131 ;  /* 0x000000f0fa837223 */ /* 0x040fe20000000083 */
[C---:B------:R-:W-:Y:S01]  /*c6f0*/  FFMA R132, R250.reuse, R186, R132 ;  /* 0x000000bafa847223 */ /* 0x040fe20000000084 */
[----:B------:R-:W-:Y:S01]  /*c700*/  F2FP.F16.F32.PACK_AB R128, R129, R128 ;  /* 0x000000808180723e */ /* 0x000fe200000000ff */
[----:B------:R-:W-:Y:S01]  /*c710*/  STS.128 [R4+0x7200], R120 ;  /* 0x0072007804007388 */ /* 0x000fe20000000c00 */
[C---:B------:R-:W-:Y:S01]  /*c720*/  FFMA R133, R250.reuse, R187, R133 ;  /* 0x000000bbfa857223 */ /* 0x040fe20000000085 */
[----:B------:R-:W-:Y:S01]  /*c730*/  F2FP.F16.F32.PACK_AB R129, R131, R130 ;  /* 0x000000828381723e */ /* 0x000fe200000000ff */
[C---:B------:R-:W-:Y:S03]  /*c740*/  FFMA R134, R250.reuse, R9, R134 ;  /* 0x00000009fa867223 */ /* 0x040fe60000000086 */
[----:B------:R-:W-:Y:S01]  /*c750*/  F2FP.F16.F32.PACK_AB R130, R133, R132 ;  /* 0x000000848582723e */ /* 0x000fe200000000ff */
[----:B-1----:R-:W3:Y:S04]  /*c760*/  LDL.LU R6, [R1+0x5c] ;  /* 0x00005c0001067983 */ /* 0x002ee80000300800 */
[----:B------:R-:W3:Y:S04]  /*c770*/  LDL.LU R199, [R1+0x1c0] ;  /* 0x0001c00001c77983 */ /* 0x000ee80000300800 */
[----:B------:R-:W3:Y:S04]  /*c780*/  LDL.LU R198, [R1+0x60] ;  /* 0x0000600001c67983 */ /* 0x000ee80000300800 */
[----:B------:R-:W3:Y:S04]  /*c790*/  LDL.LU R186, [R1+0x64] ;  /* 0x0000640001ba7983 */ /* 0x000ee80000300800 */
[----:B------:R-:W3:Y:S04]  /*c7a0*/  LDL.LU R187, [R1+0x68] ;  /* 0x0000680001bb7983 */ /* 0x000ee80000300800 */
[----:B------:R-:W3:Y:S01]  /*c7b0*/  LDL.LU R9, [R1+0x6c] ;  /* 0x00006c0001097983 */ /* 0x000ee20000300800 */
[C---:B----4-:R-:W-:Y:S01]  /*c7c0*/  FFMA R135, R250.reuse, R5, R135 ;  /* 0x00000005fa877223 */ /* 0x050fe20000000087 */
[C---:B------:R-:W-:Y:S02]  /*c7d0*/  FFMA R104, R250.reuse, R226, R104 ;  /* 0x000000e2fa687223 */ /* 0x040fe40000000068 */
[----:B------:R-:W4:Y:S01]  /*c7e0*/  LDL.LU R5, [R1+0x70] ;  /* 0x0000700001057983 */ /* 0x000f220000300800 */
[C---:B------:R-:W-:Y:S01]  /*c7f0*/  FFMA R105, R250.reuse, R242, R105 ;  /* 0x000000f2fa697223 */ /* 0x040fe20000000069 */
[C---:B------:R-:W-:Y:S01]  /*c800*/  FFMA R106, R250.reuse, R233, R106 ;  /* 0x000000e9fa6a7223 */ /* 0x040fe2000000006a */
[----:B------:R-:W-:Y:S01]  /*c810*/  F2FP.F16.F32.PACK_AB R131, R135, R134 ;  /* 0x000000868783723e */ /* 0x000fe200000000ff */
[----:B------:R-:W4:Y:S01]  /*c820*/  LDL.LU R196, [R1+0x74] ;  /* 0x0000740001c47983 */ /* 0x000f220000300800 */
[C---:B------:R-:W-:Y:S01]  /*c830*/  FFMA R107, R250.reuse, R241, R107 ;  /* 0x000000f1fa6b7223 */ /* 0x040fe2000000006b */
[----:B------:R-:W-:Y:S04]  /*c840*/  F2FP.F16.F32.PACK_AB R104, R105, R104 ;  /* 0x000000686968723e */ /* 0x000fe800000000ff */
[----:B------:R-:W-:Y:S01]  /*c850*/  F2FP.F16.F32.PACK_AB R105, R107, R106 ;  /* 0x0000006a6b69723e */ /* 0x000fe200000000ff */
[C---:B--2---:R-:W-:Y:S02]  /*c860*/  FFMA R108, R250.reuse, R197, R108 ;  /* 0x000000c5fa6c7223 */ /* 0x044fe4000000006c */
[----:B------:R-:W2:Y:S01]  /*c870*/  LDL.LU R197, [R1+0x78] ;  /* 0x0000780001c57983 */ /* 0x000ea20000300800 */
[C---:B---3--:R-:W-:Y:S03]  /*c880*/  FFMA R109, R250.reuse, R8, R109 ;  /* 0x00000008fa6d7223 */ /* 0x048fe6000000006d */
[----:B------:R-:W3:Y:S01]  /*c890*/  LDL.LU R8, [R1+0x7c] ;  /* 0x00007c0001087983 */ /* 0x000ee20000300800 */
[C---:B------:R-:W-:Y:S01]  /*c8a0*/  FFMA R110, R250.reuse, R7, R110 ;  /* 0x00000007fa6e7223 */ /* 0x040fe2000000006e */
[----:B------:R-:W-:Y:S02]  /*c8b0*/  F2FP.F16.F32.PACK_AB R106, R109, R108 ;  /* 0x0000006c6d6a723e */ /* 0x000fe400000000ff */
        /* <DEDUP_REMOVED lines=9> */
[----:B------:R-:W-:Y:S02]  /*c950*/  F2FP.F16.F32.PACK_AB R112, R113, R112 ;  /* 0x000000707170723e */ /* 0x000fe400000000ff */
[----:B------:R-:W-:Y:S01]  /*c960*/  STS.128 [R4+0x8200], R104 ;  /* 0x0082006804007388 */ /* 0x000fe20000000c00 */
[C---:B------:R-:W-:Y:S01]  /*c970*/  FFMA R116, R250.reuse, R186, R116 ;  /* 0x000000bafa747223 */ /* 0x040fe20000000074 */
[----:B------:R-:W-:Y:S01]  /*c980*/  F2FP.F16.F32.PACK_AB R113, R115, R114 ;  /* 0x000000727371723e */ /* 0x000fe200000000ff */
[C---:B------:R-:W-:Y:S01]  /*c990*/  FFMA R117, R250.reuse, R187, R117 ;  /* 0x000000bbfa757223 */ /* 0x040fe20000000075 */
[C---:B------:R-:W-:Y:S04]  /*c9a0*/  FFMA R118, R250.reuse, R9, R118 ;  /* 0x00000009fa767223 */ /* 0x040fe80000000076 */
[----:B------:R-:W-:Y:S01]  /*c9b0*/  F2FP.F16.F32.PACK_AB R114, R117, R116 ;  /* 0x000000747572723e */ /* 0x000fe200000000ff */
[----:B-1----:R-:W3:Y:S04]  /*c9c0*/  LDL.LU R199, [R1+0x1bc] ;  /* 0x0001bc0001c77983 */ /* 0x002ee80000300800 */
        /* <DEDUP_REMOVED lines=8> */
[C---:B------:R-:W-:Y:S01]  /*ca50*/  FFMA R91, R250.reuse, R196, R91 ;  /* 0x000000c4fa5b7223 */ /* 0x040fe2000000005b */
[----:B------:R-:W-:Y:S01]  /*ca60*/  F2FP.F16.F32.PACK_AB R115, R119, R118 ;  /* 0x000000767773723e */ /* 0x000fe200000000ff */
[----:B------:R-:W4:Y:S01]  /*ca70*/  LDL.LU R196, [R1+0x98] ;  /* 0x0000980001c47983 */ /* 0x000f220000300800 */
[----:B------:R-:W-:Y:S02]  /*ca80*/  F2FP.F16.F32.PACK_AB R88, R89, R88 ;  /* 0x000000585958723e */ /* 0x000fe400000000ff */
        /* <DEDUP_REMOVED lines=14> */
[C---:B------:R-:W-:Y:S02]  /*cb70*/  FFMA R99, R250.reuse, R246, R99 ;  /* 0x000000f6fa637223 */ /* 0x040fe40000000063 */
[----:B------:R-:W-:Y:S03]  /*cb80*/  F2FP.F16.F32.PACK_AB R96, R97, R96 ;  /* 0x000000606160723e */ /* 0x000fe600000000ff */
[----:B------:R-:W-:Y:S01]  /*cb90*/  F2FP.F16.F32.PACK_AB R97, R99, R98 ;  /* 0x000000626361723e */ /* 0x000fe200000000ff */
[----:B------:R1:W-:Y:S04]  /*cba0*/  STS.128 [R199], R112 ;  /* 0x00000070c7007388 */ /* 0x0003e80000000c00 */
[----:B------:R-:W-:Y:S01]  /*cbb0*/  STS.128 [R4+0x9200], R88 ;  /* 0x0092005804007388 */ /* 0x000fe20000000c00 */
[C---:B------:R-:W-:Y:S03]  /*cbc0*/  FFMA R100, R250.reuse, R186, R100 ;  /* 0x000000bafa647223 */ /* 0x040fe60000000064 */
[----:B------:R-:W3:Y:S01]  /*cbd0*/  LDL.LU R186, [R1+0xa8] ;  /* 0x0000a80001ba7983 */ /* 0x000ee20000300800 */
[C---:B------:R-:W-:Y:S03]  /*cbe0*/  FFMA R101, R250.reuse, R187, R101 ;  /* 0x000000bbfa657223 */ /* 0x040fe60000000065 */
[----:B------:R-:W3:Y:S01]  /*cbf0*/  LDL.LU R187, [R1+0xac] ;  /* 0x0000ac0001bb7983 */ /* 0x000ee20000300800 */
[C---:B------:R-:W-:Y:S01]  /*cc00*/  FFMA R102, R250.reuse, R9, R102 ;  /* 0x00000009fa667223 */ /* 0x040fe20000000066 */
[----:B------:R-:W-:Y:S02]  /*cc10*/  F2FP.F16.F32.PACK_AB R98, R101, R100 ;  /* 0x000000646562723e */ /* 0x000fe400000000ff */
[----:B------:R-:W3:Y:S01]  /*cc20*/  LDL.LU R9, [R1+0xb0] ;  /* 0x0000b00001097983 */ /* 0x000ee20000300800 */
[C---:B----4-:R-:W-:Y:S01]  /*cc30*/  FFMA R103, R250.reuse, R5, R103 ;  /* 0x00000005fa677223 */ /* 0x050fe20000000067 */
[C---:B------:R-:W-:Y:S02]  /*cc40*/  FFMA R72, R250.reuse, R219, R72 ;  /* 0x000000dbfa487223 */ /* 0x040fe40000000048 */
[----:B------:R-:W4:Y:S01]  /*cc50*/  LDL.LU R5, [R1+0xb4] ;  /* 0x0000b40001057983 */ /* 0x000f220000300800 */
[C---:B------:R-:W-:Y:S01]  /*cc60*/  FFMA R73, R250.reuse, R212, R73 ;  /* 0x000000d4fa497223 */ /* 0x040fe20000000049 */
[C---:B------:R-:W-:Y:S01]  /*cc70*/  FFMA R74, R250.reuse, R214, R74 ;  /* 0x000000d6fa4a7223 */ /* 0x040fe2000000004a */
[----:B------:R-:W-:Y:S01]  /*cc80*/  F2FP.F16.F32.PACK_AB R99, R103, R102 ;  /* 0x000000666763723e */ /* 0x000fe200000000ff */
[----:B------:R-:W4:Y:S01]  /*cc90*/  LDL.LU R198, [R1] ;  /* 0x0000000001c67983 */ /* 0x000f220000300800 */
[C---:B------:R-:W-:Y:S01]  /*cca0*/  FFMA R75, R250.reuse, R249, R75 ;  /* 0x000000f9fa4b7223 */ /* 0x040fe2000000004b */
[C---:B------:R-:W-:Y:S01]  /*ccb0*/  FFMA R76, R250.reuse, R196, R76 ;  /* 0x000000c4fa4c7223 */ /* 0x040fe2000000004c */
[----:B------:R-:W-:Y:S01]  /*ccc0*/  F2FP.F16.F32.PACK_AB R72, R73, R72 ;  /* 0x000000484948723e */ /* 0x000fe200000000ff */
[----:B-1----:R-:W4:Y:S02]  /*ccd0*/  LDL.LU R199, [R1+0xb8] ;  /* 0x0000b80001c77983 */ /* 0x002f240000300800 */
[----:B------:R-:W-:Y:S02]  /*cce0*/  F2FP.F16.F32.PACK_AB R73, R75, R74 ;  /* 0x0000004a4b49723e */ /* 0x000fe400000000ff */
[----:B------:R-:W4:Y:S01]  /*ccf0*/  LDL.LU R196, [R1+0xbc] ;  /* 0x0000bc0001c47983 */ /* 0x000f220000300800 */
[C---:B--2---:R-:W-:Y:S01]  /*cd00*/  FFMA R77, R250.reuse, R197, R77 ;  /* 0x000000c5fa4d7223 */ /* 0x044fe2000000004d */
[C---:B---3--:R-:W-:Y:S02]  /*cd10*/  FFMA R78, R250.reuse, R8, R78 ;  /* 0x00000008fa4e7223 */ /* 0x048fe4000000004e */
[----:B------:R-:W2:Y:S02]  /*cd20*/  LDL.LU R8, [R1+0xc0] ;  /* 0x0000c00001087983 */ /* 0x000ea40000300800 */
[----:B------:R-:W-:Y:S01]  /*cd30*/  F2FP.F16.F32.PACK_AB R74, R77, R76 ;  /* 0x0000004c4d4a723e */ /* 0x000fe200000000ff */
[C---:B------:R-:W-:Y:S01]  /*cd40*/  FFMA R79, R250.reuse, R7, R79 ;  /* 0x00000007fa4f7223 */ /* 0x040fe2000000004f */
[C---:B------:R-:W-:Y:S01]  /*cd50*/  FFMA R80, R250.reuse, R221, R80 ;  /* 0x000000ddfa507223 */ /* 0x040fe20000000050 */
        /* <DEDUP_REMOVED lines=8> */
[----:B------:R-:W-:Y:S04]  /*cde0*/  STS.128 [R4+0xa200], R72 ;  /* 0x00a2004804007388 */ /* 0x000fe80000000c00 */
[----:B-1----:R-:W3:Y:S04]  /*cdf0*/  LDL.LU R6, [R1+0x1b4] ;  /* 0x0001b40001067983 */ /* 0x002ee80000300800 */
[----:B------:R-:W3:Y:S04]  /*ce00*/  LDL.LU R194, [R1+0x4] ;  /* 0x0000040001c27983 */ /* 0x000ee80000300800 */
[----:B------:R-:W3:Y:S01]  /*ce10*/  LDL.LU R195, [R1+0x8] ;  /* 0x0000080001c37983 */ /* 0x000ee20000300800 */
[C---:B------:R-:W-:Y:S03]  /*ce20*/  FFMA R84, R250.reuse, R186, R84 ;  /* 0x000000bafa547223 */ /* 0x040fe60000000054 */
[----:B------:R-:W3:Y:S01]  /*ce30*/  LDL.LU R197, [R1+0xc] ;  /* 0x00000c0001c57983 */ /* 0x000ee20000300800 */
[C---:B------:R-:W-:Y:S03]  /*ce40*/  FFMA R85, R250.reuse, R187, R85 ;  /* 0x000000bbfa557223 */ /* 0x040fe60000000055 */
[----:B------:R-:W3:Y:S01]  /*ce50*/  LDL.LU R186, [R1+0xc8] ;  /* 0x0000c80001ba7983 */ /* 0x000ee20000300800 */
[C---:B------:R-:W-:Y:S01]  /*ce60*/  FFMA R86, R250.reuse, R9, R86 ;  /* 0x00000009fa567223 */ /* 0x040fe20000000056 */
[----:B------:R-:W-:Y:S02]  /*ce70*/  F2FP.F16.F32.PACK_AB R82, R85, R84 ;  /* 0x000000545552723e */ /* 0x000fe400000000ff */
        /* <DEDUP_REMOVED lines=10> */
[C---:B------:R-:W-:Y:S01]  /*cf20*/  FFMA R60, R250.reuse, R199, R60 ;  /* 0x000000c7fa3c7223 */ /* 0x040fe2000000003c */
[----:B------:R-:W-:Y:S02]  /*cf30*/  F2FP.F16.F32.PACK_AB R56, R57, R56 ;  /* 0x000000383938723e */ /* 0x000fe400000000ff */
[----:B------:R-:W4:Y:S01]  /*cf40*/  LDL.LU R199, [R1+0xd8] ;  /* 0x0000d80001c77983 */ /* 0x000f220000300800 */
[C---:B------:R-:W-:Y:S01]  /*cf50*/  FFMA R61, R250.reuse, R196, R61 ;  /* 0x000000c4fa3d7223 */ /* 0x040fe2000000003d */
[----:B------:R-:W-:Y:S02]  /*cf60*/  F2FP.F16.F32.PACK_AB R57, R59, R58 ;  /* 0x0000003a3b39723e */ /* 0x000fe400000000ff */
[----:B------:R-:W4:Y:S02]  /*cf70*/  LDL.LU R196, [R1+0xdc] ;  /* 0x0000dc0001c47983 */ /* 0x000f240000300800 */
[----:B------:R-:W-:Y:S01]  /*cf80*/  F2FP.F16.F32.PACK_AB R58, R61, R60 ;  /* 0x0000003c3d3a723e */ /* 0x000fe200000000ff */
[C---:B--2---:R-:W-:Y:S02]  /*cf90*/  FFMA R62, R250.reuse, R8, R62 ;  /* 0x00000008fa3e7223 */ /* 0x044fe4000000003e */
[----:B------:R-:W2:Y:S01]  /*cfa0*/  LDL.LU R8, [R1+0xe0] ;  /* 0x0000e00001087983 */ /* 0x000ea20000300800 */
[C---:B---3--:R-:W-:Y:S01]  /*cfb0*/  FFMA R63, R250.reuse, R7, R63 ;  /* 0x00000007fa3f7223 */ /* 0x048fe2000000003f */
[C---:B------:R-:W-:Y:S02]  /*cfc0*/  FFMA R64, R250.reuse, R231, R64 ;  /* 0x000000e7fa407223 */ /* 0x040fe40000000040 */
[----:B------:R-:W3:Y:S02]  /*cfd0*/  LDL.LU R7, [R1+0xe4] ;  /* 0x0000e40001077983 */ /* 0x000ee40000300800 */
[----:B------:R-:W-:Y:S02]  /*cfe0*/  F2FP.F16.F32.PACK_AB R59, R63, R62 ;  /* 0x0000003e3f3b723e */ /* 0x000fe400000000ff */
[----:B------:R1:W-:Y:S04]  /*cff0*/  STS.128 [R6], R80 ;  /* 0x0000005006007388 */ /* 0x0003e80000000c00 */
[----:B------:R-:W-:Y:S01]  /*d000*/  STS.128 [R4+0xb200], R56 ;  /* 0x00b2003804007388 */ /* 0x000fe20000000c00 */
[C---:B------:R-:W-:Y:S01]  /*d010*/  FFMA R65, R250.reuse, R194, R65 ;  /* 0x000000c2fa417223 */ /* 0x040fe20000000041 */
[C---:B------:R-:W-:Y:S04]  /*d020*/  FFMA R66, R250.reuse, R195, R66 ;  /* 0x000000c3fa427223 */ /* 0x040fe80000000042 */
[----:B------:R-:W-:Y:S01]  /*d030*/  F2FP.F16.F32.PACK_AB R64, R65, R64 ;  /* 0x000000404140723e */ /* 0x000fe200000000ff */
[C---:B------:R-:W-:Y:S01]  /*d040*/  FFMA R67, R250.reuse, R197, R67 ;  /* 0x000000c5fa437223 */ /* 0x040fe20000000043 */
[C---:B------:R-:W-:Y:S04]  /*d050*/  FFMA R68, R250.reuse, R186, R68 ;  /* 0x000000bafa447223 */ /* 0x040fe80000000044 */
[----:B------:R-:W-:Y:S01]  /*d060*/  F2FP.F16.F32.PACK_AB R65, R67, R66 ;  /* 0x000000424341723e */ /* 0x000fe200000000ff */
[C---:B------:R-:W-:Y:S01]  /*d070*/  FFMA R69, R250.reuse, R187, R69 ;  /* 0x000000bbfa457223 */ /* 0x040fe20000000045 */
[C---:B------:R-:W-:Y:S04]  /*d080*/  FFMA R70, R250.reuse, R9, R70 ;  /* 0x00000009fa467223 */ /* 0x040fe80000000046 */
[----:B------:R-:W-:Y:S01]  /*d090*/  F2FP.F16.F32.PACK_AB R66, R69, R68 ;  /* 0x000000444542723e */ /* 0x000fe200000000ff */
[----:B-1----:R-:W3:Y:S04]  /*d0a0*/  LDL.LU R6, [R1+0x1ac] ;  /* 0x0001ac0001067983 */ /* 0x002ee80000300800 */
        /* <DEDUP_REMOVED lines=8> */
[----:B------:R-:W4:Y:S01]  /*d130*/  LDL.LU R194, [R1+0xec] ;  /* 0x0000ec0001c27983 */ /* 0x000f220000300800 */
[----:B------:R-:W-:Y:S01]  /*d140*/  F2FP.F16.F32.PACK_AB R67, R71, R70 ;  /* 0x000000464743723e */ /* 0x000fe200000000ff */
[C---:B------:R-:W-:Y:S02]  /*d150*/  FFMA R44, R250.reuse, R199, R44 ;  /* 0x000000c7fa2c7223 */ /* 0x040fe4000000002c */
[----:B------:R-:W4:Y:S01]  /*d160*/  LDL.LU R187, [R1+0xf0] ;  /* 0x0000f00001bb7983 */ /* 0x000f220000300800 */
[----:B------:R-:W-:Y:S01]  /*d170*/  F2FP.F16.F32.PACK_AB R40, R41, R40 ;  /* 0x000000282928723e */ /* 0x000fe200000000ff */
[C---:B------:R-:W-:Y:S02]  /*d180*/  FFMA R45, R250.reuse, R196, R45 ;  /* 0x000000c4fa2d7223 */ /* 0x040fe4000000002d */
[----:B------:R-:W4:Y:S01]  /*d190*/  LDL.LU R9, [R1+0xf4] ;  /* 0x0000f40001097983 */ /* 0x000f220000300800 */
[----:B------:R-:W-:Y:S03]  /*d1a0*/  F2FP.F16.F32.PACK_AB R41, R43, R42 ;  /* 0x0000002a2b29723e */ /* 0x000fe600000000ff */
[----:B------:R-:W4:Y:S01]  /*d1b0*/  LDL.LU R195, [R1+0x20] ;  /* 0x0000200001c37983 */ /* 0x000f220000300800 */
[C---:B--2---:R-:W-:Y:S01]  /*d1c0*/  FFMA R46, R250.reuse, R8, R46 ;  /* 0x00000008fa2e7223 */ /* 0x044fe2000000002e */
[----:B------:R-:W-:Y:S02]  /*d1d0*/  F2FP.F16.F32.PACK_AB R42, R45, R44 ;  /* 0x0000002c2d2a723e */ /* 0x000fe400000000ff */
[----:B------:R-:W2:Y:S01]  /*d1e0*/  LDL.LU R198, [R1+0xf8] ;  /* 0x0000f80001c67983 */ /* 0x000ea20000300800 */
[C---:B---3--:R-:W-:Y:S01]  /*d1f0*/  FFMA R47, R250.reuse, R7, R47 ;  /* 0x00000007fa2f7223 */ /* 0x048fe2000000002f */
[C---:B------:R-:W-:Y:S01]  /*d200*/  FFMA R48, R250.reuse, R217, R48 ;  /* 0x000000d9fa307223 */ /* 0x040fe20000000030 */
[C---:B------:R-:W-:Y:S01]  /*d210*/  FFMA R49, R250.reuse, R55, R49 ;  /* 0x00000037fa317223 */ /* 0x040fe20000000031 */
[----:B------:R-:W3:Y:S02]  /*d220*/  LDL.LU R8, [R1+0xfc] ;  /* 0x0000fc0001087983 */ /* 0x000ee40000300800 */
[----:B------:R-:W-:Y:S02]  /*d230*/  F2FP.F16.F32.PACK_AB R43, R47, R46 ;  /* 0x0000002e2f2b723e */ /* 0x000fe400000000ff */
[----:B------:R-:W3:Y:S01]  /*d240*/  LDL.LU R7, [R1+0x1a8] ;  /* 0x0001a80001077983 */ /* 0x000ee20000300800 */
[----:B------:R-:W-:Y:S03]  /*d250*/  F2FP.F16.F32.PACK_AB R48, R49, R48 ;  /* 0x000000303130723e */ /* 0x000fe600000000ff */
[----:B------:R-:W3:Y:S04]  /*d260*/  LDL.LU R199, [R1+0x100] ;  /* 0x0001000001c77983 */ /* 0x000ee80000300800 */
[----:B------:R-:W2:Y:S04]  /*d270*/  LDL.LU R55, [R1+0x218] ;  /* 0x0002180001377983 */ /* 0x000ea80000300800 */
[----:B------:R1:W-:Y:S04]  /*d280*/  STS.128 [R6], R64 ;  /* 0x0000004006007388 */ /* 0x0003e80000000c00 */
[----:B------:R-:W-:Y:S01]  /*d290*/  STS.128 [R4+0xc200], R40 ;  /* 0x00c2002804007388 */ /* 0x000fe20000000c00 */
[C---:B------:R-:W-:Y:S01]  /*d2a0*/  FFMA R50, R250.reuse, R197, R50 ;  /* 0x000000c5fa327223 */ /* 0x040fe20000000032 */
[C---:B------:R-:W-:Y:S05]  /*d2b0*/  FFMA R51, R250.reuse, R186, R51 ;  /* 0x000000bafa337223 */ /* 0x040fea0000000033 */
[----:B------:R-:W-:Y:S01]  /*d2c0*/  F2FP.F16.F32.PACK_AB R49, R51, R50 ;  /* 0x000000323331723e */ /* 0x000fe200000000ff */
[----:B-1----:R-:W3:Y:S04]  /*d2d0*/  LDL.LU R6, [R1+0x104] ;  /* 0x0001040001067983 */ /* 0x002ee80000300800 */
[----:B------:R-:W3:Y:S04]  /*d2e0*/  LDL.LU R196, [R1+0x28] ;  /* 0x0000280001c47983 */ /* 0x000ee80000300800 */
[----:B------:R-:W3:Y:S04]  /*d2f0*/  LDL.LU R197, [R1+0x2c] ;  /* 0x00002c0001c57983 */ /* 0x000ee80000300800 */
[----:B------:R-:W3:Y:S01]  /*d300*/  LDL.LU R186, [R1+0x108] ;  /* 0x0001080001ba7983 */ /* 0x000ee20000300800 */
[C---:B----4-:R-:W-:Y:S03]  /*d310*/  FFMA R52, R250.reuse, R5, R52 ;  /* 0x00000005fa347223 */ /* 0x050fe60000000034 */
[----:B------:R-:W4:Y:S01]  /*d320*/  LDL.LU R5, [R1+0x10c] ;  /* 0x00010c0001057983 */ /* 0x000f220000300800 */
[C---:B------:R-:W-:Y:S01]  /*d330*/  FFMA R53, R250.reuse, R194, R53 ;  /* 0x000000c2fa357223 */ /* 0x040fe20000000035 */
[C---:B------:R-:W-:Y:S04]  /*d340*/  FFMA R54, R250.reuse, R187, R54 ;  /* 0x000000bbfa367223 */ /* 0x040fe80000000036 */
[----:B------:R-:W-:Y:S01]  /*d350*/  F2FP.F16.F32.PACK_AB R50, R53, R52 ;  /* 0x000000343532723e */ /* 0x000fe200000000ff */
[----:B------:R-:W4:Y:S01]  /*d360*/  LDL.LU R187, [R1+0x110] ;  /* 0x0001100001bb7983 */ /* 0x000f220000300800 */
[C---:B--2---:R-:W-:Y:S01]  /*d370*/  FFMA R55, R250.reuse, R9, R55 ;  /* 0x00000009fa377223 */ /* 0x044fe20000000037 */
[C---:B------:R-:W-:Y:S02]  /*d380*/  FFMA R24, R250.reuse, R252, R24 ;  /* 0x000000fcfa187223 */ /* 0x040fe40000000018 */
[----:B------:R-:W2:Y:S01]  /*d390*/  LDL.LU R9, [R1+0x114] ;  /* 0x0001140001097983 */ /* 0x000ea20000300800 */
[C---:B------:R-:W-:Y:S01]  /*d3a0*/  FFMA R25, R250.reuse, R238, R25 ;  /* 0x000000eefa197223 */ /* 0x040fe20000000019 */
[C---:B------:R-:W-:Y:S01]  /*d3b0*/  FFMA R26, R250.reuse, R237, R26 ;  /* 0x000000edfa1a7223 */ /* 0x040fe2000000001a */
[----:B------:R-:W-:Y:S01]  /*d3c0*/  F2FP.F16.F32.PACK_AB R51, R55, R54 ;  /* 0x000000363733723e */ /* 0x000fe200000000ff */
[C---:B------:R-:W-:Y:S01]  /*d3d0*/  FFMA R27, R250.reuse, R195, R27 ;  /* 0x000000c3fa1b7223 */ /* 0x040fe2000000001b */
[C---:B------:R-:W-:Y:S01]  /*d3e0*/  FFMA R28, R250.reuse, R198, R28 ;  /* 0x000000c6fa1c7223 */ /* 0x040fe2000000001c */
[C---:B---3--:R-:W-:Y:S01]  /*d3f0*/  FFMA R29, R250.reuse, R8, R29 ;  /* 0x00000008fa1d7223 */ /* 0x048fe2000000001d */
[----:B------:R-:W-:Y:S01]  /*d400*/  F2FP.F16.F32.PACK_AB R24, R25, R24 ;  /* 0x000000181918723e */ /* 0x000fe200000000ff */
[----:B------:R-:W3:Y:S01]  /*d410*/  LDL.LU R8, [R1+0x118] ;  /* 0x0001180001087983 */ /* 0x000ee20000300800 */
[----:B------:R-:W-:Y:S01]  /*d420*/  F2FP.F16.F32.PACK_AB R25, R27, R26 ;  /* 0x0000001a1b19723e */ /* 0x000fe200000000ff */
[C---:B------:R-:W-:Y:S01]  /*d430*/  FFMA R30, R250.reuse, R199, R30 ;  /* 0x000000c7fa1e7223 */ /* 0x040fe2000000001e */
[----:B------:R-:W-:Y:S01]  /*d440*/  F2FP.F16.F32.PACK_AB R26, R29, R28 ;  /* 0x0000001c1d1a723e */ /* 0x000fe200000000ff */
[----:B------:R1:W-:Y:S04]  /*d450*/  STS.128 [R7], R48 ;  /* 0x0000003007007388 */ /* 0x0003e80000000c00 */
[----:B-1----:R-:W3:Y:S01]  /*d460*/  LDL.LU R7, [R1+0x11c] ;  /* 0x00011c0001077983 */ /* 0x002ee20000300800 */
[C---:B------:R-:W-:Y:S01]  /*d470*/  FFMA R31, R250.reuse, R6, R31 ;  /* 0x00000006fa1f7223 */ /* 0x040fe2000000001f */
[C---:B------:R-:W-:Y:S01]  /*d480*/  FFMA R32, R250.reuse, R223, R32 ;  /* 0x000000dffa207223 */ /* 0x040fe20000000020 */
[C---:B------:R-:W-:Y:S02]  /*d490*/  FFMA R33, R250.reuse, R39, R33 ;  /* 0x00000027fa217223 */ /* 0x040fe40000000021 */
[----:B------:R-:W2:Y:S01]  /*d4a0*/  LDL.LU R39, [R1+0x214] ;  /* 0x0002140001277983 */ /* 0x000ea20000300800 */
[C---:B------:R-:W-:Y:S01]  /*d4b0*/  FFMA R34, R250.reuse, R196, R34 ;  /* 0x000000c4fa227223 */ /* 0x040fe20000000022 */
[----:B------:R-:W-:Y:S02]  /*d4c0*/  F2FP.F16.F32.PACK_AB R27, R31, R30 ;  /* 0x0000001e1f1b723e */ /* 0x000fe400000000ff */
[----:B------:R-:W3:Y:S01]  /*d4d0*/  LDL.LU R6, [R1+0x124] ;  /* 0x0001240001067983 */ /* 0x000ee20000300800 */
[C---:B------:R-:W-:Y:S01]  /*d4e0*/  FFMA R35, R250.reuse, R197, R35 ;  /* 0x000000c5fa237223 */ /* 0x040fe20000000023 */
[----:B------:R-:W-:Y:S02]  /*d4f0*/  F2FP.F16.F32.PACK_AB R32, R33, R32 ;  /* 0x000000202120723e */ /* 0x000fe400000000ff */
[----:B------:R-:W-:Y:S01]  /*d500*/  STS.128 [R4+0xd200], R24 ;  /* 0x00d2001804007388 */ /* 0x000fe20000000c00 */
[C---:B------:R-:W-:Y:S01]  /*d510*/  FFMA R36, R250.reuse, R186, R36 ;  /* 0x000000bafa247223 */ /* 0x040fe20000000024 */
[----:B------:R-:W-:Y:S01]  /*d520*/  F2FP.F16.F32.PACK_AB R33, R35, R34 ;  /* 0x000000222321723e */ /* 0x000fe200000000ff */
[C---:B----4-:R-:W-:Y:S02]  /*d530*/  FFMA R37, R250.reuse, R5, R37 ;  /* 0x00000005fa257223 */ /* 0x050fe40000000025 */
[----:B------:R-:W4:Y:S03]  /*d540*/  LDL.LU R5, [R1+0x1a4] ;  /* 0x0001a40001057983 */ /* 0x000f260000300800 */
[----:B------:R-:W-:Y:S01]  /*d550*/  F2FP.F16.F32.PACK_AB R34, R37, R36 ;  /* 0x000000242522723e */ /* 0x000fe200000000ff */
[C---:B------:R-:W-:Y:S01]  /*d560*/  FFMA R38, R250.reuse, R187, R38 ;  /* 0x000000bbfa267223 */ /* 0x040fe20000000026 */
[C---:B--2---:R-:W-:Y:S01]  /*d570*/  FFMA R39, R250.reuse, R9, R39 ;  /* 0x00000009fa277223 */ /* 0x044fe20000000027 */
[C---:B------:R-:W-:Y:S01]  /*d580*/  FFMA R22, R250.reuse, R201, R22 ;  /* 0x000000c9fa167223 */ /* 0x040fe20000000016 */
[C---:B------:R-:W-:Y:S01]  /*d590*/  FFMA R23, R250.reuse, R200, R23 ;  /* 0x000000c8fa177223 */ /* 0x040fe20000000017 */
[C---:B------:R-:W-:Y:S01]  /*d5a0*/  FFMA R180, R250.reuse, R203, R180 ;  /* 0x000000cbfab47223 */ /* 0x040fe200000000b4 */
[C---:B------:R-:W-:Y:S01]  /*d5b0*/  FFMA R181, R250.reuse, R202, R181 ;  /* 0x000000cafab57223 */ /* 0x040fe200000000b5 */
[C---:B------:R-:W-:Y:S01]  /*d5c0*/  FFMA R184, R250.reuse, R205, R184 ;  /* 0x000000cdfab87223 */ /* 0x040fe200000000b8 */
[C---:B------:R-:W-:Y:S01]  /*d5d0*/  FFMA R185, R250.reuse, R204, R185 ;  /* 0x000000ccfab97223 */ /* 0x040fe200000000b9 */
[C---:B---3--:R-:W-:Y:S01]  /*d5e0*/  FFMA R10, R250.reuse, R8, R10 ;  /* 0x00000008fa0a7223 */ /* 0x048fe2000000000a */
[C---:B------:R-:W-:Y:S01]  /*d5f0*/  FFMA R11, R250.reuse, R7, R11 ;  /* 0x00000007fa0b7223 */ /* 0x040fe2000000000b */
[C---:B------:R-:W-:Y:S01]  /*d600*/  FFMA R12, R250.reuse, R207, R12 ;  /* 0x000000cffa0c7223 */ /* 0x040fe2000000000c */
[C---:B------:R-:W-:Y:S01]  /*d610*/  FFMA R13, R250.reuse, R206, R13 ;  /* 0x000000cefa0d7223 */ /* 0x040fe2000000000d */
[C---:B------:R-:W-:Y:S01]  /*d620*/  FFMA R14, R250.reuse, R209, R14 ;  /* 0x000000d1fa0e7223 */ /* 0x040fe2000000000e */
[C---:B------:R-:W-:Y:S01]  /*d630*/  FFMA R15, R250.reuse, R208, R15 ;  /* 0x000000d0fa0f7223 */ /* 0x040fe2000000000f */
[C---:B------:R-:W-:Y:S01]  /*d640*/  FFMA R16, R250.reuse, R211, R16 ;  /* 0x000000d3fa107223 */ /* 0x040fe20000000010 */
[C---:B------:R-:W-:Y:S01]  /*d650*/  FFMA R17, R250.reuse, R210, R17 ;  /* 0x000000d2fa117223 */ /* 0x040fe20000000011 */
[C---:B------:R-:W-:Y:S01]  /*d660*/  FFMA R18, R250.reuse, R2, R18 ;  /* 0x00000002fa127223 */ /* 0x040fe20000000012 */
[----:B------:R-:W-:Y:S01]  /*d670*/  F2FP.F16.F32.PACK_AB R35, R39, R38 ;  /* 0x000000262723723e */ /* 0x000fe200000000ff */
[----:B------:R-:W2:Y:S01]  /*d680*/  LDL.LU R2, [R1+0x210] ;  /* 0x0002100001027983 */ /* 0x000ea20000300800 */
[----:B------:R-:W-:Y:S01]  /*d690*/  F2FP.F16.F32.PACK_AB R20, R23, R22 ;  /* 0x000000161714723e */ /* 0x000fe200000000ff */
[----:B------:R-:W-:Y:S01]  /*d6a0*/  FFMA R19, R250, R6, R19 ;  /* 0x00000006fa137223 */ /* 0x000fe20000000013 */
[----:B------:R-:W-:Y:S02]  /*d6b0*/  F2FP.F16.F32.PACK_AB R21, R181, R180 ;  /* 0x000000b4b515723e */ /* 0x000fe400000000ff */
[----:B------:R-:W-:Y:S02]  /*d6c0*/  F2FP.F16.F32.PACK_AB R22, R185, R184 ;  /* 0x000000b8b916723e */ /* 0x000fe400000000ff */
[----:B------:R-:W-:Y:S02]  /*d6d0*/  F2FP.F16.F32.PACK_AB R23, R11, R10 ;  /* 0x0000000a0b17723e */ /* 0x000fe400000000ff */
[----:B------:R-:W-:Y:S02]  /*d6e0*/  F2FP.F16.F32.PACK_AB R28, R13, R12 ;  /* 0x0000000c0d1c723e */ /* 0x000fe400000000ff */
[----:B------:R-:W-:Y:S02]  /*d6f0*/  F2FP.F16.F32.PACK_AB R29, R15, R14 ;  /* 0x0000000e0f1d723e */ /* 0x000fe400000000ff */
[----:B------:R-:W-:Y:S02]  /*d700*/  F2FP.F16.F32.PACK_AB R30, R17, R16 ;  /* 0x00000010111e723e */ /* 0x000fe400000000ff */
[----:B------:R-:W-:Y:S01]  /*d710*/  F2FP.F16.F32.PACK_AB R31, R19, R18 ;  /* 0x00000012131f723e */ /* 0x000fe200000000ff */
[----:B----4-:R-:W-:Y:S04]  /*d720*/  STS.128 [R5], R32 ;  /* 0x0000002005007388 */ /* 0x010fe80000000c00 */
[----:B------:R-:W-:Y:S04]  /*d730*/  STS.128 [R4+0xe200], R20 ;  /* 0x00e2001404007388 */ /* 0x000fe80000000c00 */
[----:B--2---:R1:W-:Y:S01]  /*d740*/  STS.128 [R2], R28 ;  /* 0x0000001c02007388 */ /* 0x0043e20000000c00 */
[----:B------:R-:W-:Y:S01]  /*d750*/  @!PT LDS RZ, [RZ] ;  /* 0x00000000fffff984 */ /* 0x000fe20000000800 */
[----:B------:R-:W-:Y:S01]  /*d760*/  @!PT LDS RZ, [RZ] ;  /* 0x00000000fffff984 */ /* 0x000fe20000000800 */
[----:B------:R-:W-:Y:S01]  /*d770*/  @!PT LDS RZ, [RZ] ;  /* 0x00000000fffff984 */ /* 0x000fe20000000800 */
[----:B------:R-:W-:Y:S01]  /*d780*/  @!PT LDS RZ, [RZ] ;  /* 0x00000000fffff984 */ /* 0x000fe20000000800 */
[----:B------:R2:W-:Y:S06]  /*d790*/  MEMBAR.ALL.CTA ;  /* 0x0000000000007992 */ /* 0x0005ec0000008000 */
[----:B--2---:R-:W2:Y:S02]  /*d7a0*/  FENCE.VIEW.ASYNC.S ;  /* 0x00000000000073c6 */ /* 0x004ea40000000000 */
[----:B--2---:R-:W-:Y:S06]  /*d7b0*/  BAR.SYNC.DEFER_BLOCKING 0x1, 0x80 ;  /* 0x0042000000007b1d */ /* 0x004fec0000010000 */
[----:B-1----:R1:W5:Y:S01]  /*d7c0*/  LDL.LU R2, [R1+0x20c] ;  /* 0x00020c0001027983 */ /* 0x0023620000300800 */
[----:B------:R-:W-:Y:S05]  /*d7d0*/  @P2 BRA `(.L_x_105) ;  /* 0x0000000400302947 */ /* 0x000fea0003800000 */
[----:B------:R-:W2:Y:S01]  /*d7e0*/  LDL.LU R0, [R1+0x1d4] ;  /* 0x0001d40001007983 */ /* 0x000ea20000300800 */
[----:B------:R-:W3:Y:S01]  /*d7f0*/  LDCU.64 UR8, c[0x0][0x348] ;  /* 0x00006900ff0877ac */ /* 0x000ee20008000a00 */
[----:B------:R-:W-:Y:S02]  /*d800*/  UIMAD UR5, UR43, 0xf000, UR4 ;  /* 0x0000f0002b0578a4 */ /* 0x000fe4000f8e0204 */
[----:B------:R-:W-:Y:S02]  /*d810*/  UIMAD UR65, UR47, 0xf0, URZ ;  /* 0x000000f02f4178a4 */ /* 0x000fe4000f8e02ff */
[----:B------:R-:W-:Y:S01]  /*d820*/  UIADD3 UR64, UPT, UPT, UR5, 0x200, URZ ;  /* 0x0000020005407890 */ /* 0x000fe2000fffe0ff */
[----:B------:R-:W-:Y:S01]  /*d830*/  UMOV UR67, UR36 ;  /* 0x0000002400437c82 */ /* 0x000fe20008000000 */
[----:B------:R-:W-:Y:S02]  /*d840*/  UIADD3 UR61, UPT, UPT, UR65, 0x10, URZ ;  /* 0x00000010413d7890 */ /* 0x000fe4000fffe0ff */
        /* <DEDUP_REMOVED lines=23> */
[----:B------:R-:W-:Y:S01]  /*d9c0*/  UMOV UR11, UR36 ;  /* 0x00000024000b7c82 */ /* 0x000fe20008000000 */
[----:B------:R-:W-:Y:S02]  /*d9d0*/  UIADD3 UR69, UPT, UPT, UR65, 0xa0, URZ ;  /* 0x000000a041457890 */ /* 0x000fe4000fffe0ff */
[----:B------:R-:W-:Y:S01]  /*d9e0*/  UIADD3 UR68, UPT, UPT, UR5, 0xa200, URZ ;  /* 0x0000a20005447890 */ /* 0x000fe2000fffe0ff */
[----:B------:R-:W-:Y:S01]  /*d9f0*/  UMOV UR71, UR36 ;  /* 0x0000002400477c82 */ /* 0x000fe20008000000 */
[----:B------:R-:W-:Y:S02]  /*da00*/  UIADD3 UR73, UPT, UPT, UR65, 0xb0, URZ ;  /* 0x000000b041497890 */ /* 0x000fe4000fffe0ff */
[----:B------:R-:W-:Y:S01]  /*da10*/  UIADD3 UR72, UPT, UPT, UR5, 0xb200, URZ ;  /* 0x0000b20005487890 */ /* 0x000fe2000fffe0ff */
[----:B------:R-:W-:Y:S01]  /*da20*/  UMOV UR75, UR36 ;  /* 0x00000024004b7c82 */ /* 0x000fe20008000000 */
[----:B--2---:R-:W-:Y:S01]  /*da30*/  R2UR UR10, R0 ;  /* 0x00000000000a72ca */ /* 0x004fe200000e0000 */
[----:B---3--:R-:W-:Y:S02]  /*da40*/  UIADD3 UR76, UP0, UPT, UR8, 0x680, URZ ;  /* 0x00000680084c7890 */ /* 0x008fe4000ff1e0ff */
[----:B------:R-:W-:Y:S02]  /*da50*/  UIADD3 UR8, UPT, UPT, UR5, 0x9200, URZ ;  /* 0x0000920005087890 */ /* 0x000fe4000fffe0ff */
[----:B------:R-:W-:Y:S02]  /*da60*/  UIADD3.X UR77, UPT, UPT, URZ, UR9, URZ, UP0, !UPT ;  /* 0x00000009ff4d7290 */ /* 0x000fe400087fe4ff */
[----:B------:R-:W-:Y:S06]  /*da70*/  UIADD3 UR9, UPT, UPT, UR65, 0x90, URZ ;  /* 0x0000009041097890 */ /* 0x000fec000fffe0ff */
[----:B------:R-:W-:Y:S07]  /*da80*/  USHF.L.U32 UR66, UR10, 0x7, URZ ;  /* 0x000000070a427899 */ /* 0x000fee00080006ff */
[----:B------:R-:W-:Y:S01]  /*da90*/  UMOV UR62, UR66 ;  /* 0x00000042003e7c82 */ /* 0x000fe20008000000 */
[----:B------:R-:W-:Y:S01]  /*daa0*/  UMOV UR58, UR66 ;  /* 0x00000042003a7c82 */ /* 0x000fe20008000000 */
[----:B------:R2:W-:Y:S01]  /*dab0*/  UTMASTG.3D [UR64], [UR76] ;  /* 0x000000404c0073b5 */ /* 0x0005e20008010000 */
[----:B------:R-:W-:Y:S01]  /*dac0*/  UMOV UR34, UR66 ;  /* 0x0000004200227c82 */ /* 0x000fe20008000000 */
[----:B------:R-:W-:Y:S01]  /*dad0*/  UMOV UR30, UR66 ;  /* 0x00000042001e7c82 */ /* 0x000fe20008000000 */
[----:B------:R-:W-:Y:S01]  /*dae0*/  UMOV UR26, UR66 ;  /* 0x00000042001a7c82 */ /* 0x000fe20008000000 */
[----:B------:R-:W-:Y:S01]  /*daf0*/  UMOV UR22, UR66 ;  /* 0x0000004200167c82 */ /* 0x000fe20008000000 */
[----:B------:R-:W-:Y:S01]  /*db00*/  UMOV UR18, UR66 ;  /* 0x0000004200127c82 */ /* 0x000fe20008000000 */
[----:B------:R-:W-:Y:S01]  /*db10*/  UMOV UR14, UR66 ;  /* 0x00000042000e7c82 */ /* 0x000fe20008000000 */
[----:B------:R-:W-:Y:S01]  /*db20*/  UMOV UR10, UR66 ;  /* 0x00000042000a7c82 */ /* 0x000fe20008000000 */
[----:B------:R3:W-:Y:S01]  /*db30*/  UTMASTG.3D [UR60], [UR76] ;  /* 0x0000003c4c0073b5 */ /* 0x0007e20008010000 */
[----:B------:R-:W-:Y:S01]  /*db40*/  UMOV UR70, UR66 ;  /* 0x0000004200467c82 */ /* 0x000fe20008000000 */
[----:B------:R-:W-:Y:S01]  /*db50*/  UMOV UR74, UR66 ;  /* 0x00000042004a7c82 */ /* 0x000fe20008000000 */
[----:B------:R-:W-:Y:S01]  /*db60*/  UTMASTG.3D [UR56], [UR76] ;  /* 0x000000384c0073b5 */ /* 0x000fe20008010000 */
[----:B------:R-:W-:Y:S01]  /*db70*/  UTMASTG.3D [UR32], [UR76] ;  /* 0x000000204c0073b5 */ /* 0x000fe20008010000 */
[----:B------:R-:W-:Y:S01]  /*db80*/  UTMASTG.3D [UR28], [UR76] ;  /* 0x0000001c4c0073b5 */ /* 0x000fe20008010000 */
[----:B--2---:R-:W-:Y:S01]  /*db90*/  UIADD3 UR64, UPT, UPT, UR5, 0xe200, URZ ;  /* 0x0000e20005407890 */ /* 0x004fe2000fffe0ff */
[----:B------:R-:W-:Y:S01]  /*dba0*/  UTMASTG.3D [UR24], [UR76] ;  /* 0x000000184c0073b5 */ /* 0x000fe20008010000 */
[----:B---3--:R-:W-:Y:S02]  /*dbb0*/  UIADD3 UR61, UPT, UPT, UR65, 0xc0, URZ ;  /* 0x000000c0413d7890 */ /* 0x008fe4000fffe0ff */
[----:B------:R-:W-:Y:S01]  /*dbc0*/  UIADD3 UR60, UPT, UPT, UR5, 0xc200, URZ ;  /* 0x0000c200053c7890 */ /* 0x000fe2000fffe0ff */
[----:B------:R-:W-:Y:S01]  /*dbd0*/  UTMASTG.3D [UR20], [UR76] ;  /* 0x000000144c0073b5 */ /* 0x000fe20008010000 */
[----:B------:R2:W-:Y:S01]  /*dbe0*/  UTMASTG.3D [UR16], [UR76] ;  /* 0x000000104c0073b5 */ /* 0x0005e20008010000 */
[----:B------:R3:W-:Y:S01]  /*dbf0*/  UTMASTG.3D [UR12], [UR76] ;  /* 0x0000000c4c0073b5 */ /* 0x0007e20008010000 */
[----:B------:R3:W-:Y:S01]  /*dc00*/  UTMASTG.3D [UR8], [UR76] ;  /* 0x000000084c0073b5 */ /* 0x0007e20008010000 */
[----:B------:R3:W-:Y:S01]  /*dc10*/  UTMASTG.3D [UR68], [UR76] ;  /* 0x000000444c0073b5 */ /* 0x0007e20008010000 */
[----:B------:R3:W-:Y:S01]  /*dc20*/  UTMASTG.3D [UR72], [UR76] ;  /* 0x000000484c0073b5 */ /* 0x0007e20008010000 */
[----:B--2---:R-:W-:Y:S02]  /*dc30*/  UIADD3 UR17, UPT, UPT, UR65, 0xd0, URZ ;  /* 0x000000d041117890 */ /* 0x004fe4000fffe0ff */
[----:B------:R-:W-:Y:S02]  /*dc40*/  UIADD3 UR16, UPT, UPT, UR5, 0xd200, URZ ;  /* 0x0000d20005107890 */ /* 0x000fe4000fffe0ff */
[----:B------:R-:W-:Y:S01]  /*dc50*/  UIADD3 UR65, UPT, UPT, UR65, 0xe0, URZ ;  /* 0x000000e041417890 */ /* 0x000fe2000fffe0ff */
[----:B------:R3:W-:Y:S06]  /*dc60*/  UTMASTG.3D [UR60], [UR76] ;  /* 0x0000003c4c0073b5 */ /* 0x0007ec0008010000 */
[----:B------:R3:W-:Y:S02]  /*dc70*/  UTMASTG.3D [UR16], [UR76] ;  /* 0x000000104c0073b5 */ /* 0x0007e40008010000 */
[----:B------:R3:W-:Y:S02]  /*dc80*/  UTMASTG.3D [UR64], [UR76] ;  /* 0x000000404c0073b5 */ /* 0x0007e40008010000 */
[----:B---3--:R0:W-:Y:S02]  /*dc90*/  UTMACMDFLUSH ;  /* 0x00000000000079b7 */ /* 0x0081e40000000000 */
.L_x_105:
[----:B------:R-:W-:Y:S05]  /*dca0*/  BSYNC.RECONVERGENT B0 ;  /* 0x0000000000007941 */ /* 0x000fea0003800200 */
.L_x_104:
[----:B------:R-:W-:Y:S04]  /*dcb0*/  BSSY.RECONVERGENT B0, `(.L_x_106) ;  /* 0x0000003000007945 */ /* 0x000fe80003800200 */
[----:B------:R-:W-:Y:S05]  /*dcc0*/  @P0 BRA `(.L_x_107) ;  /* 0x0000000000040947 */ /* 0x000fea0003800000 */
[----:B------:R-:W-:Y:S04]  /*dcd0*/  DEPBAR.LE SB0, 0x0 ;  /* 0x000080000000791a */ /* 0x000fe80000000000 */
.L_x_107:
[----:B------:R-:W-:Y:S05]  /*dce0*/  BSYNC.RECONVERGENT B0 ;  /* 0x0000000000007941 */ /* 0x000fea0003800200 */
.L_x_106:
[----:B------:R-:W2:Y:S01]  /*dcf0*/  LDL.LU R0, [R1+0x1e8] ;  /* 0x0001e80001007983 */ /* 0x000ea20000300800 */
[----:B------:R-:W-:Y:S01]  /*dd00*/  BAR.SYNC.DEFER_BLOCKING 0x1, 0x80 ;  /* 0x0042000000007b1d */ /* 0x000fe20000010000 */
[----:B--2---:R-:W-:Y:S11]  /*dd10*/  R2UR UR5, R0 ;  /* 0x00000000000572ca */ /* 0x004ff600000e0000 */
[----:B------:R-:W-:Y:S02]  /*dd20*/  @!UPT UIADD3 URZ, UPT, UPT, URZ, URZ, URZ ;  /* 0x000000fffffff290 */ /* 0x000fe4000fffe0ff */
[----:B------:R-:W-:Y:S04]  /*dd30*/  UIADD3 UR5, UPT, UPT, UR5, 0x1, URZ ;  /* 0x0000000105057890 */ /* 0x000fe8000fffe0ff */
[----:B------:R-:W-:Y:S02]  /*dd40*/  UISETP.NE.AND UP0, UPT, UR5, URZ, UPT ;  /* 0x000000ff0500728c */ /* 0x000fe4000bf05270 */
[----:B------:R-:W-:Y:S05]  /*dd50*/  MOV R0, UR5 ;  /* 0x0000000500007c02 */ /* 0x000fea0008000f00 */
[----:B------:R2:W-:Y:S02]  /*dd60*/  STL [R1+0x1e8], R0 ;  /* 0x0001e80001007387 */ /* 0x0005e40000100800 */
[----:B------:R-:W-:Y:S05]  /*dd70*/  BRA.U !UP0, `(.L_x_108) ;  /* 0x00000001083c7547 */ /* 0x000fea000b800000 */
[----:B------:R-:W3:Y:S04]  /*dd80*/  LDL.LU R3, [R1+0x1fc] ;  /* 0x0001fc0001037983 */ /* 0x000ee80000300800 */
[----:B--2---:R-:W2:Y:S02]  /*dd90*/  LDL.LU R0, [R1+0x1e4] ;  /* 0x0001e40001007983 */ /* 0x004ea40000300800 */
[----:B--2---:R-:W-:Y:S02]  /*dda0*/  R2UR UR5, R0 ;  /* 0x00000000000572ca */ /* 0x004fe400000e0000 */
[----:B---3--:R-:W-:Y:S02]  /*ddb0*/  ISETP.NE.AND P0, PT, R3, RZ, PT ;  /* 0x000000ff0300720c */ /* 0x008fe40003f05270 */
[----:B------:R-:W2:Y:S09]  /*ddc0*/  S2R R3, SR_CgaCtaId ;  /* 0x0000000000037919 */ /* 0x000eb20000008800 */
[----:B------:R-:W-:Y:S05]  /*ddd0*/  IMAD.U32 R0, RZ, RZ, UR5 ;  /* 0x00000005ff007e24 */ /* 0x000fea000f8e00ff */
[----:B------:R-:W-:Y:S01]  /*dde0*/  @P0 LEA R0, R0, UR4, 0x3 ;  /* 0x0000000400000c11 */ /* 0x000fe2000f8e18ff */
[----:B------:R-:W-:Y:S04]  /*ddf0*/  UIADD3 UR4, UPT, UPT, UR5, 0x1, URZ ;  /* 0x0000000105047890 */ /* 0x000fe8000fffe0ff */
[----:B------:R-:W-:Y:S01]  /*de00*/  @P0 VIADD R0, R0, 0x50 ;  /* 0x0000005000000836 */ /* 0x000fe20000000000 */
[----:B------:R-:W-:Y:S04]  /*de10*/  UISETP.NE.AND UP0, UPT, UR4, 0x2, UPT ;  /* 0x000000020400788c */ /* 0x000fe8000bf05270 */
[----:B------:R-:W-:Y:S01]  /*de20*/  USEL UR4, UR4, URZ, UP0 ;  /* 0x000000ff04047287 */ /* 0x000fe20008000000 */
[----:B--2---:R-:W-:Y:S04]  /*de30*/  @P0 PRMT R0, R3, 0x654, R0 ;  /* 0x0000065403000816 */ /* 0x004fe80000000000 */
[----:B------:R2:W-:Y:S02]  /*de40*/  @P0 SYNCS.ARRIVE.TRANS64.RED.A1T0 RZ, [R0+URZ], RZ ;  /* 0x000000ff00ff09a7 */ /* 0x0005e400081004ff */
[----:B--2---:R-:W-:Y:S05]  /*de50*/  IMAD.U32 R0, RZ, RZ, UR4 ;  /* 0x00000004ff007e24 */ /* 0x004fea000f8e00ff */
[----:B------:R3:W-:Y:S02]  /*de60*/  STL [R1+0x1e4], R0 ;  /* 0x0001e40001007387 */ /* 0x0007e40000100800 */
.L_x_108:
[----:B------:R-:W4:Y:S01]  /*de70*/  LDL.LU R7, [R1+0x1f8] ;  /* 0x0001f80001077983 */ /* 0x000f220000300800 */
[----:B------:R-:W-:Y:S02]  /*de80*/  UISETP.NE.AND UP2, UPT, UR7, 0x2, UPT ;  /* 0x000000020700788c */ /* 0x000fe4000bf45270 */
[----:B------:R-:W-:Y:S01]  /*de90*/  UISETP.NE.AND UP1, UPT, UR44, 0x2, UPT ;  /* 0x000000022c00788c */ /* 0x000fe2000bf25270 */
[----:B------:R-:W4:Y:S01]  /*dea0*/  LDL.LU R6, [R1+0x1dc] ;  /* 0x0001dc0001067983 */ /* 0x000f220000300800 */
[----:B------:R-:W-:Y:S02]  /*deb0*/  UIADD3 UR47, UPT, UPT, UR41, UR45, URZ ;  /* 0x0000002d292f7290 */ /* 0x000fe4000fffe0ff */
[----:B------:R-:W-:Y:S01]  /*dec0*/  USEL UR5, URZ, 0x1, UP1 ;  /* 0x00000001ff057887 */ /* 0x000fe20008800000 */
[----:B------:R-:W4:Y:S01]  /*ded0*/  LDL.LU R5, [R1+0x1ec] ;  /* 0x0001ec0001057983 */ /* 0x000f220000300800 */
[----:B------:R-:W-:Y:S02]  /*dee0*/  USEL UR44, UR44, URZ, UP1 ;  /* 0x000000ff2c2c7287 */ /* 0x000fe40008800000 */
[----:B------:R-:W-:Y:S01]  /*def0*/  USEL UR43, UR7, URZ, UP2 ;  /* 0x000000ff072b7287 */ /* 0x000fe20009000000 */
[----:B------:R-:W4:Y:S04]  /*df00*/  LDL.LU R4, [R1+0x1f0] ;  /* 0x0001f00001047983 */ /* 0x000f280000300800 */
[----:B------:R-:W4:Y:S04]  /*df10*/  LDL.LU R3, [R1+0x1f4] ;  /* 0x0001f40001037983 */ /* 0x000f280000300800 */
[----:B--23--:R-:W2:Y:S02]  /*df20*/  LDL R0, [R1+0x1e0] ;  /* 0x0001e00001007983 */ /* 0x00cea40000100800 */
[----:B--2---:R-:W-:Y:S02]  /*df30*/  R2UR UR36, R0 ;  /* 0x00000000002472ca */ /* 0x004fe400000e0000 */
[----:B----4-:R-:W-:Y:S02]  /*df40*/  R2UR UR11, R6 ;  /* 0x00000000060b72ca */ /* 0x010fe400000e0000 */
[----:B------:R-:W-:Y:S02]  /*df50*/  R2UR UR4, R7 ;  /* 0x00000000070472ca */ /* 0x000fe400000e0000 */
[----:B------:R-:W-:Y:S02]  /*df60*/  R2UR UR10, R5 ;  /* 0x00000000050a72ca */ /* 0x000fe400000e0000 */
[----:B------:R-:W-:Y:S02]  /*df70*/  R2UR UR8, R3 ;  /* 0x00000000030872ca */ /* 0x000fe400000e0000 */
[----:B------:R-:W-:Y:S05]  /*df80*/  R2UR UR9, R4 ;  /* 0x00000000040972ca */ /* 0x000fea00000e0000 */
[----:B------:R-:W-:Y:S02]  /*df90*/  UISETP.NE.AND UP0, UPT, UR11, 0x2, UPT ;  /* 0x000000020b00788c */ /* 0x000fe4000bf05270 */
[----:B------:R-:W-:Y:S02]  /*dfa0*/  UISETP.NE.AND UP3, UPT, UR4, URZ, UPT ;  /* 0x000000ff0400728c */ /* 0x000fe4000bf65270 */
[----:B------:R-:W-:Y:S02]  /*dfb0*/  UIADD3 UR4, UPT, UPT, UR42, UR46, URZ ;  /* 0x0000002e2a047290 */ /* 0x000fe4000fffe0ff */
[----:B------:R-:W-:Y:S02]  /*dfc0*/  USEL UR6, URZ, 0x1, UP0 ;  /* 0x00000001ff067887 */ /* 0x000fe40008000000 */
[----:B------:R-:W-:Y:S02]  /*dfd0*/  ULOP3.LUT UR9, UR9, UR5, URZ, 0x3c, !UPT ;  /* 0x0000000509097292 */ /* 0x000fe4000f8e3cff */
[----:B------:R-:W-:Y:S01]  /*dfe0*/  ULOP3.LUT UR10, UR10, UR6, URZ, 0x3c, !UPT ;  /* 0x000000060a0a7292 */ /* 0x000fe2000f8e3cff */
[----:B------:R-:W-:Y:S01]  /*dff0*/  IMAD.U32 R3, RZ, RZ, UR4 ;  /* 0x00000004ff037e24 */ /* 0x000fe2000f8e00ff */
[----:B------:R-:W-:Y:S02]  /*e000*/  USEL UR4, URZ, 0x1, UP2 ;  /* 0x00000001ff047887 */ /* 0x000fe40009000000 */
[----:B------:R-:W-:Y:S02]  /*e010*/  USEL UR15, UR11, URZ, UP0 ;  /* 0x000000ff0b0f7287 */ /* 0x000fe40008000000 */
[----:B------:R2:W-:Y:S01]  /*e020*/  STL [R1+0x1d4], R3 ;  /* 0x0001d40301007387 */ /* 0x0005e20000100800 */
[----:B------:R-:W-:Y:S01]  /*e030*/  IMAD.U32 R0, RZ, RZ, UR10 ;  /* 0x0000000aff007e24 */ /* 0x000fe2000f8e00ff */
[----:B------:R-:W-:Y:S04]  /*e040*/  ULOP3.LUT UR8, UR8, UR4, URZ, 0x3c, !UPT ;  /* 0x0000000408087292 */ /* 0x000fe8000f8e3cff */
[----:B------:R3:W-:Y:S01]  /*e050*/  STL [R1+0x1ec], R0 ;  /* 0x0001ec0001007387 */ /* 0x0007e20000100800 */
[----:B--2---:R-:W-:Y:S02]  /*e060*/  IMAD.U32 R3, RZ, RZ, UR9 ;  /* 0x00000009ff037e24 */ /* 0x004fe4000f8e00ff */
[----:B---3--:R-:W-:Y:S05]  /*e070*/  IMAD.U32 R0, RZ, RZ, UR8 ;  /* 0x00000008ff007e24 */ /* 0x008fea000f8e00ff */
[----:B------:R3:W-:Y:S04]  /*e080*/  STL [R1+0x1f4], R0 ;  /* 0x0001f40001007387 */ /* 0x0007e80000100800 */
[----:B------:R3:W-:Y:S01]  /*e090*/  STL [R1+0x1f0], R3 ;  /* 0x0001f00301007387 */ /* 0x0007e20000100800 */
[----:B------:R-:W-:Y:S05]  /*e0a0*/  BRA.U UP3, `(.L_x_109) ;  /* 0xffffff6d03387547 */ /* 0x000fea000b83ffff */
[----:B---3--:R-:W2:Y:S02]  /*e0b0*/  LDL.LU R0, [R1+0x1d8] ;  /* 0x0001d80001007983 */ /* 0x008ea40000300800 */
[----:B--2---:R-:W-:-:S13]  /*e0c0*/  R2UR UR4, R0 ;  /* 0x00000000000472ca */ /* 0x004fda00000e0000 */
[----:B------:R-:W-:-:S09]  /*e0d0*/  UISETP.NE.AND UP0, UPT, UR4, URZ, UPT ;  /* 0x000000ff0400728c */ /* 0x000fd2000bf05270 */
[----:B------:R-:W-:Y:S05]  /*e0e0*/  BRA.U !UP0, `(.L_x_110) ;  /* 0x00000001084c7547 */ /* 0x000fea000b800000 */
[----:B------:R-:W2:Y:S02]  /*e0f0*/  LDCU.64 UR4, c[0x0][0x890] ;  /* 0x00011200ff0477ac */ /* 0x000ea40008000a00 */
[----:B--2---:R-:W-:-:S04]  /*e100*/  UISETP.NE.U32.AND UP0, UPT, UR4, URZ, UPT ;  /* 0x000000ff0400728c */ /* 0x004fc8000bf05070 */
[----:B------:R-:W-:-:S09]  /*e110*/  UISETP.NE.AND.EX UP0, UPT, UR5, URZ, UPT, UP0 ;  /* 0x000000ff0500728c */ /* 0x000fd2000bf05300 */
[----:B------:R-:W-:Y:S05]  /*e120*/  BRA.U UP0, `(.L_x_111) ;  /* 0x00000001000c7547 */ /* 0x000fea000b800000 */
[----:B------:R-:W-:-:S13]  /*e130*/  FSETP.NEU.AND P0, PT, R250, RZ, PT ;  /* 0x000000fffa00720b */ /* 0x000fda0003f0d000 */
[----:B------:R-:W-:Y:S05]  /*e140*/  @!P0 EXIT ;  /* 0x000000000000894d */ /* 0x000fea0003800000 */
[----:B------:R-:W-:Y:S05]  /*e150*/  BRA `(.L_x_110) ;  /* 0x0000000000307947 */ /* 0x000fea0003800000 */
.L_x_111:
[----:B------:R-:W2:Y:S01]  /*e160*/  LDL.LU R0, [R1+0x1d0] ;  /* 0x0001d00001007983 */ /* 0x000ea20000300800 */
[----:B------:R-:W-:Y:S01]  /*e170*/  BSSY.RECONVERGENT B0, `(.L_x_110) ;  /* 0x000000a000007945 */ /* 0x000fe20003800200 */
[----:B--2---:R-:W-:-:S13]  /*e180*/  LOP3.LUT P0, RZ, R0, 0xff, RZ, 0xc0, !PT ;  /* 0x000000ff00ff7812 */ /* 0x004fda000780c0ff */
[----:B------:R-:W-:Y:S05]  /*e190*/  @P0 BRA `(.L_x_112) ;  /* 0x0000000000140947 */ /* 0x000fea0003800000 */
[----:B------:R-:W2:Y:S02]  /*e1a0*/  LDCU.64 UR4, c[0x0][0x888] ;  /* 0x00011100ff0477ac */ /* 0x000ea40008000a00 */
[----:B--2---:R-:W-:-:S04]  /*e1b0*/  ISETP.NE.U32.AND P0, PT, RZ, UR4, PT ;  /* 0x00000004ff007c0c */ /* 0x004fc8000bf05070 */
[----:B------:R-:W-:-:S13]  /*e1c0*/  ISETP.NE.AND.EX P0, PT, RZ, UR5, PT, P0 ;  /* 0x00000005ff007c0c */ /* 0x000fda000bf05300 */
[----:B------:R-:W-:Y:S05]  /*e1d0*/  @!P0 EXIT ;  /* 0x000000000000894d */ /* 0x000fea0003800000 */
[----:B------:R-:W-:Y:S05]  /*e1e0*/  BRA `(.L_x_113) ;  /* 0x0000000000087947 */ /* 0x000fea0003800000 */
.L_x_112:
[----:B------:R-:W-:-:S13]  /*e1f0*/  FSETP.NEU.AND P0, PT, R250, RZ, PT ;  /* 0x000000fffa00720b */ /* 0x000fda0003f0d000 */
[----:B------:R-:W-:Y:S05]  /*e200*/  @!P0 EXIT ;  /* 0x000000000000894d */ /* 0x000fea0003800000 */
.L_x_113:
[----:B------:R-:W-:Y:S05]  /*e210*/  BSYNC.RECONVERGENT B0 ;  /* 0x0000000000007941 */ /* 0x000fea0003800200 */
.L_x_110:
[----:B------:R-:W-:-:S04]  /*e220*/  DEPBAR.LE SB0, 0x0 ;  /* 0x000080000000791a */ /* 0x000fc80000000000 */
[----:B------:R-:W-:Y:S05]  /*e230*/  EXIT ;  /* 0x000000000000794d */ /* 0x000fea0003800000 */
.L_x_19:
[----:B---3--:R3:W4:Y:S02]  /*e240*/  SYNCS.PHASECHK.TRANS64.TRYWAIT P0, [R5+URZ+0xc0], R4 ;  /* 0x0000c004050075a7 */ /* 0x00872400080011ff */
[----:B----4-:R-:W-:Y:S05]  /*e250*/  @!P0 NANOSLEEP.SYNCS 0x989680 ;  /* 0x009896800000895d */ /* 0x010fea0003900000 */
[----:B------:R-:W4:Y:S02]  /*e260*/  @!P0 SYNCS.PHASECHK.TRANS64 P0, [R5+URZ+0xc0], R4 ;  /* 0x0000c004050085a7 */ /* 0x000f2400080010ff */
[----:B----4-:R-:W-:Y:S05]  /*e270*/  @!P0 BRA `(.L_x_19) ;  /* 0xfffffffc00f08947 */ /* 0x010fea000383ffff */
[----:B------:R-:W-:Y:S05]  /*e280*/  BRA `(.L_x_114) ;  /* 0xffffff34002c7947 */ /* 0x000fea000383ffff */
.L_x_22:
[----:B-1----:R-:W-:Y:S07]  /*e290*/  MOV R4, UR33 ;  /* 0x0000002100047c02 */ /* 0x002fee0008000f00 */
.L_x_115:
[----:B-1----:R1:W3:Y:S02]  /*e2a0*/  SYNCS.PHASECHK.TRANS64.TRYWAIT P0, [R4+URZ+0x20], R7 ;  /* 0x00002007040075a7 */ /* 0x0022e400080011ff */
[----:B---3--:R-:W-:Y:S05]  /*e2b0*/  @!P0 NANOSLEEP.SYNCS 0x989680 ;  /* 0x009896800000895d */ /* 0x008fea0003900000 */
[----:B------:R-:W3:Y:S02]  /*e2c0*/  @!P0 SYNCS.PHASECHK.TRANS64 P0, [R4+URZ+0x20], R7 ;  /* 0x00002007040085a7 */ /* 0x000ee400080010ff */
[----:B---3--:R-:W-:Y:S05]  /*e2d0*/  @!P0 BRA `(.L_x_115) ;  /* 0xfffffffc00f08947 */ /* 0x008fea000383ffff */
[----:B------:R-:W-:Y:S05]  /*e2e0*/  BRA `(.L_x_21) ;  /* 0xffffff34007c7947 */ /* 0x000fea000383ffff */
.L_x_28:
[----:B-1----:R-:W-:Y:S07]  /*e2f0*/  MOV R4, UR17 ;  /* 0x0000001100047c02 */ /* 0x002fee0008000f00 */
.L_x_116:
[----:B-1----:R1:W3:Y:S02]  /*e300*/  SYNCS.PHASECHK.TRANS64.TRYWAIT P0, [R4+URZ+0x20], R7 ;  /* 0x00002007040075a7 */ /* 0x0022e400080011ff */
[----:B---3--:R-:W-:Y:S05]  /*e310*/  @!P0 NANOSLEEP.SYNCS 0x989680 ;  /* 0x009896800000895d */ /* 0x008fea0003900000 */
[----:B------:R-:W3:Y:S02]  /*e320*/  @!P0 SYNCS.PHASECHK.TRANS64 P0, [R4+URZ+0x20], R7 ;  /* 0x00002007040085a7 */ /* 0x000ee400080010ff */
[----:B---3--:R-:W-:Y:S05]  /*e330*/  @!P0 BRA `(.L_x_116) ;  /* 0xfffffffc00f08947 */ /* 0x008fea000383ffff */
[----:B------:R-:W-:Y:S05]  /*e340*/  BRA `(.L_x_27) ;  /* 0xffffff3800247947 */ /* 0x000fea000383ffff */
.L_x_32:
[----:B-1----:R1:W3:Y:S02]  /*e350*/  SYNCS.PHASECHK.TRANS64.TRYWAIT P0, [R12+URZ+0x70], R5 ;  /* 0x000070050c0075a7 */ /* 0x0022e400080011ff */
[----:B---3--:R-:W-:Y:S05]  /*e360*/  @!P0 NANOSLEEP.SYNCS 0x989680 ;  /* 0x009896800000895d */ /* 0x008fea0003900000 */
[----:B------:R-:W3:Y:S02]  /*e370*/  @!P0 SYNCS.PHASECHK.TRANS64 P0, [R12+URZ+0x70], R5 ;  /* 0x000070050c0085a7 */ /* 0x000ee400080010ff */
[----:B---3--:R-:W-:Y:S05]  /*e380*/  @!P0 BRA `(.L_x_32) ;  /* 0xfffffffc00f08947 */ /* 0x008fea000383ffff */
[----:B------:R-:W-:Y:S05]  /*e390*/  BRA `(.L_x_117) ;  /* 0xffffff3800b47947 */ /* 0x000fea000383ffff */
.L_x_36:
[----:B------:R-:W-:-:S07]  /*e3a0*/  MOV R0, UR5 ;  /* 0x0000000500007c02 */ /* 0x000fce0008000f00 */
.L_x_118:
[----:B-1----:R1:W2:Y:S02]  /*e3b0*/  SYNCS.PHASECHK.TRANS64.TRYWAIT P0, [R0+URZ], R3 ;  /* 0x00000003000075a7 */ /* 0x0022a400080011ff */
[----:B--2---:R-:W-:Y:S05]  /*e3c0*/  @!P0 NANOSLEEP.SYNCS 0x989680 ;  /* 0x009896800000895d */ /* 0x004fea0003900000 */
[----:B------:R-:W2:Y:S02]  /*e3d0*/  @!P0 SYNCS.PHASECHK.TRANS64 P0, [R0+URZ], R3 ;  /* 0x00000003000085a7 */ /* 0x000ea400080010ff */
[----:B--2---:R-:W-:Y:S05]  /*e3e0*/  @!P0 BRA `(.L_x_118) ;  /* 0xfffffffc00f08947 */ /* 0x004fea000383ffff */
[----:B------:R-:W-:Y:S05]  /*e3f0*/  BRA `(.L_x_119) ;  /* 0xffffff4000607947 */ /* 0x000fea000383ffff */
.L_x_37:
[----:B------:R-:W-:-:S07]  /*e400*/  MOV R0, UR5 ;  /* 0x0000000500007c02 */ /* 0x000fce0008000f00 */
.L_x_120:
[----:B-1----:R1:W2:Y:S02]  /*e410*/  SYNCS.PHASECHK.TRANS64.TRYWAIT P0, [R0+URZ], R3 ;  /* 0x00000003000075a7 */ /* 0x0022a400080011ff */
[----:B--2---:R-:W-:Y:S05]  /*e420*/  @!P0 NANOSLEEP.SYNCS 0x989680 ;  /* 0x009896800000895d */ /* 0x004fea0003900000 */
[----:B------:R-:W2:Y:S02]  /*e430*/  @!P0 SYNCS.PHASECHK.TRANS64 P0, [R0+URZ], R3 ;  /* 0x00000003000085a7 */ /* 0x000ea400080010ff */
[----:B--2---:R-:W-:Y:S05]  /*e440*/  @!P0 BRA `(.L_x_120) ;  /* 0xfffffffc00f08947 */ /* 0x004fea000383ffff */
[----:B------:R-:W-:Y:S05]  /*e450*/  BRA `(.L_x_121) ;  /* 0xffffff40006c7947 */ /* 0x000fea000383ffff */
.L_x_38:
[----:B------:R-:W-:-:S07]  /*e460*/  MOV R0, UR5 ;  /* 0x0000000500007c02 */ /* 0x000fce0008000f00 */
.L_x_122:
[----:B-1----:R1:W2:Y:S02]  /*e470*/  SYNCS.PHASECHK.TRANS64.TRYWAIT P0, [R0+URZ], R3 ;  /* 0x00000003000075a7 */ /* 0x0022a400080011ff */
[----:B--2---:R-:W-:Y:S05]  /*e480*/  @!P0 NANOSLEEP.SYNCS 0x989680 ;  /* 0x009896800000895d */ /* 0x004fea0003900000 */
[----:B------:R-:W2:Y:S02]  /*e490*/  @!P0 SYNCS.PHASECHK.TRANS64 P0, [R0+URZ], R3 ;  /* 0x00000003000085a7 */ /* 0x000ea400080010ff */
[----:B--2---:R-:W-:Y:S05]  /*e4a0*/  @!P0 BRA `(.L_x_122) ;  /* 0xfffffffc00f08947 */ /* 0x004fea000383ffff */
[----:B------:R-:W-:Y:S05]  /*e4b0*/  BRA `(.L_x_123) ;  /* 0xffffff4000787947 */ /* 0x000fea000383ffff */
.L_x_41:
[----:B-1----:R1:W3:Y:S02]  /*e4c0*/  SYNCS.PHASECHK.TRANS64.TRYWAIT P0, [R2+URZ+0xb0], R5 ;  /* 0x0000b005020075a7 */ /* 0x0022e400080011ff */
[----:B---3--:R-:W-:Y:S05]  /*e4d0*/  @!P0 NANOSLEEP.SYNCS 0x989680 ;  /* 0x009896800000895d */ /* 0x008fea0003900000 */
[----:B------:R-:W3:Y:S02]  /*e4e0*/  @!P0 SYNCS.PHASECHK.TRANS64 P0, [R2+URZ+0xb0], R5 ;  /* 0x0000b005020085a7 */ /* 0x000ee400080010ff */
[----:B---3--:R-:W-:Y:S05]  /*e4f0*/  @!P0 BRA `(.L_x_41) ;  /* 0xfffffffc00f08947 */ /* 0x008fea000383ffff */
[----:B------:R-:W-:Y:S05]  /*e500*/  BRA `(.L_x_124) ;  /* 0xffffff4000d47947 */ /* 0x000fea000383ffff */
.L_x_42:
[----:B------:R-:W-:-:S07]  /*e510*/  MOV R2, UR5 ;  /* 0x0000000500027c02 */ /* 0x000fce0008000f00 */
.L_x_125:
[----:B-1----:R1:W3:Y:S02]  /*e520*/  SYNCS.PHASECHK.TRANS64.TRYWAIT P0, [R2+URZ+0x80], R5 ;  /* 0x00008005020075a7 */ /* 0x0022e400080011ff */
[----:B---3--:R-:W-:Y:S05]  /*e530*/  @!P0 NANOSLEEP.SYNCS 0x989680 ;  /* 0x009896800000895d */ /* 0x008fea0003900000 */
[----:B------:R-:W3:Y:S02]  /*e540*/  @!P0 SYNCS.PHASECHK.TRANS64 P0, [R2+URZ+0x80], R5 ;  /* 0x00008005020085a7 */ /* 0x000ee400080010ff */
[----:B---3--:R-:W-:Y:S05]  /*e550*/  @!P0 BRA `(.L_x_125) ;  /* 0xfffffffc00f08947 */ /* 0x008fea000383ffff */
[----:B------:R-:W-:Y:S05]  /*e560*/  BRA `(.L_x_126) ;  /* 0xffffff4000e47947 */ /* 0x000fea000383ffff */
.L_x_43:
[----:B-1----:R1:W3:Y:S02]  /*e570*/  SYNCS.PHASECHK.TRANS64.TRYWAIT P1, [R2+URZ+0x70], R5 ;  /* 0x00007005020075a7 */ /* 0x0022e400080211ff */
[----:B---3--:R-:W-:Y:S05]  /*e580*/  @!P1 NANOSLEEP.SYNCS 0x989680 ;  /* 0x009896800000995d */ /* 0x008fea0003900000 */
[----:B------:R-:W3:Y:S02]  /*e590*/  @!P1 SYNCS.PHASECHK.TRANS64 P1, [R2+URZ+0x70], R5 ;  /* 0x00007005020095a7 */ /* 0x000ee400080210ff */
[----:B---3--:R-:W-:Y:S05]  /*e5a0*/  @!P1 BRA `(.L_x_43) ;  /* 0xfffffffc00f09947 */ /* 0x008fea000383ffff */
[----:B------:R-:W-:Y:S05]  /*e5b0*/  BRA `(.L_x_127) ;  /* 0xffffff4400147947 */ /* 0x000fea000383ffff */
.L_x_46:
[----:B------:R-:W-:-:S07]  /*e5c0*/  MOV R0, UR5 ;  /* 0x0000000500007c02 */ /* 0x000fce0008000f00 */
.L_x_128:
[----:B-1----:R1:W3:Y:S02]  /*e5d0*/  SYNCS.PHASECHK.TRANS64.TRYWAIT P0, [R0+URZ+0x80], R3 ;  /* 0x00008003000075a7 */ /* 0x0022e400080011ff */
[----:B---3--:R-:W-:Y:S05]  /*e5e0*/  @!P0 NANOSLEEP.SYNCS 0x989680 ;  /* 0x009896800000895d */ /* 0x008fea0003900000 */
[----:B------:R-:W3:Y:S02]  /*e5f0*/  @!P0 SYNCS.PHASECHK.TRANS64 P0, [R0+URZ+0x80], R3 ;  /* 0x00008003000085a7 */ /* 0x000ee400080010ff */
[----:B---3--:R-:W-:Y:S05]  /*e600*/  @!P0 BRA `(.L_x_128) ;  /* 0xfffffffc00f08947 */ /* 0x008fea000383ffff */
[----:B------:R-:W-:Y:S05]  /*e610*/  BRA `(.L_x_45) ;  /* 0xffffff4400687947 */ /* 0x000fea000383ffff */
.L_x_53:
[----:B-1----:R1:W2:Y:S02]  /*e620*/  SYNCS.PHASECHK.TRANS64.TRYWAIT P1, [R0+URZ+0x70], R5 ;  /* 0x00007005000075a7 */ /* 0x0022a400080211ff */
[----:B--2---:R-:W-:Y:S05]  /*e630*/  @!P1 NANOSLEEP.SYNCS 0x989680 ;  /* 0x009896800000995d */ /* 0x004fea0003900000 */
[----:B------:R-:W2:Y:S02]  /*e640*/  @!P1 SYNCS.PHASECHK.TRANS64 P1, [R0+URZ+0x70], R5 ;  /* 0x00007005000095a7 */ /* 0x000ea400080210ff */
[----:B--2---:R-:W-:Y:S05]  /*e650*/  @!P1 BRA `(.L_x_53) ;  /* 0xfffffffc00f09947 */ /* 0x004fea000383ffff */
[----:B------:R-:W-:Y:S05]  /*e660*/  BRA `(.L_x_129) ;  /* 0xffffff4800c87947 */ /* 0x000fea000383ffff */
.L_x_54:
[----:B------:R-:W-:-:S07]  /*e670*/  MOV R3, UR14 ;  /* 0x0000000e00037c02 */ /* 0x000fce0008000f00 */
.L_x_130:
[----:B-1----:R1:W2:Y:S02]  /*e680*/  SYNCS.PHASECHK.TRANS64.TRYWAIT P0, [R3+URZ+0xa0], R0 ;  /* 0x0000a000030075a7 */ /* 0x0022a400080011ff */
[----:B--2---:R-:W-:Y:S05]  /*e690*/  @!P0 NANOSLEEP.SYNCS 0x989680 ;  /* 0x009896800000895d */ /* 0x004fea0003900000 */
[----:B------:R-:W2:Y:S02]  /*e6a0*/  @!P0 SYNCS.PHASECHK.TRANS64 P0, [R3+URZ+0xa0], R0 ;  /* 0x0000a000030085a7 */ /* 0x000ea400080010ff */
[----:B--2---:R-:W-:Y:S05]  /*e6b0*/  @!P0 BRA `(.L_x_130) ;  /* 0xfffffffc00f08947 */ /* 0x004fea000383ffff */
[----:B------:R-:W-:Y:S05]  /*e6c0*/  BRA `(.L_x_131) ;  /* 0xffffff4800fc7947 */ /* 0x000fea000383ffff */
.L_x_57:
[----:B------:R-:W-:Y:S07]  /*e6d0*/  MOV R0, UR7 ;  /* 0x0000000700007c02 */ /* 0x000fee0008000f00 */
.L_x_132:
[----:B-1----:R1:W2:Y:S02]  /*e6e0*/  SYNCS.PHASECHK.TRANS64.TRYWAIT P0, [R0+URZ], R3 ;  /* 0x00000003000075a7 */ /* 0x0022a400080011ff */
[----:B--2---:R-:W-:Y:S05]  /*e6f0*/  @!P0 NANOSLEEP.SYNCS 0x989680 ;  /* 0x009896800000895d */ /* 0x004fea0003900000 */
[----:B------:R-:W2:Y:S02]  /*e700*/  @!P0 SYNCS.PHASECHK.TRANS64 P0, [R0+URZ], R3 ;  /* 0x00000003000085a7 */ /* 0x000ea400080010ff */
[----:B--2---:R-:W-:Y:S05]  /*e710*/  @!P0 BRA `(.L_x_132) ;  /* 0xfffffffc00f08947 */ /* 0x004fea000383ffff */
[----:B------:R-:W-:Y:S05]  /*e720*/  BRA `(.L_x_56) ;  /* 0xffffff4c00187947 */ /* 0x000fea000383ffff */
.L_x_60:
[----:B------:R-:W-:-:S07]  /*e730*/  MOV R0, UR5 ;  /* 0x0000000500007c02 */ /* 0x000fce0008000f00 */
.L_x_133:
[----:B--2---:R2:W3:Y:S02]  /*e740*/  SYNCS.PHASECHK.TRANS64.TRYWAIT P0, [R0+URZ], R3 ;  /* 0x00000003000075a7 */ /* 0x0044e400080011ff */
[----:B---3--:R-:W-:Y:S05]  /*e750*/  @!P0 NANOSLEEP.SYNCS 0x989680 ;  /* 0x009896800000895d */ /* 0x008fea0003900000 */
[----:B------:R-:W3:Y:S02]  /*e760*/  @!P0 SYNCS.PHASECHK.TRANS64 P0, [R0+URZ], R3 ;  /* 0x00000003000085a7 */ /* 0x000ee400080010ff */
[----:B---3--:R-:W-:Y:S05]  /*e770*/  @!P0 BRA `(.L_x_133) ;  /* 0xfffffffc00f08947 */ /* 0x008fea000383ffff */
[----:B------:R-:W-:Y:S05]  /*e780*/  BRA `(.L_x_134) ;  /* 0xffffff4c00d07947 */ /* 0x000fea000383ffff */
.L_x_61:
[----:B------:R-:W-:-:S07]  /*e790*/  MOV R0, UR6 ;  /* 0x0000000600007c02 */ /* 0x000fce0008000f00 */
.L_x_135:
[----:B--2---:R2:W3:Y:S02]  /*e7a0*/  SYNCS.PHASECHK.TRANS64.TRYWAIT P0, [R0+URZ], R3 ;  /* 0x00000003000075a7 */ /* 0x0044e400080011ff */
[----:B---3--:R-:W-:Y:S05]  /*e7b0*/  @!P0 NANOSLEEP.SYNCS 0x989680 ;  /* 0x009896800000895d */ /* 0x008fea0003900000 */
[----:B------:R-:W3:Y:S02]  /*e7c0*/  @!P0 SYNCS.PHASECHK.TRANS64 P0, [R0+URZ], R3 ;  /* 0x00000003000085a7 */ /* 0x000ee400080010ff */
[----:B---3--:R-:W-:Y:S05]  /*e7d0*/  @!P0 BRA `(.L_x_135) ;  /* 0xfffffffc00f08947 */ /* 0x008fea000383ffff */
[----:B------:R-:W-:Y:S05]  /*e7e0*/  BRA `(.L_x_136) ;  /* 0xffffff4c00dc7947 */ /* 0x000fea000383ffff */
.L_x_66:
[----:B---3--:R3:W4:Y:S02]  /*e7f0*/  SYNCS.PHASECHK.TRANS64.TRYWAIT P0, [R3+URZ+0x70], R0 ;  /* 0x00007000030075a7 */ /* 0x00872400080011ff */
[----:B----4-:R-:W-:Y:S05]  /*e800*/  @!P0 NANOSLEEP.SYNCS 0x989680 ;  /* 0x009896800000895d */ /* 0x010fea0003900000 */
[----:B------:R-:W4:Y:S02]  /*e810*/  @!P0 SYNCS.PHASECHK.TRANS64 P0, [R3+URZ+0x70], R0 ;  /* 0x00007000030085a7 */ /* 0x000f2400080010ff */
[----:B----4-:R-:W-:Y:S05]  /*e820*/  @!P0 BRA `(.L_x_66) ;  /* 0xfffffffc00f08947 */ /* 0x010fea000383ffff */
[----:B------:R-:W-:Y:S05]  /*e830*/  BRA `(.L_x_137) ;  /* 0xffffff5000fc7947 */ /* 0x000fea000383ffff */
.L_x_69:
[----:B------:R-:W-:Y:S07]  /*e840*/  MOV R0, UR6 ;  /* 0x0000000600007c02 */ /* 0x000fee0008000f00 */
.L_x_138:
[----:B-1----:R1:W3:Y:S02]  /*e850*/  SYNCS.PHASECHK.TRANS64.TRYWAIT P1, [R0+URZ+0x68], R3 ;  /* 0x00006803000075a7 */ /* 0x0022e400080211ff */
[----:B---3--:R-:W-:Y:S05]  /*e860*/  @!P1 NANOSLEEP.SYNCS 0x989680 ;  /* 0x009896800000995d */ /* 0x008fea0003900000 */
[----:B------:R-:W3:Y:S02]  /*e870*/  @!P1 SYNCS.PHASECHK.TRANS64 P1, [R0+URZ+0x68], R3 ;  /* 0x00006803000095a7 */ /* 0x000ee400080210ff */
[----:B---3--:R-:W-:Y:S05]  /*e880*/  @!P1 BRA `(.L_x_138) ;  /* 0xfffffffc00f09947 */ /* 0x008fea000383ffff */
[----:B------:R-:W-:Y:S05]  /*e890*/  BRA `(.L_x_68) ;  /* 0xffffff58006c7947 */ /* 0x000fea000383ffff */
.L_x_72:
[----:B------:R-:W-:Y:S07]  /*e8a0*/  MOV R3, UR5 ;  /* 0x0000000500037c02 */ /* 0x000fee0008000f00 */
.L_x_139:
[----:B-1----:R1:W3:Y:S02]  /*e8b0*/  SYNCS.PHASECHK.TRANS64.TRYWAIT P2, [R3+URZ+0x50], R0 ;  /* 0x00005000030075a7 */ /* 0x0022e400080411ff */
[----:B---3--:R-:W-:Y:S05]  /*e8c0*/  @!P2 NANOSLEEP.SYNCS 0x989680 ;  /* 0x009896800000a95d */ /* 0x008fea0003900000 */
[----:B------:R-:W3:Y:S02]  /*e8d0*/  @!P2 SYNCS.PHASECHK.TRANS64 P2, [R3+URZ+0x50], R0 ;  /* 0x000050000300a5a7 */ /* 0x000ee400080410ff */
[----:B---3--:R-:W-:Y:S05]  /*e8e0*/  @!P2 BRA `(.L_x_139) ;  /* 0xfffffffc00f0a947 */ /* 0x008fea000383ffff */
[----:B------:R-:W-:Y:S05]  /*e8f0*/  BRA `(.L_x_140) ;  /* 0xffffff5800d47947 */ /* 0x000fea000383ffff */
.L_x_74:
[----:B---3--:R-:W-:-:S07]  /*e900*/  MOV R0, UR4 ;  /* 0x0000000400007c02 */ /* 0x008fce0008000f00 */
.L_x_141:
[----:B-1----:R1:W3:Y:S02]  /*e910*/  SYNCS.PHASECHK.TRANS64.TRYWAIT P0, [R0+URZ], R3 ;  /* 0x00000003000075a7 */ /* 0x0022e400080011ff */
[----:B---3--:R-:W-:Y:S05]  /*e920*/  @!P0 NANOSLEEP.SYNCS 0x989680 ;  /* 0x009896800000895d */ /* 0x008fea0003900000 */
[----:B------:R-:W3:Y:S02]  /*e930*/  @!P0 SYNCS.PHASECHK.TRANS64 P0, [R0+URZ], R3 ;  /* 0x00000003000085a7 */ /* 0x000ee400080010ff */
[----:B---3--:R-:W-:Y:S05]  /*e940*/  @!P0 BRA `(.L_x_141) ;  /* 0xfffffffc00f08947 */ /* 0x008fea000383ffff */
[----:B------:R-:W-:Y:S05]  /*e950*/  BRA `(.L_x_142) ;  /* 0xffffff6000607947 */ /* 0x000fea000383ffff */
.L_x_76:
[----:B------:R-:W-:Y:S07]  /*e960*/  MOV R0, UR4 ;  /* 0x0000000400007c02 */ /* 0x000fee0008000f00 */
.L_x_143:
[----:B-1----:R1:W2:Y:S02]  /*e970*/  SYNCS.PHASECHK.TRANS64.TRYWAIT P0, [R0+URZ+0x70], R3 ;  /* 0x00007003000075a7 */ /* 0x0022a400080011ff */
[----:B--2---:R-:W-:Y:S05]  /*e980*/  @!P0 NANOSLEEP.SYNCS 0x989680 ;  /* 0x009896800000895d */ /* 0x004fea0003900000 */
[----:B------:R-:W2:Y:S02]  /*e990*/  @!P0 SYNCS.PHASECHK.TRANS64 P0, [R0+URZ+0x70], R3 ;  /* 0x00007003000085a7 */ /* 0x000ea400080010ff */
[----:B--2---:R-:W-:Y:S05]  /*e9a0*/  @!P0 BRA `(.L_x_143) ;  /* 0xfffffffc00f08947 */ /* 0x004fea000383ffff */
[----:B------:R-:W-:Y:S05]  /*e9b0*/  BRA `(.L_x_144) ;  /* 0xffffff64001c7947 */ /* 0x000fea000383ffff */
.L_x_86:
[----:B-1----:R1:W4:Y:S02]  /*e9c0*/  SYNCS.PHASECHK.TRANS64.TRYWAIT P1, [R4+URZ+0x40], R9 ;  /* 0x00004009040075a7 */ /* 0x00232400080211ff */
[----:B----4-:R-:W-:Y:S05]  /*e9d0*/  @!P1 NANOSLEEP.SYNCS 0x989680 ;  /* 0x009896800000995d */ /* 0x010fea0003900000 */
[----:B------:R-:W4:Y:S02]  /*e9e0*/  @!P1 SYNCS.PHASECHK.TRANS64 P1, [R4+URZ+0x40], R9 ;  /* 0x00004009040095a7 */ /* 0x000f2400080210ff */
[----:B----4-:R-:W-:Y:S05]  /*e9f0*/  @!P1 BRA `(.L_x_86) ;  /* 0xfffffffc00f09947 */ /* 0x010fea000383ffff */
[----:B------:R-:W-:Y:S05]  /*ea00*/  BRA `(.L_x_85) ;  /* 0xffffff7800a07947 */ /* 0x000fea000383ffff */
.L_x_88:
[----:B----4-:R4:W1:Y:S02]  /*ea10*/  SYNCS.PHASECHK.TRANS64.TRYWAIT P1, [R0+URZ+0x90], R5 ;  /* 0x00009005000075a7 */ /* 0x01086400080211ff */
[----:B-1----:R-:W-:Y:S05]  /*ea20*/  @!P1 NANOSLEEP.SYNCS 0x989680 ;  /* 0x009896800000995d */ /* 0x002fea0003900000 */
[----:B------:R-:W1:Y:S02]  /*ea30*/  @!P1 SYNCS.PHASECHK.TRANS64 P1, [R0+URZ+0x90], R5 ;  /* 0x00009005000095a7 */ /* 0x000e6400080210ff */
[----:B-1----:R-:W-:Y:S05]  /*ea40*/  @!P1 BRA `(.L_x_88) ;  /* 0xfffffffc00f09947 */ /* 0x002fea000383ffff */
[----:B------:R-:W-:Y:S05]  /*ea50*/  BRA `(.L_x_87) ;  /* 0xffffff84008c7947 */ /* 0x000fea000383ffff */
        .weak           $__internal_0_$__cuda_sm10x_tcgen05_guardrail_trap_col_being_dealloced_not_returned_by_alloc
        .type           $__internal_0_$__cuda_sm10x_tcgen05_guardrail_trap_col_being_dealloced_not_returned_by_alloc,@function
        .size           $__internal_0_$__cuda_sm10x_tcgen05_guardrail_trap_col_being_dealloced_not_returned_by_alloc,($__internal_1_$__cuda_sm10x_tcgen05_guardrail_trap_phase_invalid_during_alloc - $__internal_0_$__cuda_sm10x_tcgen05_guardrail_trap_col_being_dealloced_not_returned_by_alloc)
$__internal_0_$__cuda_sm10x_tcgen05_guardrail_trap_col_being_dealloced_not_returned_by_alloc:
[----:B------:R-:W-:Y:S05]  /*ea60*/  BPT.TRAP 0x1 ;  /* 0x000000040000795c */ /* 0x000fea0000300000 */
[----:B------:R-:W-:-:S04]  /*ea70*/  HFMA2 R3, -RZ, RZ, 0, 0 ;  /* 0x00000000ff037431 */ /* 0x000fc800000001ff */
[----:B------:R-:W-:Y:S05]  /*ea80*/  RET.REL.NODEC R2 `(_ZN7cutlass13device_kernelINS_4gemm6kernel13GemmUniversalIN4cute5tupleIJiiiiEEENS1_10collective13CollectiveMmaINS1_35MainloopSm100TmaUmmaWarpSpecializedILi4ELi2ELi2ENS5_IJNS4_1CILi1EEESB_SB_EEEEENS5_IJNSA_ILi128EEENSA_ILi240EEENSA_ILi32EEEEEENS_6half_tENS5_IJlSB_lEEESI_SJ_NS4_8TiledMMAINS4_8MMA_AtomIJNS4_20SM100_MMA_F16BF16_SSISI_SI_fLi128ELi240ELNS4_4UMMA5MajorE0ELSO_0ELNSN_7ScaleInE0ELSP_0EEEEEENS4_6LayoutISC_NS5_IJNSA_ILi0EEEST_ST_EEEEENS5_IJNS4_10UnderscoreESW_SW_EEEEENS4_13SM90_TMA_LOADENS4_14ComposedLayoutINS4_7SwizzleILi2ELi4ELi3EEENS4_18smem_ptr_flag_bitsILi16EEENSS_INS5_IJNSA_ILi8EEESG_EEENS5_IJSG_SB_EEEEEEEvNS4_8identityESZ_S19_vS1A_EENS_8epilogue10collective18CollectiveEpilogueINS1C_23Sm100TmaWarpSpecializedILi2ELi1ELi240ELb1ELb0EEEJSH_NS5_IJNSS_ISE_SB_EENSS_ISF_SB_EEEEESI_SJ_SI_SJ_NS1C_6fusion15FusionCallbacksIS1G_NS1K_17LinearCombinationISI_fSI_fLNS_15FloatRoundStyleE2EEESH_S1J_JEEENS4_5SM1004TMEM4LOAD26SM100_TMEM_LOAD_32dp32b16xESZ_NS10_INS11_ILi1ELi4ELi3EEES14_NSS_INS5_IJS15_NSA_ILi16EEEEEENS5_IJS1V_SB_EEEEEEENS4_39AutoVectorizingCopyWithAssumedAlignmentILi128EEENS4_14SM90_TMA_STOREES1Z_S21_S21_EEEvvEEEEvNT_6ParamsE) ;  /* 0xffffff14025c7950 */ /* 0x000fea0003c3ffff */
        .weak           $__internal_1_$__cuda_sm10x_tcgen05_guardrail_trap_phase_invalid_during_alloc
        .type           $__internal_1_$__cuda_sm10x_tcgen05_guardrail_trap_phase_invalid_during_alloc,@function
        .size           $__internal_1_$__cuda_sm10x_tcgen05_guardrail_trap_phase_invalid_during_alloc,($__internal_2_$__cuda_sm10x_tcgen05_guardrail_trap_unallocated_columns_being_dealloced - $__internal_1_$__cuda_sm10x_tcgen05_guardrail_trap_phase_invalid_during_alloc)
$__internal_1_$__cuda_sm10x_tcgen05_guardrail_trap_phase_invalid_during_alloc:
[----:B------:R-:W-:Y:S05]  /*ea90*/  BPT.TRAP 0x1 ;  /* 0x000000040000795c */ /* 0x000fea0000300000 */
[----:B------:R-:W-:-:S04]  /*eaa0*/  MOV R3, 0x0 ;  /* 0x0000000000037802 */ /* 0x000fc80000000f00 */
[----:B------:R-:W-:Y:S05]  /*eab0*/  RET.REL.NODEC R2 `(_ZN7cutlass13device_kernelINS_4gemm6kernel13GemmUniversalIN4cute5tupleIJiiiiEEENS1_10collective13CollectiveMmaINS1_35MainloopSm100TmaUmmaWarpSpecializedILi4ELi2ELi2ENS5_IJNS4_1CILi1EEESB_SB_EEEEENS5_IJNSA_ILi128EEENSA_ILi240EEENSA_ILi32EEEEEENS_6half_tENS5_IJlSB_lEEESI_SJ_NS4_8TiledMMAINS4_8MMA_AtomIJNS4_20SM100_MMA_F16BF16_SSISI_SI_fLi128ELi240ELNS4_4UMMA5MajorE0ELSO_0ELNSN_7ScaleInE0ELSP_0EEEEEENS4_6LayoutISC_NS5_IJNSA_ILi0EEEST_ST_EEEEENS5_IJNS4_10UnderscoreESW_SW_EEEEENS4_13SM90_TMA_LOADENS4_14ComposedLayoutINS4_7SwizzleILi2ELi4ELi3EEENS4_18smem_ptr_flag_bitsILi16EEENSS_INS5_IJNSA_ILi8EEESG_EEENS5_IJSG_SB_EEEEEEEvNS4_8identityESZ_S19_vS1A_EENS_8epilogue10collective18CollectiveEpilogueINS1C_23Sm100TmaWarpSpecializedILi2ELi1ELi240ELb1ELb0EEEJSH_NS5_IJNSS_ISE_SB_EENSS_ISF_SB_EEEEESI_SJ_SI_SJ_NS1C_6fusion15FusionCallbacksIS1G_NS1K_17LinearCombinationISI_fSI_fLNS_15FloatRoundStyleE2EEESH_S1J_JEEENS4_5SM1004TMEM4LOAD26SM100_TMEM_LOAD_32dp32b16xESZ_NS10_INS11_ILi1ELi4ELi3EEES14_NSS_INS5_IJS15_NSA_ILi16EEEEEENS5_IJS1V_SB_EEEEEEENS4_39AutoVectorizingCopyWithAssumedAlignmentILi128EEENS4_14SM90_TMA_STOREES1Z_S21_S21_EEEvvEEEEvNT_6ParamsE) ;  /* 0xffffff1402507950 */ /* 0x000fea0003c3ffff */
        .weak           $__internal_2_$__cuda_sm10x_tcgen05_guardrail_trap_unallocated_columns_being_dealloced
        .type           $__internal_2_$__cuda_sm10x_tcgen05_guardrail_trap_unallocated_columns_being_dealloced,@function
        .size           $__internal_2_$__cuda_sm10x_tcgen05_guardrail_trap_unallocated_columns_being_dealloced,(.L_x_146 - $__internal_2_$__cuda_sm10x_tcgen05_guardrail_trap_unallocated_columns_being_dealloced)
$__internal_2_$__cuda_sm10x_tcgen05_guardrail_trap_unallocated_columns_being_dealloced:
[----:B------:R-:W-:Y:S05]  /*eac0*/  BPT.TRAP 0x1 ;  /* 0x000000040000795c */ /* 0x000fea0000300000 */
[----:B------:R-:W-:-:S04]  /*ead0*/  HFMA2 R3, -RZ, RZ, 0, 0 ;  /* 0x00000000ff037431 */ /* 0x000fc800000001ff */
[----:B------:R-:W-:Y:S05]  /*eae0*/  RET.REL.NODEC R2 `(_ZN7cutlass13device_kernelINS_4gemm6kernel13GemmUniversalIN4cute5tupleIJiiiiEEENS1_10collective13CollectiveMmaINS1_35MainloopSm100TmaUmmaWarpSpecializedILi4ELi2ELi2ENS5_IJNS4_1CILi1EEESB_SB_EEEEENS5_IJNSA_ILi128EEENSA_ILi240EEENSA_ILi32EEEEEENS_6half_tENS5_IJlSB_lEEESI_SJ_NS4_8TiledMMAINS4_8MMA_AtomIJNS4_20SM100_MMA_F16BF16_SSISI_SI_fLi128ELi240ELNS4_4UMMA5MajorE0ELSO_0ELNSN_7ScaleInE0ELSP_0EEEEEENS4_6LayoutISC_NS5_IJNSA_ILi0EEEST_ST_EEEEENS5_IJNS4_10UnderscoreESW_SW_EEEEENS4_13SM90_TMA_LOADENS4_14ComposedLayoutINS4_7SwizzleILi2ELi4ELi3EEENS4_18smem_ptr_flag_bitsILi16EEENSS_INS5_IJNSA_ILi8EEESG_EEENS5_IJSG_SB_EEEEEEEvNS4_8identityESZ_S19_vS1A_EENS_8epilogue10collective18CollectiveEpilogueINS1C_23Sm100TmaWarpSpecializedILi2ELi1ELi240ELb1ELb0EEEJSH_NS5_IJNSS_ISE_SB_EENSS_ISF_SB_EEEEESI_SJ_SI_SJ_NS1C_6fusion15FusionCallbacksIS1G_NS1K_17LinearCombinationISI_fSI_fLNS_15FloatRoundStyleE2EEESH_S1J_JEEENS4_5SM1004TMEM4LOAD26SM100_TMEM_LOAD_32dp32b16xESZ_NS10_INS11_ILi1ELi4ELi3EEES14_NSS_INS5_IJS15_NSA_ILi16EEEEEENS5_IJS1V_SB_EEEEEEENS4_39AutoVectorizingCopyWithAssumedAlignmentILi128EEENS4_14SM90_TMA_STOREES1Z_S21_S21_EEEvvEEEEvNT_6ParamsE) ;  /* 0xffffff1402447950 */ /* 0x000fea0003c3ffff */
.L_x_145:
[----:B------:R-:W-:-:S00]  /*eaf0*/  BRA `(.L_x_145) ;  /* 0xfffffffc00fc7947 */ /* 0x000fc0000383ffff */
[----:B------:R-:W-:-:S00]  /*eb00*/  NOP ;  /* 0x0000000000007918 */ /* 0x000fc00000000000 */
[----:B------:R-:W-:-:S00]  /*eb10*/  NOP ;  /* 0x0000000000007918 */ /* 0x000fc00000000000 */
[----:B------:R-:W-:-:S00]  /*eb20*/  NOP ;  /* 0x0000000000007918 */ /* 0x000fc00000000000 */
[----:B------:R-:W-:-:S00]  /*eb30*/  NOP ;  /* 0x0000000000007918 */ /* 0x000fc00000000000 */
[----:B------:R-:W-:-:S00]  /*eb40*/  NOP ;  /* 0x0000000000007918 */ /* 0x000fc00000000000 */
[----:B------:R-:W-:-:S00]  /*eb50*/  NOP ;  /* 0x0000000000007918 */ /* 0x000fc00000000000 */
[----:B------:R-:W-:-:S00]  /*eb60*/  NOP ;  /* 0x0000000000007918 */ /* 0x000fc00000000000 */
[----:B------:R-:W-:-:S00]  /*eb70*/  NOP ;  /* 0x0000000000007918 */ /* 0x000fc00000000000 */
.L_x_146:


//--------------------- .nv.global.init           --------------------------
	.section	.nv.global.init,"aw",@progbits
.nv.global.init:
	.type		$str$27,@object
	.size		$str$27,($str$28 - $str$27)
$str$27:
        /*0000*/ 	.byte	0x28, 0x61, 0x64, 0x64, 0x72, 0x65, 0x73, 0x73, 0x20, 0x26, 0x20, 0x6d, 0x61, 0x73, 0x6b, 0x29
        /*0010*/ 	.byte	0x20, 0x3d, 0x3d, 0x20, 0x30, 0x00
	.type		$str$28,@object
	.size		$str$28,($str$26 - $str$28)
$str$28:
        /*0016*/ 	.byte	0x2f, 0x74, 0x6d, 0x70, 0x2f, 0x63, 0x75, 0x74, 0x6c, 0x61, 0x73, 0x73, 0x5f, 0x73, 0x77, 0x65
        /*0026*/ 	.byte	0x65, 0x70, 0x5f, 0x73, 0x72, 0x63, 0x2f, 0x69, 0x6e, 0x63, 0x6c, 0x75, 0x64, 0x65, 0x2f, 0x63
        /*0036*/ 	.byte	0x75, 0x74, 0x65, 0x2f, 0x70, 0x6f, 0x69, 0x6e, 0x74, 0x65, 0x72, 0x5f, 0x66, 0x6c, 0x61, 0x67
        /*0046*/ 	.byte	0x67, 0x65, 0x64, 0x2e, 0x68, 0x70, 0x70, 0x00
	.type		$str$26,@object
	.size		$str$26,($str$25 - $str$26)
$str$26:
        /*004e*/ 	.byte	0x2f, 0x74, 0x6d, 0x70, 0x2f, 0x63, 0x75, 0x74, 0x6c, 0x61, 0x73, 0x73, 0x5f, 0x73, 0x77, 0x65
        /*005e*/ 	.byte	0x65, 0x70, 0x5f, 0x73, 0x72, 0x63, 0x2f, 0x69, 0x6e, 0x63, 0x6c, 0x75, 0x64, 0x65, 0x2f, 0x63
        /*006e*/ 	.byte	0x75, 0x74, 0x65, 0x2f, 0x61, 0x74, 0x6f, 0x6d, 0x2f, 0x63, 0x6f, 0x70, 0x79, 0x5f, 0x74, 0x72
        /*007e*/ 	.byte	0x61, 0x69, 0x74, 0x73, 0x5f, 0x73, 0x6d, 0x31, 0x30, 0x30, 0x2e, 0x68, 0x70, 0x70, 0x00
	.type		$str$25,@object
	.size		$str$25,(__unnamed_1 - $str$25)
$str$25:
        /*008d*/ 	.byte	0x28, 0x28, 0x75, 0x69, 0x6e, 0x74, 0x33, 0x32, 0x5f, 0x74, 0x28, 0x74, 0x68, 0x72, 0x65, 0x61
        /*009d*/ 	.byte	0x64, 0x49, 0x64, 0x78, 0x2e, 0x78, 0x29, 0x20, 0x2f, 0x20, 0x33, 0x32, 0x29, 0x20, 0x25, 0x20
        /*00ad*/ 	.byte	0x34, 0x29, 0x20, 0x3d, 0x3d, 0x20, 0x28, 0x28, 0x28, 0x74, 0x6d, 0x65, 0x6d, 0x5f, 0x61, 0x64
        /*00bd*/ 	.byte	0x64, 0x72, 0x20, 0x3e, 0x3e, 0x20, 0x31, 0x36, 0x29, 0x20, 0x2f, 0x20, 0x33, 0x32, 0x29, 0x20
        /*00cd*/ 	.byte	0x25, 0x20, 0x34, 0x29, 0x00
	.type		__unnamed_1,@object
	.size		__unnamed_1,(__unnamed_2 - __unnamed_1)
__unnamed_1:
        /* <DEDUP_REMOVED lines=25> */
        /*0262*/ 	.byte	0x33, 0x30, 0x37, 0x32, 0x30, 0x3e, 0x3e, 0x3e, 0x3e, 0x5d, 0x00
	.type		__unnamed_2,@object
	.size		__unnamed_2,(.L_2 - __unnamed_2)
__unnamed_2:
        /* <DEDUP_REMOVED lines=41> */
.L_2:


//--------------------- .nv.shared._ZN7cutlass13device_kernelINS_4gemm6kernel13GemmUniversalIN4cute5tupleIJiiiiEEENS1_10collective13CollectiveMmaINS1_35MainloopSm100TmaUmmaWarpSpecializedILi4ELi2ELi2ENS5_IJNS4_1CILi1EEESB_SB_EEEEENS5_IJNSA_ILi128EEENSA_ILi240EEENSA_ILi32EEEEEENS_6half_tENS5_IJlSB_lEEESI_SJ_NS4_8TiledMMAINS4_8MMA_AtomIJNS4_20SM100_MMA_F16BF16_SSISI_SI_fLi128ELi240ELNS4_4UMMA5MajorE0ELSO_0ELNSN_7ScaleInE0ELSP_0EEEEEENS4_6LayoutISC_NS5_IJNSA_ILi0EEEST_ST_EEEEENS5_IJNS4_10UnderscoreESW_SW_EEEEENS4_13SM90_TMA_LOADENS4_14ComposedLayoutINS4_7SwizzleILi2ELi4ELi3EEENS4_18smem_ptr_flag_bitsILi16EEENSS_INS5_IJNSA_ILi8EEESG_EEENS5_IJSG_SB_EEEEEEEvNS4_8identityESZ_S19_vS1A_EENS_8epilogue10collective18CollectiveEpilogueINS1C_23Sm100TmaWarpSpecializedILi2ELi1ELi240ELb1ELb0EEEJSH_NS5_IJNSS_ISE_SB_EENSS_ISF_SB_EEEEESI_SJ_SI_SJ_NS1C_6fusion15FusionCallbacksIS1G_NS1K_17LinearCombinationISI_fSI_fLNS_15FloatRoundStyleE2EEESH_S1J_JEEENS4_5SM1004TMEM4LOAD26SM100_TMEM_LOAD_32dp32b16xESZ_NS10_INS11_ILi1ELi4ELi3EEES14_NSS_INS5_IJS15_NSA_ILi16EEEEEENS5_IJS1V_SB_EEEEEEENS4_39AutoVectorizingCopyWithAssumedAlignmentILi128EEENS4_14SM90_TMA_STOREES1Z_S21_S21_EEEvvEEEEvNT_6ParamsE --------------------------
	.section	.nv.shared._ZN7cutlass13device_kernelINS_4gemm6kernel13GemmUniversalIN4cute5tupleIJiiiiEEENS1_10collective13CollectiveMmaINS1_35MainloopSm100TmaUmmaWarpSpecializedILi4ELi2ELi2ENS5_IJNS4_1CILi1EEESB_SB_EEEEENS5_IJNSA_ILi128EEENSA_ILi240EEENSA_ILi32EEEEEENS_6half_tENS5_IJlSB_lEEESI_SJ_NS4_8TiledMMAINS4_8MMA_AtomIJNS4_20SM100_MMA_F16BF16_SSISI_SI_fLi128ELi240ELNS4_4UMMA5MajorE0ELSO_0ELNSN_7ScaleInE0ELSP_0EEEEEENS4_6LayoutISC_NS5_IJNSA_ILi0EEEST_ST_EEEEENS5_IJNS4_10UnderscoreESW_SW_EEEEENS4_13SM90_TMA_LOADENS4_14ComposedLayoutINS4_7SwizzleILi2ELi4ELi3EEENS4_18smem_ptr_flag_bitsILi16EEENSS_INS5_IJNSA_ILi8EEESG_EEENS5_IJSG_SB_EEEEEEEvNS4_8identityESZ_S19_vS1A_EENS_8epilogue10collective18CollectiveEpilogueINS1C_23Sm100TmaWarpSpecializedILi2ELi1ELi240ELb1ELb0EEEJSH_NS5_IJNSS_ISE_SB_EENSS_ISF_SB_EEEEESI_SJ_SI_SJ_NS1C_6fusion15FusionCallbacksIS1G_NS1K_17LinearCombinationISI_fSI_fLNS_15FloatRoundStyleE2EEESH_S1J_JEEENS4_5SM1004TMEM4LOAD26SM100_TMEM_LOAD_32dp32b16xESZ_NS10_INS11_ILi1ELi4ELi3EEES14_NSS_INS5_IJS15_NSA_ILi16EEEEEENS5_IJS1V_SB_EEEEEEENS4_39AutoVectorizingCopyWithAssumedAlignmentILi128EEENS4_14SM90_TMA_STOREES1Z_S21_S21_EEEvvEEEEvNT_6ParamsE,"aw",@nobits
	.sectionflags	@""
	.align	16
	.zero		1024


//--------------------- .nv.shared.reserved.0     --------------------------
	.section	.nv.shared.reserved.0,"aw",@nobits
	.weak		__nv_reservedSMEM_offset_0_alias
	.size		__nv_reservedSMEM_offset_0_alias, 0, 64
	.other		__nv_reservedSMEM_offset_0_alias,@"STO_CUDA_RESERVED_SHARED STV_DEFAULT"
__nv_reservedSMEM_offset_0_alias:
	.zero		0
.nv.shared.reserved.0:
	.zero		64
	.weak		__nv_reservedSMEM_tcgen05_partition
	.type		__nv_reservedSMEM_tcgen05_partition,@object
	.size		__nv_reservedSMEM_tcgen05_partition,(.L_0 - __nv_reservedSMEM_tcgen05_partition)
__nv_reservedSMEM_tcgen05_partition:
	.zero		32
.L_0:


//--------------------- .nv.global                --------------------------
	.section	.nv.global,"aw",@nobits
.nv.global:
	.type		_ZN39_INTERNAL_be66e2bf_4_k_cu_e0c2be73_67954cute1_E,@object
	.size		_ZN39_INTERNAL_be66e2bf_4_k_cu_e0c2be73_67954cute1_E,(_ZN39_INTERNAL_be66e2bf_4_k_cu_e0c2be73_67954cuda3std3__45__cpo6cbeginE - _ZN39_INTERNAL_be66e2bf_4_k_cu_e0c2be73_67954cute1_E)
_ZN39_INTERNAL_be66e2bf_4_k_cu_e0c2be73_67954cute1_E:
	.zero		1
	.type		_ZN39_INTERNAL_be66e2bf_4_k_cu_e0c2be73_67954cuda3std3__45__cpo6cbeginE,@object
	.size		_ZN39_INTERNAL_be66e2bf_4_k_cu_e0c2be73_67954cuda3std3__45__cpo6cbeginE,(_ZN39_INTERNAL_be66e2bf_4_k_cu_e0c2be73_67954cuda3std3__48in_placeE - _ZN39_INTERNAL_be66e2bf_4_k_cu_e0c2be73_67954cuda3std3__45__cpo6cbeginE)
_ZN39_INTERNAL_be66e2bf_4_k_cu_e0c2be73_67954cuda3std3__45__cpo6cbeginE:
	.zero		1
	.type		_ZN39_INTERNAL_be66e2bf_4_k_cu_e0c2be73_67954cuda3std3__48in_placeE,@object
	.size		_ZN39_INTERNAL_be66e2bf_4_k_cu_e0c2be73_67954cuda3std3__48in_placeE,(_ZN39_INTERNAL_be66e2bf_4_k_cu_e0c2be73_67954cuda3std6ranges3__45__cpo9iter_moveE - _ZN39_INTERNAL_be66e2bf_4_k_cu_e0c2be73_67954cuda3std3__48in_placeE)
_ZN39_INTERNAL_be66e2bf_4_k_cu_e0c2be73_67954cuda3std3__48in_placeE:
	.zero		1
	.type		_ZN39_INTERNAL_be66e2bf_4_k_cu_e0c2be73_67954cuda3std6ranges3__45__cpo9iter_moveE,@object
	.size		_ZN39_INTERNAL_be66e2bf_4_k_cu_e0c2be73_67954cuda3std6ranges3__45__cpo9iter_moveE,(_ZN39_INTERNAL_be66e2bf_4_k_cu_e0c2be73_67954cuda3std3__45__cpo5beginE - _ZN39_INTERNAL_be66e2bf_4_k_cu_e0c2be73_67954cuda3std6ranges3__45__cpo9iter_moveE)
_ZN39_INTERNAL_be66e2bf_4_k_cu_e0c2be73_67954cuda3std6ranges3__45__cpo9iter_moveE:
	.zero		1
	.type		_ZN39_INTERNAL_be66e2bf_4_k_cu_e0c2be73_67954cuda3std3__45__cpo5beginE,@object
	.size		_ZN39_INTERNAL_be66e2bf_4_k_cu_e0c2be73_67954cuda3std3__45__cpo5beginE,(_ZN39_INTERNAL_be66e2bf_4_k_cu_e0c2be73_67954cuda3std3__441_GLOBAL__N__be66e2bf_4_k_cu_e0c2be73_67956ignoreE - _ZN39_INTERNAL_be66e2bf_4_k_cu_e0c2be73_67954cuda3std3__45__cpo5beginE)
_ZN39_INTERNAL_be66e2bf_4_k_cu_e0c2be73_67954cuda3std3__45__cpo5beginE:
	.zero		1
	.type		_ZN39_INTERNAL_be66e2bf_4_k_cu_e0c2be73_67954cuda3std3__441_GLOBAL__N__be66e2bf_4_k_cu_e0c2be73_67956ignoreE,@object
	.size		_ZN39_INTERNAL_be66e2bf_4_k_cu_e0c2be73_67954cuda3std3__441_GLOBAL__N__be66e2bf_4_k_cu_e0c2be73_67956ignoreE,(_ZN39_INTERNAL_be66e2bf_4_k_cu_e0c2be73_67954cute7productE - _ZN39_INTERNAL_be66e2bf_4_k_cu_e0c2be73_67954cuda3std3__441_GLOBAL__N__be66e2bf_4_k_cu_e0c2be73_67956ignoreE)
_ZN39_INTERNAL_be66e2bf_4_k_cu_e0c2be73_67954cuda3std3__441_GLOBAL__N__be66e2bf_4_k_cu_e0c2be73_67956ignoreE:
	.zero		1
	.type		_ZN39_INTERNAL_be66e2bf_4_k_cu_e0c2be73_67954cute7productE,@object
	.size		_ZN39_INTERNAL_be66e2bf_4_k_cu_e0c2be73_67954cute7productE,(_ZN39_INTERNAL_be66e2bf_4_k_cu_e0c2be73_67954cuda3std3__45__cpo3endE - _ZN39_INTERNAL_be66e2bf_4_k_cu_e0c2be73_67954cute7productE)
_ZN39_INTERNAL_be66e2bf_4_k_cu_e0c2be73_67954cute7productE:
	.zero		1
	.type		_ZN39_INTERNAL_be66e2bf_4_k_cu_e0c2be73_67954cuda3std3__45__cpo3endE,@object
	.size		_ZN39_INTERNAL_be66e2bf_4_k_cu_e0c2be73_67954cuda3std3__45__cpo3endE,(_ZN39_INTERNAL_be66e2bf_4_k_cu_e0c2be73_67954cuda3std3__419piecewise_constructE - _ZN39_INTERNAL_be66e2bf_4_k_cu_e0c2be73_67954cuda3std3__45__cpo3endE)
_ZN39_INTERNAL_be66e2bf_4_k_cu_e0c2be73_67954cuda3std3__45__cpo3endE:
	.zero		1
	.type		_ZN39_INTERNAL_be66e2bf_4_k_cu_e0c2be73_67954cuda3std3__419piecewise_constructE,@object
	.size		_ZN39_INTERNAL_be66e2bf_4_k_cu_e0c2be73_67954cuda3std3__419piecewise_constructE,(_ZN39_INTERNAL_be66e2bf_4_k_cu_e0c2be73_67954cuda3std3__45__cpo4cendE - _ZN39_INTERNAL_be66e2bf_4_k_cu_e0c2be73_67954cuda3std3__419piecewise_constructE)
_ZN39_INTERNAL_be66e2bf_4_k_cu_e0c2be73_67954cuda3std3__419piecewise_constructE:
	.zero		1
	.type		_ZN39_INTERNAL_be66e2bf_4_k_cu_e0c2be73_67954cuda3std3__45__cpo4cendE,@object
	.size		_ZN39_INTERNAL_be66e2bf_4_k_cu_e0c2be73_67954cuda3std3__45__cpo4cendE,(_ZN39_INTERNAL_be66e2bf_4_k_cu_e0c2be73_67954cuda3std6ranges3__45__cpo4swapE - _ZN39_INTERNAL_be66e2bf_4_k_cu_e0c2be73_67954cuda3std3__45__cpo4cendE)
_ZN39_INTERNAL_be66e2bf_4_k_cu_e0c2be73_67954cuda3std3__45__cpo4cendE:
	.zero		1
	.type		_ZN39_INTERNAL_be66e2bf_4_k_cu_e0c2be73_67954cuda3std6ranges3__45__cpo4swapE,@object
	.size		_ZN39_INTERNAL_be66e2bf_4_k_cu_e0c2be73_67954cuda3std6ranges3__45__cpo4swapE,(.L_10 - _ZN39_INTERNAL_be66e2bf_4_k_cu_e0c2be73_67954cuda3std6ranges3__45__cpo4swapE)
_ZN39_INTERNAL_be66e2bf_4_k_cu_e0c2be73_67954cuda3std6ranges3__45__cpo4swapE:
	.zero		1
.L_10:


//--------------------- .nv.constant0._ZN7cutlass13device_kernelINS_4gemm6kernel13GemmUniversalIN4cute5tupleIJiiiiEEENS1_10collective13CollectiveMmaINS1_35MainloopSm100TmaUmmaWarpSpecializedILi4ELi2ELi2ENS5_IJNS4_1CILi1EEESB_SB_EEEEENS5_IJNSA_ILi128EEENSA_ILi240EEENSA_ILi32EEEEEENS_6half_tENS5_IJlSB_lEEESI_SJ_NS4_8TiledMMAINS4_8MMA_AtomIJNS4_20SM100_MMA_F16BF16_SSISI_SI_fLi128ELi240ELNS4_4UMMA5MajorE0ELSO_0ELNSN_7ScaleInE0ELSP_0EEEEEENS4_6LayoutISC_NS5_IJNSA_ILi0EEEST_ST_EEEEENS5_IJNS4_10UnderscoreESW_SW_EEEEENS4_13SM90_TMA_LOADENS4_14ComposedLayoutINS4_7SwizzleILi2ELi4ELi3EEENS4_18smem_ptr_flag_bitsILi16EEENSS_INS5_IJNSA_ILi8EEESG_EEENS5_IJSG_SB_EEEEEEEvNS4_8identityESZ_S19_vS1A_EENS_8epilogue10collective18CollectiveEpilogueINS1C_23Sm100TmaWarpSpecializedILi2ELi1ELi240ELb1ELb0EEEJSH_NS5_IJNSS_ISE_SB_EENSS_ISF_SB_EEEEESI_SJ_SI_SJ_NS1C_6fusion15FusionCallbacksIS1G_NS1K_17LinearCombinationISI_fSI_fLNS_15FloatRoundStyleE2EEESH_S1J_JEEENS4_5SM1004TMEM4LOAD26SM100_TMEM_LOAD_32dp32b16xESZ_NS10_INS11_ILi1ELi4ELi3EEES14_NSS_INS5_IJS15_NSA_ILi16EEEEEENS5_IJS1V_SB_EEEEEEENS4_39AutoVectorizingCopyWithAssumedAlignmentILi128EEENS4_14SM90_TMA_STOREES1Z_S21_S21_EEEvvEEEEvNT_6ParamsE --------------------------
	.section	.nv.constant0._ZN7cutlass13device_kernelINS_4gemm6kernel13GemmUniversalIN4cute5tupleIJiiiiEEENS1_10collective13CollectiveMmaINS1_35MainloopSm100TmaUmmaWarpSpecializedILi4ELi2ELi2ENS5_IJNS4_1CILi1EEESB_SB_EEEEENS5_IJNSA_ILi128EEENSA_ILi240EEENSA_ILi32EEEEEENS_6half_tENS5_IJlSB_lEEESI_SJ_NS4_8TiledMMAINS4_8MMA_AtomIJNS4_20SM100_MMA_F16BF16_SSISI_SI_fLi128ELi240ELNS4_4UMMA5MajorE0ELSO_0ELNSN_7ScaleInE0ELSP_0EEEEEENS4_6LayoutISC_NS5_IJNSA_ILi0EEEST_ST_EEEEENS5_IJNS4_10UnderscoreESW_SW_EEEEENS4_13SM90_TMA_LOADENS4_14ComposedLayoutINS4_7SwizzleILi2ELi4ELi3EEENS4_18smem_ptr_flag_bitsILi16EEENSS_INS5_IJNSA_ILi8EEESG_EEENS5_IJSG_SB_EEEEEEEvNS4_8identityESZ_S19_vS1A_EENS_8epilogue10collective18CollectiveEpilogueINS1C_23Sm100TmaWarpSpecializedILi2ELi1ELi240ELb1ELb0EEEJSH_NS5_IJNSS_ISE_SB_EENSS_ISF_SB_EEEEESI_SJ_SI_SJ_NS1C_6fusion15FusionCallbacksIS1G_NS1K_17LinearCombinationISI_fSI_fLNS_15FloatRoundStyleE2EEESH_S1J_JEEENS4_5SM1004TMEM4LOAD26SM100_TMEM_LOAD_32dp32b16xESZ_NS10_INS11_ILi1ELi4ELi3EEES14_NSS_INS5_IJS15_NSA_ILi16EEEEEENS5_IJS1V_SB_EEEEEEENS4_39AutoVectorizingCopyWithAssumedAlignmentILi128EEENS4_14SM90_TMA_STOREES1Z_S21_S21_EEEvvEEEEvNT_6ParamsE,"a",@progbits
	.sectionflags	@""
	.align	4
.nv.constant0._ZN7cutlass13device_kernelINS_4gemm6kernel13GemmUniversalIN4cute5tupleIJiiiiEEENS1_10collective13CollectiveMmaINS1_35MainloopSm100TmaUmmaWarpSpecializedILi4ELi2ELi2ENS5_IJNS4_1CILi1EEESB_SB_EEEEENS5_IJNSA_ILi128EEENSA_ILi240EEENSA_ILi32EEEEEENS_6half_tENS5_IJlSB_lEEESI_SJ_NS4_8TiledMMAINS4_8MMA_AtomIJNS4_20SM100_MMA_F16BF16_SSISI_SI_fLi128ELi240ELNS4_4UMMA5MajorE0ELSO_0ELNSN_7ScaleInE0ELSP_0EEEEEENS4_6LayoutISC_NS5_IJNSA_ILi0EEEST_ST_EEEEENS5_IJNS4_10UnderscoreESW_SW_EEEEENS4_13SM90_TMA_LOADENS4_14ComposedLayoutINS4_7SwizzleILi2ELi4ELi3EEENS4_18smem_ptr_flag_bitsILi16EEENSS_INS5_IJNSA_ILi8EEESG_EEENS5_IJSG_SB_EEEEEEEvNS4_8identityESZ_S19_vS1A_EENS_8epilogue10collective18CollectiveEpilogueINS1C_23Sm100TmaWarpSpecializedILi2ELi1ELi240ELb1ELb0EEEJSH_NS5_IJNSS_ISE_SB_EENSS_ISF_SB_EEEEESI_SJ_SI_SJ_NS1C_6fusion15FusionCallbacksIS1G_NS1K_17LinearCombinationISI_fSI_fLNS_15FloatRoundStyleE2EEESH_S1J_JEEENS4_5SM1004TMEM4LOAD26SM100_TMEM_LOAD_32dp32b16xESZ_NS10_INS11_ILi1ELi4ELi3EEES14_NSS_INS5_IJS15_NSA_ILi16EEEEEENS5_IJS1V_SB_EEEEEEENS4_39AutoVectorizingCopyWithAssumedAlignmentILi128EEENS4_14SM90_TMA_STOREES1Z_S21_S21_EEEvvEEEEvNT_6ParamsE:
	.zero		2944


//--------------------- SYMBOLS --------------------------

	.type		.nv.reservedSmem.offset0,@object
	.size		.nv.reservedSmem.offset0,0x4
	.type		.nv.reservedSmem.cap,@object
	.size		.nv.reservedSmem.cap,0x4
	.type		__assertfail,@function
